// auto-generated by cutlass_sweep.fmha — config: {"arch": "sm_90", "direction": "fwd", "dtype": "e4m3", "head_dim": 96, "mask": "none", "schedule": "cooperative", "tile_kv": 256, "tile_q": 128}
#include "cutlass/cutlass.h"
#include "cute/tensor.hpp"
#include "cutlass/device_kernel.h"
#include "cutlass/kernel_hardware_info.h"
#include "88_hopper_fmha/collective/fmha_fusion.hpp"
#include "88_hopper_fmha/kernel/fmha_kernel_builder.hpp"

using namespace cute;
using Element = cutlass::float_e4m3_t;
using TileShape = Shape<_128, _256, _96>;
using StrideQ = cute::tuple<int, _1, cute::tuple<int, int>>;
using StrideK = cute::tuple<int, _1, cute::tuple<int, int>>;
using StrideV = cute::tuple<cute::_1, int, cute::tuple<int, int>>;

using Kernel = typename cutlass::fmha::kernel::FmhaBuilder<
    Element, float, float,
    TileShape, StrideQ, StrideK, StrideV,
    cutlass::fmha::collective::DefaultFusion,
    cutlass::gemm::KernelTmaWarpSpecializedCooperative
  >::Kernel;

auto* _anchor = &cutlass::device_kernel<Kernel>;


// ===== COMPILED SASS (sm_90a) =====

	.target	sm_90a

	.elftype	@"ET_EXEC"


//--------------------- .note.nv.tkinfo           --------------------------
	.section	.note.nv.tkinfo,"",@"SHT_NOTE"
	.sectionflags	@"SHF_NOTE_NV_TKINFO"
	.tkinfo
        /*0018*/ 	.word	0x00000002
        /*0030*/ 	.string	""
        /*0030*/ 	.string	"ptxas"
        /*0030*/ 	.string	"Cuda compilation tools, release 13.0, V13.0.88"
        /*0030*/ 	.string	"Build cuda_13.0.r13.0/compiler.36424714_0"
        /*0030*/ 	.string	"-arch sm_90a -m 64 "



//--------------------- .note.nv.cuinfo           --------------------------
	.section	.note.nv.cuinfo,"",@"SHT_NOTE"
	.sectionflags	@"SHF_NOTE_NV_CUINFO"
        /*0018*/ 	.short	0x0002
        /*001a*/ 	.short	0x005a
        /*001c*/ 	.short	0x0082
	.zero		2


//--------------------- .nv.info                  --------------------------
	.section	.nv.info,"",@"SHT_CUDA_INFO"
	.align	4


	//----- nvinfo : EIATTR_REGCOUNT
	.align		4
        /*0000*/ 	.byte	0x04, 0x2f
        /*0002*/ 	.short	(.L_16 - .L_15)
	.align		4
.L_15:
        /*0004*/ 	.word	index@(_ZN7cutlass13device_kernelINS_4fmha6kernel28FmhaKernelTmaWarpSpecializedINS1_10collective30FmhaMainloopTmaWarpSpecializedINS_12float_e4m3_tEffN4cute5tupleIJNS7_1CILi128EEENS9_ILi256EEENS9_ILi96EEEEEENS8_IJiNS9_ILi1EEENS8_IJiiEEEEEESG_NS8_IJSE_iSF_EEENS4_13DefaultFusionEJEEENS4_15FmhaFwdEpilogueIS6_fNS8_IJNS9_ILi64EEESC_SB_EEEEENS2_23IndividualTileSchedulerEJEEEEEvNT_6ParamsE)
        /*0008*/ 	.word	0x000000a8


	//----- nvinfo : EIATTR_FRAME_SIZE
	.align		4
.L_16:
        /*000c*/ 	.byte	0x04, 0x11
        /*000e*/ 	.short	(.L_18 - .L_17)
	.align		4
.L_17:
        /*0010*/ 	.word	index@($__internal_0_$__cuda_sm20_rcp_rn_f32_slowpath)
        /*0014*/ 	.word	0x00000000


	//----- nvinfo : EIATTR_FRAME_SIZE
	.align		4
.L_18:
        /*0018*/ 	.byte	0x04, 0x11
        /*001a*/ 	.short	(.L_20 - .L_19)
	.align		4
.L_19:
        /*001c*/ 	.word	index@(_ZN7cutlass13device_kernelINS_4fmha6kernel28FmhaKernelTmaWarpSpecializedINS1_10collective30FmhaMainloopTmaWarpSpecializedINS_12float_e4m3_tEffN4cute5tupleIJNS7_1CILi128EEENS9_ILi256EEENS9_ILi96EEEEEENS8_IJiNS9_ILi1EEENS8_IJiiEEEEEESG_NS8_IJSE_iSF_EEENS4_13DefaultFusionEJEEENS4_15FmhaFwdEpilogueIS6_fNS8_IJNS9_ILi64EEESC_SB_EEEEENS2_23IndividualTileSchedulerEJEEEEEvNT_6ParamsE)
        /*0020*/ 	.word	0x00000000


	//----- nvinfo : EIATTR_MIN_STACK_SIZE
	.align		4
.L_20:
        /*0024*/ 	.byte	0x04, 0x12
        /*0026*/ 	.short	(.L_22 - .L_21)
	.align		4
.L_21:
        /*0028*/ 	.word	index@(_ZN7cutlass13device_kernelINS_4fmha6kernel28FmhaKernelTmaWarpSpecializedINS1_10collective30FmhaMainloopTmaWarpSpecializedINS_12float_e4m3_tEffN4cute5tupleIJNS7_1CILi128EEENS9_ILi256EEENS9_ILi96EEEEEENS8_IJiNS9_ILi1EEENS8_IJiiEEEEEESG_NS8_IJSE_iSF_EEENS4_13DefaultFusionEJEEENS4_15FmhaFwdEpilogueIS6_fNS8_IJNS9_ILi64EEESC_SB_EEEEENS2_23IndividualTileSchedulerEJEEEEEvNT_6ParamsE)
        /*002c*/ 	.word	0x00000000
.L_22:


//--------------------- .nv.compat                --------------------------
	.section	.nv.compat,"",@"SHT_CUDA_COMPAT_INFO"
	.align	4
        /*0000*/ 	.byte	0x02, 0x09, 0x01, 0x00, 0x02, 0x02, 0x04, 0x00, 0x02, 0x05, 0x05, 0x00, 0x03, 0x07, 0x01, 0x01
        /*0010*/ 	.byte	0x02, 0x03, 0x01, 0x00, 0x02, 0x06, 0x01, 0x00, 0x04, 0x0b, 0x08, 0x00, 0x00, 0x00, 0x00, 0x00
        /*0020*/ 	.byte	0x00, 0x00, 0x00, 0x00


//--------------------- .nv.info._ZN7cutlass13device_kernelINS_4fmha6kernel28FmhaKernelTmaWarpSpecializedINS1_10collective30FmhaMainloopTmaWarpSpecializedINS_12float_e4m3_tEffN4cute5tupleIJNS7_1CILi128EEENS9_ILi256EEENS9_ILi96EEEEEENS8_IJiNS9_ILi1EEENS8_IJiiEEEEEESG_NS8_IJSE_iSF_EEENS4_13DefaultFusionEJEEENS4_15FmhaFwdEpilogueIS6_fNS8_IJNS9_ILi64EEESC_SB_EEEEENS2_23IndividualTileSchedulerEJEEEEEvNT_6ParamsE --------------------------
	.section	.nv.info._ZN7cutlass13device_kernelINS_4fmha6kernel28FmhaKernelTmaWarpSpecializedINS1_10collective30FmhaMainloopTmaWarpSpecializedINS_12float_e4m3_tEffN4cute5tupleIJNS7_1CILi128EEENS9_ILi256EEENS9_ILi96EEEEEENS8_IJiNS9_ILi1EEENS8_IJiiEEEEEESG_NS8_IJSE_iSF_EEENS4_13DefaultFusionEJEEENS4_15FmhaFwdEpilogueIS6_fNS8_IJNS9_ILi64EEESC_SB_EEEEENS2_23IndividualTileSchedulerEJEEEEEvNT_6ParamsE,"",@"SHT_CUDA_INFO"
	.sectionflags	@""
	.align	4


	//----- nvinfo : EIATTR_CUDA_API_VERSION
	.align		4
        /*0000*/ 	.byte	0x04, 0x37
        /*0002*/ 	.short	(.L_24 - .L_23)
.L_23:
        /*0004*/ 	.word	0x00000082


	//----- nvinfo : EIATTR_KPARAM_INFO
	.align		4
.L_24:
        /*0008*/ 	.byte	0x04, 0x17
        /*000a*/ 	.short	(.L_26 - .L_25)
.L_25:
        /*000c*/ 	.word	0x00000000
        /*0010*/ 	.short	0x0000
        /*0012*/ 	.short	0x0070
        /*0014*/ 	.byte	0x00, 0xf0, 0x01, 0x20


	//----- nvinfo : EIATTR_SPARSE_MMA_MASK
	.align		4
.L_26:
        /*0018*/ 	.byte	0x03, 0x50
        /*001a*/ 	.short	0x0000


	//----- nvinfo : EIATTR_MAXREG_COUNT
	.align		4
        /*001c*/ 	.byte	0x03, 0x1b
        /*001e*/ 	.short	0x00a8


	//----- nvinfo : EIATTR_NUM_BARRIERS
	.align		4
        /*0020*/ 	.byte	0x02, 0x4c
        /*0022*/ 	.byte	0x02
	.zero		1


	//----- nvinfo : EIATTR_EXTERNS
	.align		4
        /*0024*/ 	.byte	0x04, 0x0f
        /*0026*/ 	.short	(.L_28 - .L_27)


	//   ....[0]....
	.align		4
.L_27:
        /*0028*/ 	.word	index@(__assertfail)


	//----- nvinfo : EIATTR_MERCURY_ISA_VERSION
	.align		4
.L_28:
        /*002c*/ 	.byte	0x03, 0x5f
        /*002e*/ 	.short	0x0101


	//----- nvinfo : EIATTR_INT_WARP_WIDE_INSTR_OFFSETS
	.align		4
        /*0030*/ 	.byte	0x04, 0x31
        /*0032*/ 	.short	(.L_30 - .L_29)


	//   ....[0]....
.L_29:
        /*0034*/ 	.word	0x000006f0


	//   ....[1]....
        /*0038*/ 	.word	0x00000700


	//   ....[2]....
        /*003c*/ 	.word	0x00000710


	//   ....[3]....
        /*0040*/ 	.word	0x00000720


	//   ....[4]....
        /*0044*/ 	.word	0x00000790


	//----- nvinfo : EIATTR_COOP_GROUP_MASK_REGIDS
	.align		4
.L_30:
        /*0048*/ 	.byte	0x04, 0x29
        /*004a*/ 	.short	(.L_32 - .L_31)


	//   ....[0]....
.L_31:
        /*004c*/ 	.word	0xffffffff


	//   ....[1]....
        /*0050*/ 	.word	0xffffffff


	//   ....[2]....
        /*0054*/ 	.word	0xffffffff


	//   ....[3]....
        /*0058*/ 	.word	0xffffffff


	//   ....[4]....
        /*005c*/ 	.word	0xffffffff


	//   ....[5]....
        /*0060*/ 	.word	0xffffffff


	//   ....[6]....
        /*0064*/ 	.word	0xffffffff


	//   ....[7]....
        /*0068*/ 	.word	0xffffffff


	//   ....[8]....
        /*006c*/ 	.word	0xffffffff


	//   ....[9]....
        /*0070*/ 	.word	0xffffffff


	//   ....[10]....
        /*0074*/ 	.word	0xffffffff


	//   ....[11]....
        /*0078*/ 	.word	0xffffffff


	//   ....[12]....
        /*007c*/ 	.word	0xffffffff


	//   ....[13]....
        /*0080*/ 	.word	0xffffffff


	//   ....[14]....
        /*0084*/ 	.word	0xffffffff


	//   ....[15]....
        /*0088*/ 	.word	0xffffffff


	//   ....[16]....
        /*008c*/ 	.word	0xffffffff


	//   ....[17]....
        /*0090*/ 	.word	0xffffffff


	//   ....[18]....
        /*0094*/ 	.word	0xffffffff


	//   ....[19]....
        /*0098*/ 	.word	0xffffffff


	//   ....[20]....
        /*009c*/ 	.word	0xffffffff


	//   ....[21]....
        /*00a0*/ 	.word	0xffffffff


	//   ....[22]....
        /*00a4*/ 	.word	0xffffffff


	//   ....[23]....
        /*00a8*/ 	.word	0xffffffff


	//   ....[24]....
        /*00ac*/ 	.word	0xffffffff


	//   ....[25]....
        /*00b0*/ 	.word	0xffffffff


	//   ....[26]....
        /*00b4*/ 	.word	0xffffffff


	//   ....[27]....
        /*00b8*/ 	.word	0xffffffff


	//   ....[28]....
        /*00bc*/ 	.word	0xffffffff


	//   ....[29]....
        /*00c0*/ 	.word	0xffffffff


	//   ....[30]....
        /*00c4*/ 	.word	0xffffffff


	//   ....[31]....
        /*00c8*/ 	.word	0xffffffff


	//   ....[32]....
        /*00cc*/ 	.word	0xffffffff


	//   ....[33]....
        /*00d0*/ 	.word	0xffffffff


	//   ....[34]....
        /*00d4*/ 	.word	0xffffffff


	//   ....[35]....
        /*00d8*/ 	.word	0xffffffff


	//   ....[36]....
        /*00dc*/ 	.word	0xffffffff


	//   ....[37]....
        /*00e0*/ 	.word	0xffffffff


	//   ....[38]....
        /*00e4*/ 	.word	0xffffffff


	//   ....[39]....
        /*00e8*/ 	.word	0xffffffff


	//   ....[40]....
        /*00ec*/ 	.word	0xffffffff


	//   ....[41]....
        /*00f0*/ 	.word	0xffffffff


	//   ....[42]....
        /*00f4*/ 	.word	0xffffffff


	//   ....[43]....
        /*00f8*/ 	.word	0xffffffff


	//   ....[44]....
        /*00fc*/ 	.word	0xffffffff


	//   ....[45]....
        /*0100*/ 	.word	0xffffffff


	//   ....[46]....
        /*0104*/ 	.word	0xffffffff


	//   ....[47]....
        /*0108*/ 	.word	0xffffffff


	//   ....[48]....
        /*010c*/ 	.word	0xffffffff


	//   ....[49]....
        /*0110*/ 	.word	0xffffffff


	//   ....[50]....
        /*0114*/ 	.word	0xffffffff


	//   ....[51]....
        /*0118*/ 	.word	0xffffffff


	//   ....[52]....
        /*011c*/ 	.word	0xffffffff


	//   ....[53]....
        /*0120*/ 	.word	0xffffffff


	//   ....[54]....
        /*0124*/ 	.word	0xffffffff


	//   ....[55]....
        /*0128*/ 	.word	0xffffffff


	//   ....[56]....
        /*012c*/ 	.word	0xffffffff


	//   ....[57]....
        /*0130*/ 	.word	0xffffffff


	//   ....[58]....
        /*0134*/ 	.word	0xffffffff


	//   ....[59]....
        /*0138*/ 	.word	0xffffffff


	//   ....[60]....
        /*013c*/ 	.word	0xffffffff


	//   ....[61]....
        /*0140*/ 	.word	0xffffffff


	//   ....[62]....
        /*0144*/ 	.word	0xffffffff


	//   ....[63]....
        /*0148*/ 	.word	0xffffffff


	//   ....[64]....
        /*014c*/ 	.word	0xffffffff


	//   ....[65]....
        /*0150*/ 	.word	0xffffffff


	//   ....[66]....
        /*0154*/ 	.word	0xffffffff


	//   ....[67]....
        /*0158*/ 	.word	0xffffffff


	//   ....[68]....
        /*015c*/ 	.word	0xffffffff


	//   ....[69]....
        /*0160*/ 	.word	0xffffffff


	//   ....[70]....
        /*0164*/ 	.word	0xffffffff


	//   ....[71]....
        /*0168*/ 	.word	0xffffffff


	//   ....[72]....
        /*016c*/ 	.word	0xffffffff


	//   ....[73]....
        /*0170*/ 	.word	0xffffffff


	//   ....[74]....
        /*0174*/ 	.word	0xffffffff


	//   ....[75]....
        /*0178*/ 	.word	0xffffffff


	//   ....[76]....
        /*017c*/ 	.word	0xffffffff


	//   ....[77]....
        /*0180*/ 	.word	0xffffffff


	//   ....[78]....
        /*0184*/ 	.word	0xffffffff


	//   ....[79]....
        /*0188*/ 	.word	0xffffffff


	//   ....[80]....
        /*018c*/ 	.word	0xffffffff


	//   ....[81]....
        /*0190*/ 	.word	0xffffffff


	//----- nvinfo : EIATTR_COOP_GROUP_INSTR_OFFSETS
	.align		4
.L_32:
        /*0194*/ 	.byte	0x04, 0x28
        /*0196*/ 	.short	(.L_34 - .L_33)


	//   ....[0]....
.L_33:
        /*0198*/ 	.word	0x00000050


	//   ....[1]....
        /*019c*/ 	.word	0x00000080


	//   ....[2]....
        /*01a0*/ 	.word	0x000001b0


	//   ....[3]....
        /*01a4*/ 	.word	0x00000370


	//   ....[4]....
        /*01a8*/ 	.word	0x00000530


	//   ....[5]....
        /*01ac*/ 	.word	0x00000690


	//   ....[6]....
        /*01b0*/ 	.word	0x00001780


	//   ....[7]....
        /*01b4*/ 	.word	0x00001810


	//   ....[8]....
        /*01b8*/ 	.word	0x00001860


	//   ....[9]....
        /*01bc*/ 	.word	0x00001910


	//   ....[10]....
        /*01c0*/ 	.word	0x00006940


	//   ....[11]....
        /*01c4*/ 	.word	0x00006970


	//   ....[12]....
        /*01c8*/ 	.word	0x000069a0


	//   ....[13]....
        /*01cc*/ 	.word	0x000069f0


	//   ....[14]....
        /*01d0*/ 	.word	0x00006a20


	//   ....[15]....
        /*01d4*/ 	.word	0x00006a50


	//   ....[16]....
        /*01d8*/ 	.word	0x00006aa0


	//   ....[17]....
        /*01dc*/ 	.word	0x00006ad0


	//   ....[18]....
        /*01e0*/ 	.word	0x00006b10


	//   ....[19]....
        /*01e4*/ 	.word	0x00006b40


	//   ....[20]....
        /*01e8*/ 	.word	0x00006b70


	//   ....[21]....
        /*01ec*/ 	.word	0x00006ba0


	//   ....[22]....
        /*01f0*/ 	.word	0x00006bd0


	//   ....[23]....
        /*01f4*/ 	.word	0x00006c00


	//   ....[24]....
        /*01f8*/ 	.word	0x00006c30


	//   ....[25]....
        /*01fc*/ 	.word	0x00006c60


	//   ....[26]....
        /*0200*/ 	.word	0x00006c90


	//   ....[27]....
        /*0204*/ 	.word	0x00006cc0


	//   ....[28]....
        /*0208*/ 	.word	0x00006cf0


	//   ....[29]....
        /*020c*/ 	.word	0x00006d20


	//   ....[30]....
        /*0210*/ 	.word	0x00006d50


	//   ....[31]....
        /*0214*/ 	.word	0x00006d80


	//   ....[32]....
        /*0218*/ 	.word	0x00006db0


	//   ....[33]....
        /*021c*/ 	.word	0x00006de0


	//   ....[34]....
        /*0220*/ 	.word	0x00006e10


	//   ....[35]....
        /*0224*/ 	.word	0x00006e40


	//   ....[36]....
        /*0228*/ 	.word	0x00006e70


	//   ....[37]....
        /*022c*/ 	.word	0x00006ea0


	//   ....[38]....
        /*0230*/ 	.word	0x00006ed0


	//   ....[39]....
        /*0234*/ 	.word	0x00006f00


	//   ....[40]....
        /*0238*/ 	.word	0x00006f30


	//   ....[41]....
        /*023c*/ 	.word	0x00006f60


	//   ....[42]....
        /*0240*/ 	.word	0x00007a10


	//   ....[43]....
        /*0244*/ 	.word	0x00007a30


	//   ....[44]....
        /*0248*/ 	.word	0x00009040


	//   ....[45]....
        /*024c*/ 	.word	0x00009150


	//   ....[46]....
        /*0250*/ 	.word	0x0000ca50


	//   ....[47]....
        /*0254*/ 	.word	0x0000ca90


	//   ....[48]....
        /*0258*/ 	.word	0x0000cad0


	//   ....[49]....
        /*025c*/ 	.word	0x0000cb10


	//   ....[50]....
        /*0260*/ 	.word	0x0000cb50


	//   ....[51]....
        /*0264*/ 	.word	0x0000cb90


	//   ....[52]....
        /*0268*/ 	.word	0x0000cbd0


	//   ....[53]....
        /*026c*/ 	.word	0x0000cc10


	//   ....[54]....
        /*0270*/ 	.word	0x0000cc50


	//   ....[55]....
        /*0274*/ 	.word	0x0000cc90


	//   ....[56]....
        /*0278*/ 	.word	0x0000ccd0


	//   ....[57]....
        /*027c*/ 	.word	0x0000cd10


	//   ....[58]....
        /*0280*/ 	.word	0x0000cd50


	//   ....[59]....
        /*0284*/ 	.word	0x0000cd90


	//   ....[60]....
        /*0288*/ 	.word	0x0000cdd0


	//   ....[61]....
        /*028c*/ 	.word	0x0000ce10


	//   ....[62]....
        /*0290*/ 	.word	0x0000ce50


	//   ....[63]....
        /*0294*/ 	.word	0x0000ce90


	//   ....[64]....
        /*0298*/ 	.word	0x0000ceb0


	//   ....[65]....
        /*029c*/ 	.word	0x0000cee0


	//   ....[66]....
        /*02a0*/ 	.word	0x0000cf10


	//   ....[67]....
        /*02a4*/ 	.word	0x0000cf40


	//   ....[68]....
        /*02a8*/ 	.word	0x0000cf50


	//   ....[69]....
        /*02ac*/ 	.word	0x0000cf60


	//   ....[70]....
        /*02b0*/ 	.word	0x0000cf70


	//   ....[71]....
        /*02b4*/ 	.word	0x0000cf80


	//   ....[72]....
        /*02b8*/ 	.word	0x0000cf90


	//   ....[73]....
        /*02bc*/ 	.word	0x0000cfc0


	//   ....[74]....
        /*02c0*/ 	.word	0x0000cff0


	//   ....[75]....
        /*02c4*/ 	.word	0x0000d020


	//   ....[76]....
        /*02c8*/ 	.word	0x0000d050


	//   ....[77]....
        /*02cc*/ 	.word	0x0000d080


	//   ....[78]....
        /*02d0*/ 	.word	0x0000d620


	//   ....[79]....
        /*02d4*/ 	.word	0x0000d650


	//   ....[80]....
        /*02d8*/ 	.word	0x0000d6a0


	//   ....[81]....
        /*02dc*/ 	.word	0x0000d6c0


	//----- nvinfo : EIATTR_REG_RECONFIG
	.align		4
.L_34:
        /*02e0*/ 	.byte	0x01, 0x54
	.zero		2


	//----- nvinfo : EIATTR_SYSCALL_OFFSETS
	.align		4
        /*02e4*/ 	.byte	0x04, 0x46
        /*02e6*/ 	.short	(.L_36 - .L_35)


	//   ....[0]....
.L_35:
        /*02e8*/ 	.word	0x0000e1a0


	//   ....[1]....
        /*02ec*/ 	.word	0x0000e300


	//----- nvinfo : EIATTR_MBARRIER_INSTR_OFFSETS
	.align		4
.L_36:
        /*02f0*/ 	.byte	0x04, 0x39
        /*02f2*/ 	.short	(.L_38 - .L_37)


	//   ....[0]....
.L_37:
        /*02f4*/ 	.word	0x00000320
        /*02f8*/ 	.word	0x000000ff
        /*02fc*/ 	.word	0x00021050
        /*0300*/ 	.short	0x0100
        /*0302*/ 	.byte	0x0b
	.zero		1


	//   ....[1]....
        /*0304*/ 	.word	0x00000330
        /*0308*/ 	.word	0x000000ff
        /*030c*/ 	.word	0x00021060
        /*0310*/ 	.short	0x0100
        /*0312*/ 	.byte	0x0b
	.zero		1


	//   ....[2]....
        /*0314*/ 	.word	0x00000340
        /*0318*/ 	.word	0x000000ff
        /*031c*/ 	.word	0x00021058
        /*0320*/ 	.short	0x0100
        /*0322*/ 	.byte	0x0b
	.zero		1


	//   ....[3]....
        /*0324*/ 	.word	0x00000350
        /*0328*/ 	.word	0x000000ff
        /*032c*/ 	.word	0x00021068
        /*0330*/ 	.short	0x0100
        /*0332*/ 	.byte	0x0b
	.zero		1


	//   ....[4]....
        /*0334*/ 	.word	0x00000480
        /*0338*/ 	.word	0x000000ff
        /*033c*/ 	.word	0x00021000
        /*0340*/ 	.short	0x0100
        /*0342*/ 	.byte	0x0b
	.zero		1


	//   ....[5]....
        /*0344*/ 	.word	0x00000490
        /*0348*/ 	.word	0x000000ff
        /*034c*/ 	.word	0x00021028
        /*0350*/ 	.short	0x0100
        /*0352*/ 	.byte	0x0b
	.zero		1


	//   ....[6]....
        /*0354*/ 	.word	0x000004a0
        /*0358*/ 	.word	0x000000ff
        /*035c*/ 	.word	0x00021008
        /*0360*/ 	.short	0x0100
        /*0362*/ 	.byte	0x0b
	.zero		1


	//   ....[7]....
        /*0364*/ 	.word	0x000004b0
        /*0368*/ 	.word	0x000000ff
        /*036c*/ 	.word	0x00021030
        /*0370*/ 	.short	0x0100
        /*0372*/ 	.byte	0x0b
	.zero		1


	//   ....[8]....
        /*0374*/ 	.word	0x000004c0
        /*0378*/ 	.word	0x000000ff
        /*037c*/ 	.word	0x00021010
        /*0380*/ 	.short	0x0100
        /*0382*/ 	.byte	0x0b
	.zero		1


	//   ....[9]....
        /*0384*/ 	.word	0x000004d0
        /*0388*/ 	.word	0x000000ff
        /*038c*/ 	.word	0x00021038
        /*0390*/ 	.short	0x0100
        /*0392*/ 	.byte	0x0b
	.zero		1


	//   ....[10]....
        /*0394*/ 	.word	0x000004e0
        /*0398*/ 	.word	0x000000ff
        /*039c*/ 	.word	0x00021018
        /*03a0*/ 	.short	0x0100
        /*03a2*/ 	.byte	0x0b
	.zero		1


	//   ....[11]....
        /*03a4*/ 	.word	0x000004f0
        /*03a8*/ 	.word	0x000000ff
        /*03ac*/ 	.word	0x00021040
        /*03b0*/ 	.short	0x0100
        /*03b2*/ 	.byte	0x0b
	.zero		1


	//   ....[12]....
        /*03b4*/ 	.word	0x00000500
        /*03b8*/ 	.word	0x000000ff
        /*03bc*/ 	.word	0x00021020
        /*03c0*/ 	.short	0x0100
        /*03c2*/ 	.byte	0x0b
	.zero		1


	//   ....[13]....
        /*03c4*/ 	.word	0x00000510
        /*03c8*/ 	.word	0x000000ff
        /*03cc*/ 	.word	0x00021048
        /*03d0*/ 	.short	0x0100
        /*03d2*/ 	.byte	0x0b
	.zero		1


	//   ....[14]....
        /*03d4*/ 	.word	0x00000640
        /*03d8*/ 	.word	0x000000ff
        /*03dc*/ 	.word	0x00021070
        /*03e0*/ 	.short	0x0100
        /*03e2*/ 	.byte	0x0b
	.zero		1


	//   ....[15]....
        /*03e4*/ 	.word	0x00000650
        /*03e8*/ 	.word	0x000000ff
        /*03ec*/ 	.word	0x00021080
        /*03f0*/ 	.short	0x0100
        /*03f2*/ 	.byte	0x0b
	.zero		1


	//   ....[16]....
        /*03f4*/ 	.word	0x00000660
        /*03f8*/ 	.word	0x000000ff
        /*03fc*/ 	.word	0x00021078
        /*0400*/ 	.short	0x0100
        /*0402*/ 	.byte	0x0b
	.zero		1


	//   ....[17]....
        /*0404*/ 	.word	0x00000670
        /*0408*/ 	.word	0x000000ff
        /*040c*/ 	.word	0x00021088
        /*0410*/ 	.short	0x0100
        /*0412*/ 	.byte	0x0b
	.zero		1


	//   ....[18]....
        /*0414*/ 	.word	0x000007b0
        /*0418*/ 	.word	0x000000ff
        /*041c*/ 	.word	0x00021090
        /*0420*/ 	.short	0x0100
        /*0422*/ 	.byte	0x08
	.zero		1


	//   ....[19]....
        /*0424*/ 	.word	0x000007c0
        /*0428*/ 	.word	0x000000ff
        /*042c*/ 	.word	0x00021098
        /*0430*/ 	.short	0x0100
        /*0432*/ 	.byte	0x08
	.zero		1


	//   ....[20]....
        /*0434*/ 	.word	0x000007d0
        /*0438*/ 	.word	0x000000ff
        /*043c*/ 	.word	0x000210a0
        /*0440*/ 	.short	0x0100
        /*0442*/ 	.byte	0x08
	.zero		1


	//   ....[21]....
        /*0444*/ 	.word	0x000007e0
        /*0448*/ 	.word	0x000000ff
        /*044c*/ 	.word	0x000210a8
        /*0450*/ 	.short	0x0100
        /*0452*/ 	.byte	0x08
	.zero		1


	//   ....[22]....
        /*0454*/ 	.word	0x000008e0
        /*0458*/ 	.word	0x000000ff
        /*045c*/ 	.word	0x000210c0
        /*0460*/ 	.short	0x0100
        /*0462*/ 	.byte	0x0b
	.zero		1


	//   ....[23]....
        /*0464*/ 	.word	0x000008f0
        /*0468*/ 	.word	0x000000ff
        /*046c*/ 	.word	0x000210d8
        /*0470*/ 	.short	0x0100
        /*0472*/ 	.byte	0x0b
	.zero		1


	//   ....[24]....
        /*0474*/ 	.word	0x00000900
        /*0478*/ 	.word	0x000000ff
        /*047c*/ 	.word	0x000210c8
        /*0480*/ 	.short	0x0100
        /*0482*/ 	.byte	0x0b
	.zero		1


	//   ....[25]....
        /*0484*/ 	.word	0x00000910
        /*0488*/ 	.word	0x000000ff
        /*048c*/ 	.word	0x000210e0
        /*0490*/ 	.short	0x0100
        /*0492*/ 	.byte	0x0b
	.zero		1


	//   ....[26]....
        /*0494*/ 	.word	0x00000920
        /*0498*/ 	.word	0x000000ff
        /*049c*/ 	.word	0x000210d0
        /*04a0*/ 	.short	0x0100
        /*04a2*/ 	.byte	0x0b
	.zero		1


	//   ....[27]....
        /*04a4*/ 	.word	0x00000930
        /*04a8*/ 	.word	0x000000ff
        /*04ac*/ 	.word	0x000210e8
        /*04b0*/ 	.short	0x0100
        /*04b2*/ 	.byte	0x0b
	.zero		1


	//   ....[28]....
        /*04b4*/ 	.word	0x00000d30
        /*04b8*/ 	.word	0x000000ff
        /*04bc*/ 	.word	0x00021050
        /*04c0*/ 	.short	0x010a
        /*04c2*/ 	.byte	0x07
	.zero		1


	//   ....[29]....
        /*04c4*/ 	.word	0x00000da0
        /*04c8*/ 	.word	0x000000ff
        /*04cc*/ 	.word	0x00021000
        /*04d0*/ 	.short	0x010a
        /*04d2*/ 	.byte	0x24
	.zero		1


	//   ....[30]....
        /*04d4*/ 	.word	0x00000e10
        /*04d8*/ 	.word	0x000000ff
        /*04dc*/ 	.word	0x00000000
        /*04e0*/ 	.short	0x010a
        /*04e2*/ 	.byte	0x0a
	.zero		1


	//   ....[31]....
        /*04e4*/ 	.word	0x00003fa0
        /*04e8*/ 	.word	0x00000053
        /*04ec*/ 	.word	0x00000000
        /*04f0*/ 	.short	0x0101
        /*04f2*/ 	.byte	0x14
	.zero		1


	//   ....[32]....
        /*04f4*/ 	.word	0x00007020
        /*04f8*/ 	.word	0x000000ff
        /*04fc*/ 	.word	0x00021008
        /*0500*/ 	.short	0x010a
        /*0502*/ 	.byte	0x24
	.zero		1


	//   ....[33]....
        /*0504*/ 	.word	0x00007320
        /*0508*/ 	.word	0x000000ff
        /*050c*/ 	.word	0x00000000
        /*0510*/ 	.short	0x0101
        /*0512*/ 	.byte	0x05
	.zero		1


	//   ....[34]....
        /*0514*/ 	.word	0x00007470
        /*0518*/ 	.word	0x000000ff
        /*051c*/ 	.word	0x00021000
        /*0520*/ 	.short	0x010a
        /*0522*/ 	.byte	0x07
	.zero		1


	//   ....[35]....
        /*0524*/ 	.word	0x0000d0c0
        /*0528*/ 	.word	0x000000ff
        /*052c*/ 	.word	0x00021000
        /*0530*/ 	.short	0x010a
        /*0532*/ 	.byte	0x04
	.zero		1


	//   ....[36]....
        /*0534*/ 	.word	0x0000d160
        /*0538*/ 	.word	0x000000ff
        /*053c*/ 	.word	0x00021000
        /*0540*/ 	.short	0x010a
        /*0542*/ 	.byte	0x04
	.zero		1


	//   ....[37]....
        /*0544*/ 	.word	0x0000d470
        /*0548*/ 	.word	0x000000ff
        /*054c*/ 	.word	0x00000000
        /*0550*/ 	.short	0x0101
        /*0552*/ 	.byte	0x04
	.zero		1


	//   ....[38]....
        /*0554*/ 	.word	0x0000d520
        /*0558*/ 	.word	0x000000ff
        /*055c*/ 	.word	0x00000000
        /*0560*/ 	.short	0x0101
        /*0562*/ 	.byte	0x04
	.zero		1


	//   ....[39]....
        /*0564*/ 	.word	0x0000dc50
        /*0568*/ 	.word	0x000000ff
        /*056c*/ 	.word	0x00021098
        /*0570*/ 	.short	0x010a
        /*0572*/ 	.byte	0x04
	.zero		1


	//   ....[40]....
        /*0574*/ 	.word	0x0000eef0
        /*0578*/ 	.word	0x00000000
        /*057c*/ 	.word	0x00021090
        /*0580*/ 	.short	0x0101
        /*0582*/ 	.byte	0x24
	.zero		1


	//   ....[41]....
        /*0584*/ 	.word	0x0000f040
        /*0588*/ 	.word	0x00000004
        /*058c*/ 	.word	0x00021060
        /*0590*/ 	.short	0x010a
        /*0592*/ 	.byte	0x3f
	.zero		1


	//   ....[42]....
        /*0594*/ 	.word	0x0000f360
        /*0598*/ 	.word	0x00000005
        /*059c*/ 	.word	0x00021028
        /*05a0*/ 	.short	0x010a
        /*05a2*/ 	.byte	0x3f
	.zero		1


	//   ....[43]....
        /*05a4*/ 	.word	0x0000f680
        /*05a8*/ 	.word	0x00000005
        /*05ac*/ 	.word	0x00021060
        /*05b0*/ 	.short	0x010a
        /*05b2*/ 	.byte	0x3f
	.zero		1


	//   ....[44]....
        /*05b4*/ 	.word	0x0000f9d0
        /*05b8*/ 	.word	0x00000004
        /*05bc*/ 	.word	0x00021028
        /*05c0*/ 	.short	0x010a
        /*05c2*/ 	.byte	0x3f
	.zero		1


	//   ....[45]....
        /*05c4*/ 	.word	0x0000fd70
        /*05c8*/ 	.word	0x00000006
        /*05cc*/ 	.word	0x00021028
        /*05d0*/ 	.short	0x010a
        /*05d2*/ 	.byte	0x3f
	.zero		1


	//   ....[46]....
        /*05d4*/ 	.word	0x000100c0
        /*05d8*/ 	.word	0x00000006
        /*05dc*/ 	.word	0x00021028
        /*05e0*/ 	.short	0x010a
        /*05e2*/ 	.byte	0x3f
	.zero		1


	//   ....[47]....
        /*05e4*/ 	.word	0x00010390
        /*05e8*/ 	.word	0x00000003
        /*05ec*/ 	.word	0x00021050
        /*05f0*/ 	.short	0x010a
        /*05f2*/ 	.byte	0x3f
	.zero		1


	//   ....[48]....
        /*05f4*/ 	.word	0x000103f0
        /*05f8*/ 	.word	0x00000003
        /*05fc*/ 	.word	0x00021000
        /*0600*/ 	.short	0x010a
        /*0602*/ 	.byte	0x3f
	.zero		1


	//   ....[49]....
        /*0604*/ 	.word	0x00010450
        /*0608*/ 	.word	0x00000003
        /*060c*/ 	.word	0x00000000
        /*0610*/ 	.short	0x010a
        /*0612*/ 	.byte	0x3f
	.zero		1


	//   ....[50]....
        /*0614*/ 	.word	0x000104b0
        /*0618*/ 	.word	0x00000009
        /*061c*/ 	.word	0x00021008
        /*0620*/ 	.short	0x010a
        /*0622*/ 	.byte	0x3f
	.zero		1


	//   ....[51]....
        /*0624*/ 	.word	0x00010510
        /*0628*/ 	.word	0x00000003
        /*062c*/ 	.word	0x00021000
        /*0630*/ 	.short	0x010a
        /*0632*/ 	.byte	0x3f
	.zero		1


	//   ....[52]....
        /*0634*/ 	.word	0x00010570
        /*0638*/ 	.word	0x0000000a
        /*063c*/ 	.word	0x00021000
        /*0640*/ 	.short	0x010a
        /*0642*/ 	.byte	0x3f
	.zero		1


	//   ....[53]....
        /*0644*/ 	.word	0x000105d0
        /*0648*/ 	.word	0x00000003
        /*064c*/ 	.word	0x00021098
        /*0650*/ 	.short	0x010a
        /*0652*/ 	.byte	0x3f
	.zero		1


	//   ....[54]....
        /*0654*/ 	.word	0x00010620
        /*0658*/ 	.word	0x00000004
        /*065c*/ 	.word	0x00021060
        /*0660*/ 	.short	0x010a
        /*0662*/ 	.byte	0x3f
	.zero		1


	//   ....[55]....
        /*0664*/ 	.word	0x00010670
        /*0668*/ 	.word	0x00000005
        /*066c*/ 	.word	0x00021028
        /*0670*/ 	.short	0x010a
        /*0672*/ 	.byte	0x3f
	.zero		1


	//   ....[56]....
        /*0674*/ 	.word	0x000106c0
        /*0678*/ 	.word	0x00000005
        /*067c*/ 	.word	0x00021060
        /*0680*/ 	.short	0x010a
        /*0682*/ 	.byte	0x3f
	.zero		1


	//   ....[57]....
        /*0684*/ 	.word	0x00010710
        /*0688*/ 	.word	0x00000004
        /*068c*/ 	.word	0x00021028
        /*0690*/ 	.short	0x010a
        /*0692*/ 	.byte	0x3f
	.zero		1


	//   ....[58]....
        /*0694*/ 	.word	0x00010760
        /*0698*/ 	.word	0x00000006
        /*069c*/ 	.word	0x00021028
        /*06a0*/ 	.short	0x010a
        /*06a2*/ 	.byte	0x3f
	.zero		1


	//   ....[59]....
        /*06a4*/ 	.word	0x000107b0
        /*06a8*/ 	.word	0x00000006
        /*06ac*/ 	.word	0x00021028
        /*06b0*/ 	.short	0x010a
        /*06b2*/ 	.byte	0x3f
	.zero		1


	//----- nvinfo : EIATTR_NUM_MBARRIERS
	.align		4
.L_38:
        /*06b4*/ 	.byte	0x03, 0x38
        /*06b6*/ 	.short	0x001c


	//----- nvinfo : EIATTR_EXIT_INSTR_OFFSETS
	.align		4
        /*06b8*/ 	.byte	0x04, 0x1c
        /*06ba*/ 	.short	(.L_40 - .L_39)


	//   ....[0]....
.L_39:
        /*06bc*/ 	.word	0x000009d0


	//   ....[1]....
        /*06c0*/ 	.word	0x0000ef00


	//   ....[2]....
        /*06c4*/ 	.word	0x0000ef40


	//   ....[3]....
        /*06c8*/ 	.word	0x0000fc40


	//   ....[4]....
        /*06cc*/ 	.word	0x00010370


	//----- nvinfo : EIATTR_MAX_THREADS
	.align		4
.L_40:
        /*06d0*/ 	.byte	0x04, 0x05
        /*06d2*/ 	.short	(.L_42 - .L_41)
.L_41:
        /*06d4*/ 	.word	0x00000180
        /*06d8*/ 	.word	0x00000001
        /*06dc*/ 	.word	0x00000001


	//----- nvinfo : EIATTR_CRS_STACK_SIZE
	.align		4
.L_42:
        /*06e0*/ 	.byte	0x04, 0x1e
        /*06e2*/ 	.short	(.L_44 - .L_43)
.L_43:
        /*06e4*/ 	.word	0x00000000


	//----- nvinfo : EIATTR_CBANK_PARAM_SIZE
	.align		4
.L_44:
        /*06e8*/ 	.byte	0x03, 0x19
        /*06ea*/ 	.short	0x0870


	//----- nvinfo : EIATTR_PARAM_CBANK
	.align		4
        /*06ec*/ 	.byte	0x04, 0x0a
        /*06ee*/ 	.short	(.L_46 - .L_45)
	.align		4
.L_45:
        /*06f0*/ 	.word	index@(.nv.constant0._ZN7cutlass13device_kernelINS_4fmha6kernel28FmhaKernelTmaWarpSpecializedINS1_10collective30FmhaMainloopTmaWarpSpecializedINS_12float_e4m3_tEffN4cute5tupleIJNS7_1CILi128EEENS9_ILi256EEENS9_ILi96EEEEEENS8_IJiNS9_ILi1EEENS8_IJiiEEEEEESG_NS8_IJSE_iSF_EEENS4_13DefaultFusionEJEEENS4_15FmhaFwdEpilogueIS6_fNS8_IJNS9_ILi64EEESC_SB_EEEEENS2_23IndividualTileSchedulerEJEEEEEvNT_6ParamsE)
        /*06f4*/ 	.short	0x0210
        /*06f6*/ 	.short	0x0870


	//----- nvinfo : EIATTR_SW_WAR
	.align		4
.L_46:
        /*06f8*/ 	.byte	0x04, 0x36
        /*06fa*/ 	.short	(.L_48 - .L_47)
.L_47:
        /*06fc*/ 	.word	0x00000008
.L_48:


//--------------------- .nv.callgraph             --------------------------
	.section	.nv.callgraph,"",@"SHT_CUDA_CALLGRAPH"
	.align	4
	.sectionentsize	8
	.align		4
        /*0000*/ 	.word	0x00000000
	.align		4
        /*0004*/ 	.word	0xffffffff
	.align		4
        /*0008*/ 	.word	index@(_ZN7cutlass13device_kernelINS_4fmha6kernel28FmhaKernelTmaWarpSpecializedINS1_10collective30FmhaMainloopTmaWarpSpecializedINS_12float_e4m3_tEffN4cute5tupleIJNS7_1CILi128EEENS9_ILi256EEENS9_ILi96EEEEEENS8_IJiNS9_ILi1EEENS8_IJiiEEEEEESG_NS8_IJSE_iSF_EEENS4_13DefaultFusionEJEEENS4_15FmhaFwdEpilogueIS6_fNS8_IJNS9_ILi64EEESC_SB_EEEEENS2_23IndividualTileSchedulerEJEEEEEvNT_6ParamsE)
	.align		4
        /*000c*/ 	.word	index@(__assertfail)
	.align		4
        /*0010*/ 	.word	0x00000000
	.align		4
        /*0014*/ 	.word	0xfffffffe
	.align		4
        /*0018*/ 	.word	0x00000000
	.align		4
        /*001c*/ 	.word	0xfffffffd
	.align		4
        /*0020*/ 	.word	0x00000000
	.align		4
        /*0024*/ 	.word	0xfffffffc


//--------------------- .nv.constant4             --------------------------
	.section	.nv.constant4,"a",@progbits
	.align	8
	.align		8
.nv.constant4:
        /*0000*/ 	.dword	__assertfail
	.align		8
        /*0008*/ 	.dword	__unnamed_1
	.align		8
        /*0010*/ 	.dword	__unnamed_2
	.align		8
        /*0018*/ 	.dword	_ZN39_INTERNAL_4aecde0a_4_k_cu_78cd0cbb_26094cuda3std3__45__cpo5beginE
	.align		8
        /*0020*/ 	.dword	_ZN39_INTERNAL_4aecde0a_4_k_cu_78cd0cbb_26094cuda3std3__45__cpo3endE
	.align		8
        /*0028*/ 	.dword	_ZN39_INTERNAL_4aecde0a_4_k_cu_78cd0cbb_26094cuda3std3__45__cpo6cbeginE
	.align		8
        /*0030*/ 	.dword	_ZN39_INTERNAL_4aecde0a_4_k_cu_78cd0cbb_26094cuda3std3__45__cpo4cendE
	.align		8
        /*0038*/ 	.dword	_ZN39_INTERNAL_4aecde0a_4_k_cu_78cd0cbb_26094cuda3std3__441_GLOBAL__N__4aecde0a_4_k_cu_78cd0cbb_26096ignoreE
	.align		8
        /*0040*/ 	.dword	_ZN39_INTERNAL_4aecde0a_4_k_cu_78cd0cbb_26094cuda3std3__419piecewise_constructE
	.align		8
        /*0048*/ 	.dword	_ZN39_INTERNAL_4aecde0a_4_k_cu_78cd0cbb_26094cuda3std3__48in_placeE
	.align		8
        /*0050*/ 	.dword	_ZN39_INTERNAL_4aecde0a_4_k_cu_78cd0cbb_26094cuda3std6ranges3__45__cpo4swapE
	.align		8
        /*0058*/ 	.dword	_ZN39_INTERNAL_4aecde0a_4_k_cu_78cd0cbb_26094cuda3std6ranges3__45__cpo9iter_moveE
	.align		8
        /*0060*/ 	.dword	_ZN39_INTERNAL_4aecde0a_4_k_cu_78cd0cbb_26094cute7productE
	.align		8
        /*0068*/ 	.dword	_ZN39_INTERNAL_4aecde0a_4_k_cu_78cd0cbb_26094cute1_E
	.align		8
        /*0070*/ 	.dword	$str$24
	.align		8
        /*0078*/ 	.dword	$str$25


//--------------------- .text._ZN7cutlass13device_kernelINS_4fmha6kernel28FmhaKernelTmaWarpSpecializedINS1_10collective30FmhaMainloopTmaWarpSpecializedINS_12float_e4m3_tEffN4cute5tupleIJNS7_1CILi128EEENS9_ILi256EEENS9_ILi96EEEEEENS8_IJiNS9_ILi1EEENS8_IJiiEEEEEESG_NS8_IJSE_iSF_EEENS4_13DefaultFusionEJEEENS4_15FmhaFwdEpilogueIS6_fNS8_IJNS9_ILi64EEESC_SB_EEEEENS2_23IndividualTileSchedulerEJEEEEEvNT_6ParamsE --------------------------
	.section	.text._ZN7cutlass13device_kernelINS_4fmha6kernel28FmhaKernelTmaWarpSpecializedINS1_10collective30FmhaMainloopTmaWarpSpecializedINS_12float_e4m3_tEffN4cute5tupleIJNS7_1CILi128EEENS9_ILi256EEENS9_ILi96EEEEEENS8_IJiNS9_ILi1EEENS8_IJiiEEEEEESG_NS8_IJSE_iSF_EEENS4_13DefaultFusionEJEEENS4_15FmhaFwdEpilogueIS6_fNS8_IJNS9_ILi64EEESC_SB_EEEEENS2_23IndividualTileSchedulerEJEEEEEvNT_6ParamsE,"ax",@progbits
	.align	128
.text._ZN7cutlass13device_kernelINS_4fmha6kernel28FmhaKernelTmaWarpSpecializedINS1_10collective30FmhaMainloopTmaWarpSpecializedINS_12float_e4m3_tEffN4cute5tupleIJNS7_1CILi128EEENS9_ILi256EEENS9_ILi96EEEEEENS8_IJiNS9_ILi1EEENS8_IJiiEEEEEESG_NS8_IJSE_iSF_EEENS4_13DefaultFusionEJEEENS4_15FmhaFwdEpilogueIS6_fNS8_IJNS9_ILi64EEESC_SB_EEEEENS2_23IndividualTileSchedulerEJEEEEEvNT_6ParamsE:
        .type           _ZN7cutlass13device_kernelINS_4fmha6kernel28FmhaKernelTmaWarpSpecializedINS1_10collective30FmhaMainloopTmaWarpSpecializedINS_12float_e4m3_tEffN4cute5tupleIJNS7_1CILi128EEENS9_ILi256EEENS9_ILi96EEEEEENS8_IJiNS9_ILi1EEENS8_IJiiEEEEEESG_NS8_IJSE_iSF_EEENS4_13DefaultFusionEJEEENS4_15FmhaFwdEpilogueIS6_fNS8_IJNS9_ILi64EEESC_SB_EEEEENS2_23IndividualTileSchedulerEJEEEEEvNT_6ParamsE,@function
        .size           _ZN7cutlass13device_kernelINS_4fmha6kernel28FmhaKernelTmaWarpSpecializedINS1_10collective30FmhaMainloopTmaWarpSpecializedINS_12float_e4m3_tEffN4cute5tupleIJNS7_1CILi128EEENS9_ILi256EEENS9_ILi96EEEEEENS8_IJiNS9_ILi1EEENS8_IJiiEEEEEESG_NS8_IJSE_iSF_EEENS4_13DefaultFusionEJEEENS4_15FmhaFwdEpilogueIS6_fNS8_IJNS9_ILi64EEESC_SB_EEEEENS2_23IndividualTileSchedulerEJEEEEEvNT_6ParamsE,(.L_x_108 - _ZN7cutlass13device_kernelINS_4fmha6kernel28FmhaKernelTmaWarpSpecializedINS1_10collective30FmhaMainloopTmaWarpSpecializedINS_12float_e4m3_tEffN4cute5tupleIJNS7_1CILi128EEENS9_ILi256EEENS9_ILi96EEEEEENS8_IJiNS9_ILi1EEENS8_IJiiEEEEEESG_NS8_IJSE_iSF_EEENS4_13DefaultFusionEJEEENS4_15FmhaFwdEpilogueIS6_fNS8_IJNS9_ILi64EEESC_SB_EEEEENS2_23IndividualTileSchedulerEJEEEEEvNT_6ParamsE)
        .other          _ZN7cutlass13device_kernelINS_4fmha6kernel28FmhaKernelTmaWarpSpecializedINS1_10collective30FmhaMainloopTmaWarpSpecializedINS_12float_e4m3_tEffN4cute5tupleIJNS7_1CILi128EEENS9_ILi256EEENS9_ILi96EEEEEENS8_IJiNS9_ILi1EEENS8_IJiiEEEEEESG_NS8_IJSE_iSF_EEENS4_13DefaultFusionEJEEENS4_15FmhaFwdEpilogueIS6_fNS8_IJNS9_ILi64EEESC_SB_EEEEENS2_23IndividualTileSchedulerEJEEEEEvNT_6ParamsE,@"STO_CUDA_ENTRY STV_DEFAULT"
_ZN7cutlass13device_kernelINS_4fmha6kernel28FmhaKernelTmaWarpSpecializedINS1_10collective30FmhaMainloopTmaWarpSpecializedINS_12float_e4m3_tEffN4cute5tupleIJNS7_1CILi128EEENS9_ILi256EEENS9_ILi96EEEEEENS8_IJiNS9_ILi1EEENS8_IJiiEEEEEESG_NS8_IJSE_iSF_EEENS4_13DefaultFusionEJEEENS4_15FmhaFwdEpilogueIS6_fNS8_IJNS9_ILi64EEESC_SB_EEEEENS2_23IndividualTileSchedulerEJEEEEEvNT_6ParamsE:
[----:B------:R-:W1:Y:S01]  /*0000*/  LDC R1, c[0x0][0x28] ;  /* 0x00000a00ff017b82 */ /* 0x000e620000000800 */
[----:B------:R-:W2:Y:S01]  /*0010*/  S2R R0, SR_TID.X ;  /* 0x0000000000007919 */ /* 0x000ea20000002100 */
[----:B------:R-:W-:Y:S01]  /*0020*/  ELECT P1, URZ, PT ;  /* 0x00000000003f782f */ /* 0x000fe20003820000 */
[----:B------:R-:W-:Y:S01]  /*0030*/  BSSY B0, `(.L_x_0) ;  /* 0x0000017000007945 */ /* 0x000fe20003800000 */
[----:B--2---:R-:W-:-:S05]  /*0040*/  SHF.R.U32.HI R2, RZ, 0x5, R0 ;  /* 0x00000005ff027819 */ /* 0x004fca0000011600 */
[----:B------:R-:W2:Y:S02]  /*0050*/  SHFL.IDX PT, R3, R2, RZ, 0x1f ;  /* 0x00001fff02037589 */ /* 0x000ea400000e0000 */
[----:B--2---:R-:W-:Y:S02]  /*0060*/  R2UR UR4, R3 ;  /* 0x00000000030472ca */ /* 0x004fe400000e0000 */
[----:B------:R-:W-:-:S06]  /*0070*/  SHF.R.U32.HI R3, RZ, 0x7, R0 ;  /* 0x00000007ff037819 */ /* 0x000fcc0000011600 */
[----:B------:R-:W2:Y:S05]  /*0080*/  SHFL.IDX PT, R3, R3, RZ, 0x1f ;  /* 0x00001fff03037589 */ /* 0x000eaa00000e0000 */
[----:B------:R-:W-:Y:S02]  /*0090*/  USHF.R.S32.HI UR5, URZ, 0x1f, UR4 ;  /* 0x0000001f3f057899 */ /* 0x000fe40008011404 */
[----:B------:R-:W-:Y:S02]  /*00a0*/  ISETP.NE.OR P0, PT, RZ, UR4, !P1 ;  /* 0x00000004ff007c0c */ /* 0x000fe4000cf05670 */
[----:B------:R-:W-:-:S04]  /*00b0*/  ULEA.HI UR5, UR5, UR4, URZ, 0x2 ;  /* 0x0000000405057291 */ /* 0x000fc8000f8f103f */
[----:B------:R-:W-:-:S04]  /*00c0*/  ULOP3.LUT UR5, UR5, 0xfffffffc, URZ, 0xc0, !UPT ;  /* 0xfffffffc05057892 */ /* 0x000fc8000f8ec03f */
[----:B------:R-:W-:-:S03]  /*00d0*/  UIADD3 UR5, UR4, -UR5, URZ ;  /* 0x8000000504057290 */ /* 0x000fc6000fffe03f */
[----:B-1----:R-:W-:Y:S09]  /*00e0*/  @P0 BRA `(.L_x_1) ;  /* 0x00000000002c0947 */ /* 0x002ff20003800000 */
[----:B------:R-:W-:Y:S02]  /*00f0*/  ULDC.64 UR6, c[0x0][0x198] ;  /* 0x0000660000067ab9 */ /* 0x000fe40000000a00 */
[----:B------:R-:W-:Y:S02]  /*0100*/  UIADD3 UR8, UP0, UR6, 0xf0, URZ ;  /* 0x000000f006087890 */ /* 0x000fe4000ff1e03f */
[----:B------:R-:W-:Y:S02]  /*0110*/  UIADD3 UR10, UP1, UR6, 0x1f0, URZ ;  /* 0x000001f0060a7890 */ /* 0x000fe4000ff3e03f */
[----:B------:R-:W-:Y:S02]  /*0120*/  UIADD3 UR6, UP2, UR6, 0x2f0, URZ ;  /* 0x000002f006067890 */ /* 0x000fe4000ff5e03f */
[----:B------:R-:W-:Y:S02]  /*0130*/  UIADD3.X UR9, URZ, UR7, URZ, UP0, !UPT ;  /* 0x000000073f097290 */ /* 0x000fe400087fe43f */
[----:B------:R-:W-:-:S02]  /*0140*/  UIADD3.X UR11, URZ, UR7, URZ, UP1, !UPT ;  /* 0x000000073f0b7290 */ /* 0x000fc40008ffe43f */
[----:B------:R-:W-:-:S05]  /*0150*/  UIADD3.X UR7, URZ, UR7, URZ, UP2, !UPT ;  /* 0x000000073f077290 */ /* 0x000fca00097fe43f */
[----:B------:R1:W-:Y:S02]  /*0160*/  UTMACCTL.PF [UR8] ;  /* 0x00000000080079b9 */ /* 0x0003e40008040000 */
[----:B------:R1:W-:Y:S02]  /*0170*/  UTMACCTL.PF [UR10] ;  /* 0x000000000a0079b9 */ /* 0x0003e40008040000 */
[----:B------:R1:W-:Y:S02]  /*0180*/  UTMACCTL.PF [UR6] ;  /* 0x00000000060079b9 */ /* 0x0003e40008040000 */
[----:B-1----:R-:W-:Y:S01]  /*0190*/  NOP ;  /* 0x0000000000007918 */ /* 0x002fe20000000000 */
.L_x_1:
[----:B------:R-:W-:Y:S05]  /*01a0*/  BSYNC B0 ;  /* 0x0000000000007941 */ /* 0x000fea0003800000 */
.L_x_0:
[----:B------:R-:W1:Y:S01]  /*01b0*/  SHFL.IDX PT, R4, R2, RZ, 0x1f ;  /* 0x00001fff02047589 */ /* 0x000e6200000e0000 */
[----:B--2---:R-:W-:Y:S01]  /*01c0*/  R2UR UR37, R3 ;  /* 0x00000000032572ca */ /* 0x004fe200000e0000 */
[----:B------:R-:W-:-:S12]  /*01d0*/  UISETP.NE.AND UP0, UPT, UR5, 0x1, UPT ;  /* 0x000000010500788c */ /* 0x000fd8000bf05270 */
[----:B------:R-:W-:Y:S02]  /*01e0*/  UIADD3 UR10, UR37, -0x1, URZ ;  /* 0xffffffff250a7890 */ /* 0x000fe4000fffe03f */
[----:B------:R-:W-:Y:S02]  /*01f0*/  UISETP.EQ.AND UP0, UPT, UR37, URZ, !UP0 ;  /* 0x0000003f2500728c */ /* 0x000fe4000c702270 */
[----:B------:R-:W-:Y:S02]  /*0200*/  UISETP.GE.U32.AND UP1, UPT, UR10, 0x4, UPT ;  /* 0x000000040a00788c */ /* 0x000fe4000bf26070 */
[----:B------:R-:W-:Y:S01]  /*0210*/  USEL UR4, URZ, 0x1, !UP0 ;  /* 0x000000013f047887 */ /* 0x000fe2000c000000 */
[----:B-1----:R-:W-:-:S03]  /*0220*/  ISETP.NE.AND P0, PT, R4, RZ, PT ;  /* 0x000000ff0400720c */ /* 0x002fc60003f05270 */
[----:B------:R-:W-:-:S10]  /*0230*/  USEL UR4, UR4, 0x2, UP1 ;  /* 0x0000000204047887 */ /* 0x000fd40008800000 */
[----:B------:R-:W-:Y:S05]  /*0240*/  @P0 BRA `(.L_x_2) ;  /* 0x0000000000480947 */ /* 0x000fea0003800000 */
[----:B------:R-:W1:Y:S01]  /*0250*/  S2UR UR11, SR_CgaCtaId ;  /* 0x00000000000b79c3 */ /* 0x000e620000008800 */
[----:B------:R-:W-:Y:S01]  /*0260*/  UMOV UR6, 0x400 ;  /* 0x0000040000067882 */ /* 0x000fe20000000000 */
[----:B------:R-:W-:Y:S01]  /*0270*/  UMOV UR7, 0x1 ;  /* 0x0000000100077882 */ /* 0x000fe20000000000 */
[----:B------:R-:W-:Y:S01]  /*0280*/  UMOV UR8, 0x80 ;  /* 0x0000008000087882 */ /* 0x000fe20000000000 */
[----:B------:R-:W-:Y:S01]  /*0290*/  ELECT P0, URZ, PT ;  /* 0x00000000003f782f */ /* 0x000fe20003800000 */
[----:B------:R-:W-:-:S04]  /*02a0*/  UIADD3 UR8, -UR8, 0x100000, URZ ;  /* 0x0010000008087890 */ /* 0x000fc8000fffe13f */
[----:B------:R-:W-:Y:S02]  /*02b0*/  USHF.L.U32 UR9, UR8, 0xb, URZ ;  /* 0x0000000b08097899 */ /* 0x000fe4000800063f */
[----:B------:R-:W-:Y:S02]  /*02c0*/  USHF.L.U32 UR8, UR8, 0x1, URZ ;  /* 0x0000000108087899 */ /* 0x000fe4000800063f */
[----:B-1----:R-:W-:Y:S02]  /*02d0*/  ULEA UR11, UR11, UR6, 0x18 ;  /* 0x000000060b0b7291 */ /* 0x002fe4000f8ec03f */
[----:B------:R-:W-:-:S04]  /*02e0*/  UIADD3 UR6, -UR7, 0x100000, URZ ;  /* 0x0010000007067890 */ /* 0x000fc8000fffe13f */
[----:B------:R-:W-:Y:S02]  /*02f0*/  USHF.L.U32 UR7, UR6, 0xb, URZ ;  /* 0x0000000b06077899 */ /* 0x000fe4000800063f */
[----:B------:R-:W-:Y:S01]  /*0300*/  USHF.L.U32 UR6, UR6, 0x1, URZ ;  /* 0x0000000106067899 */ /* 0x000fe2000800063f */
[----:B------:R-:W1:Y:S11]  /*0310*/  FENCE.VIEW.ASYNC.S ;  /* 0x00000000000073c6 */ /* 0x000e760000000000 */
[----:B-1----:R1:W2:Y:S01]  /*0320*/  SYNCS.EXCH.64 URZ, [UR11+0x21050], UR6 ;  /* 0x021050060b3f75b2 */ /* 0x0022a20008000100 */
[----:B------:R1:W3:Y:S01]  /*0330*/  SYNCS.EXCH.64 URZ, [UR11+0x21060], UR8 ;  /* 0x021060080b3f75b2 */ /* 0x0002e20008000100 */
[----:B------:R1:W4:Y:S01]  /*0340*/  SYNCS.EXCH.64 URZ, [UR11+0x21058], UR6 ;  /* 0x021058060b3f75b2 */ /* 0x0003220008000100 */
[----:B------:R1:W1:Y:S01]  /*0350*/  SYNCS.EXCH.64 URZ, [UR11+0x21068], UR8 ;  /* 0x021068080b3f75b2 */ /* 0x0002620008000100 */
[----:B------:R-:W-:Y:S01]  /*0360*/  NOP ;  /* 0x0000000000007918 */ /* 0x000fe20000000000 */
.L_x_2:
[----:B------:R-:W5:Y:S01]  /*0370*/  SHFL.IDX PT, R3, R2, RZ, 0x1f ;  /* 0x00001fff02037589 */ /* 0x000f6200000e0000 */
[----:B------:R-:W-:Y:S01]  /*0380*/  NOP ;  /* 0x0000000000007918 */ /* 0x000fe20000000000 */
[----:B-----5:R-:W-:-:S13]  /*0390*/  ISETP.NE.AND P0, PT, R3, RZ, PT ;  /* 0x000000ff0300720c */ /* 0x020fda0003f05270 */
[----:B------:R-:W-:Y:S05]  /*03a0*/  @P0 BRA `(.L_x_3) ;  /* 0x0000000000600947 */ /* 0x000fea0003800000 */
[----:B-1----:R-:W1:Y:S01]  /*03b0*/  S2UR UR7, SR_CgaCtaId ;  /* 0x00000000000779c3 */ /* 0x002e620000008800 */
[----:B------:R-:W-:Y:S01]  /*03c0*/  UMOV UR6, 0x400 ;  /* 0x0000040000067882 */ /* 0x000fe20000000000 */
[----:B------:R-:W-:Y:S01]  /*03d0*/  UMOV UR8, 0x1 ;  /* 0x0000000100087882 */ /* 0x000fe20000000000 */
[----:B------:R-:W-:Y:S01]  /*03e0*/  UMOV UR12, 0x100 ;  /* 0x00000100000c7882 */ /* 0x000fe20000000000 */
[----:B------:R-:W-:-:S04]  /*03f0*/  UIADD3 UR8, -UR8, 0x100000, URZ ;  /* 0x0010000008087890 */ /* 0x000fc8000fffe13f */
[----:B------:R-:W-:Y:S02]  /*0400*/  USHF.L.U32 UR9, UR8, 0xb, URZ ;  /* 0x0000000b08097899 */ /* 0x000fe4000800063f */
[----:B------:R-:W-:Y:S01]  /*0410*/  USHF.L.U32 UR8, UR8, 0x1, URZ ;  /* 0x0000000108087899 */ /* 0x000fe2000800063f */
[----:B------:R-:W-:Y:S01]  /*0420*/  ELECT P0, URZ, PT ;  /* 0x00000000003f782f */ /* 0x000fe20003800000 */
[----:B-1----:R-:W-:Y:S02]  /*0430*/  ULEA UR11, UR7, UR6, 0x18 ;  /* 0x00000006070b7291 */ /* 0x002fe4000f8ec03f */
[----:B------:R-:W-:-:S04]  /*0440*/  UIADD3 UR6, -UR12, 0x100000, URZ ;  /* 0x001000000c067890 */ /* 0x000fc8000fffe13f */
[----:B------:R-:W-:Y:S02]  /*0450*/  USHF.L.U32 UR7, UR6, 0xb, URZ ;  /* 0x0000000b06077899 */ /* 0x000fe4000800063f */
[----:B------:R-:W-:Y:S01]  /*0460*/  USHF.L.U32 UR6, UR6, 0x1, URZ ;  /* 0x0000000106067899 */ /* 0x000fe2000800063f */
[----:B------:R-:W1:Y:S03]  /*0470*/  FENCE.VIEW.ASYNC.S ;  /* 0x00000000000073c6 */ /* 0x000e660000000000 */
[----:B-1----:R1:W1:Y:S08]  /*0480*/  SYNCS.EXCH.64 URZ, [UR11+0x21000], UR8 ;  /* 0x021000080b3f75b2 */ /* 0x0022700008000100 */
[----:B------:R1:W1:Y:S01]  /*0490*/  SYNCS.EXCH.64 URZ, [UR11+0x21028], UR6 ;  /* 0x021028060b3f75b2 */ /* 0x0002620008000100 */
        /* <DEDUP_REMOVED lines=8> */
[----:B------:R-:W-:Y:S01]  /*0520*/  NOP ;  /* 0x0000000000007918 */ /* 0x000fe20000000000 */
.L_x_3:
        /* <DEDUP_REMOVED lines=21> */
[----:B------:R-:W-:Y:S01]  /*0680*/  NOP ;  /* 0x0000000000007918 */ /* 0x000fe20000000000 */
.L_x_4:
[----:B------:R-:W5:Y:S01]  /*0690*/  SHFL.IDX PT, R3, R2, RZ, 0x1f ;  /* 0x00001fff02037589 */ /* 0x000f6200000e0000 */
[----:B------:R-:W-:Y:S01]  /*06a0*/  ELECT P0, URZ, PT ;  /* 0x00000000003f782f */ /* 0x000fe20003800000 */
[----:B------:R-:W-:Y:S01]  /*06b0*/  NOP ;  /* 0x0000000000007918 */ /* 0x000fe20000000000 */
[----:B-1----:R-:W-:Y:S02]  /*06c0*/  UMOV UR6, 0x80 ;  /* 0x0000008000067882 */ /* 0x002fe40000000000 */
[C---:B-----5:R-:W-:Y:S02]  /*06d0*/  ISETP.NE.OR P0, PT, R3.reuse, RZ, !P0 ;  /* 0x000000ff0300720c */ /* 0x060fe40004705670 */
[----:B------:R-:W-:-:S11]  /*06e0*/  ISETP.NE.AND P2, PT, R3, RZ, PT ;  /* 0x000000ff0300720c */ /* 0x000fd60003f45270 */
[----:B------:R-:W-:Y:S01]  /*06f0*/  VOTEU.ALL UP0, P0 ;  /* 0x00000000003f7886 */ /* 0x000fe20000000000 */
[----:B------:R-:W-:Y:S01]  /*0700*/  VOTEU.ALL UP2, P0 ;  /* 0x00000000003f7886 */ /* 0x000fe20000040000 */
[----:B------:R-:W-:Y:S01]  /*0710*/  VOTEU.ALL UP3, P0 ;  /* 0x00000000003f7886 */ /* 0x000fe20000060000 */
[----:B------:R-:W-:Y:S02]  /*0720*/  VOTEU.ALL UP4, P0 ;  /* 0x00000000003f7886 */ /* 0x000fe40000080000 */
[----:B------:R-:W1:Y:S01]  /*0730*/  @!UP0 S2UR UR9, SR_CgaCtaId ;  /* 0x00000000000989c3 */ /* 0x000e620000008800 */
[----:B------:R-:W-:Y:S01]  /*0740*/  @!UP0 UMOV UR8, 0x400 ;  /* 0x0000040000088882 */ /* 0x000fe20000000000 */
[----:B------:R-:W-:-:S04]  /*0750*/  @!UP0 UIADD3 UR6, -UR6, 0x100000, URZ ;  /* 0x0010000006068890 */ /* 0x000fc8000fffe13f */
[----:B------:R-:W-:Y:S02]  /*0760*/  @!UP0 USHF.L.U32 UR7, UR6, 0xb, URZ ;  /* 0x0000000b06078899 */ /* 0x000fe4000800063f */
[----:B------:R-:W-:Y:S02]  /*0770*/  @!UP0 USHF.L.U32 UR6, UR6, 0x1, URZ ;  /* 0x0000000106068899 */ /* 0x000fe4000800063f */
[----:B-1----:R-:W-:Y:S01]  /*0780*/  @!UP0 ULEA UR8, UR9, UR8, 0x18 ;  /* 0x0000000809088291 */ /* 0x002fe2000f8ec03f */
[----:B------:R-:W-:Y:S01]  /*0790*/  VOTEU.ALL UP0, P0 ;  /* 0x00000000003f7886 */ /* 0x000fe20000000000 */
[----:B------:R-:W1:Y:S10]  /*07a0*/  FENCE.VIEW.ASYNC.S ;  /* 0x00000000000073c6 */ /* 0x000e740000000000 */
[----:B-1----:R1:W1:Y:S01]  /*07b0*/  @!UP0 SYNCS.EXCH.64 URZ, [UR8+0x21090], UR6 ;  /* 0x02109006083f85b2 */ /* 0x0022620008000100 */
[----:B------:R1:W1:Y:S01]  /*07c0*/  @!UP2 SYNCS.EXCH.64 URZ, [UR8+0x21098], UR6 ;  /* 0x02109806083fa5b2 */ /* 0x0002620008000100 */
[----:B------:R1:W1:Y:S01]  /*07d0*/  @!UP3 SYNCS.EXCH.64 URZ, [UR8+0x210a0], UR6 ;  /* 0x0210a006083fb5b2 */ /* 0x0002620008000100 */
[----:B------:R1:W1:Y:S01]  /*07e0*/  @!UP4 SYNCS.EXCH.64 URZ, [UR8+0x210a8], UR6 ;  /* 0x0210a806083fc5b2 */ /* 0x0002620008000100 */
[----:B------:R-:W-:Y:S01]  /*07f0*/  NOP ;  /* 0x0000000000007918 */ /* 0x000fe20000000000 */
[----:B------:R-:W-:Y:S05]  /*0800*/  @P2 BRA `(.L_x_5) ;  /* 0x0000000000502947 */ /* 0x000fea0003800000 */
[----:B-1----:R-:W1:Y:S01]  /*0810*/  S2UR UR7, SR_CgaCtaId ;  /* 0x00000000000779c3 */ /* 0x002e620000008800 */
[----:B------:R-:W-:Y:S01]  /*0820*/  UMOV UR6, 0x400 ;  /* 0x0000040000067882 */ /* 0x000fe20000000000 */
[----:B------:R-:W-:Y:S01]  /*0830*/  UMOV UR8, 0x20 ;  /* 0x0000002000087882 */ /* 0x000fe20000000000 */
[----:B------:R-:W-:Y:S01]  /*0840*/  UMOV UR9, 0x80 ;  /* 0x0000008000097882 */ /* 0x000fe20000000000 */
[----:B------:R-:W-:Y:S01]  /*0850*/  ELECT P0, URZ, PT ;  /* 0x00000000003f782f */ /* 0x000fe20003800000 */
[----:B-1----:R-:W-:Y:S02]  /*0860*/  ULEA UR11, UR7, UR6, 0x18 ;  /* 0x00000006070b7291 */ /* 0x002fe4000f8ec03f */
[----:B------:R-:W-:-:S04]  /*0870*/  UIADD3 UR6, -UR8, 0x100000, URZ ;  /* 0x0010000008067890 */ /* 0x000fc8000fffe13f */
[----:B------:R-:W-:Y:S02]  /*0880*/  USHF.L.U32 UR7, UR6, 0xb, URZ ;  /* 0x0000000b06077899 */ /* 0x000fe4000800063f */
[----:B------:R-:W-:Y:S02]  /*0890*/  USHF.L.U32 UR6, UR6, 0x1, URZ ;  /* 0x0000000106067899 */ /* 0x000fe4000800063f */
        /* <DEDUP_REMOVED lines=10> */
[----:B------:R-:W-:Y:S01]  /*0940*/  NOP ;  /* 0x0000000000007918 */ /* 0x000fe20000000000 */
.L_x_5:
[----:B------:R-:W-:Y:S01]  /*0950*/  ISETP.NE.AND P0, PT, RZ, UR37, PT ;  /* 0x00000025ff007c0c */ /* 0x000fe2000bf05270 */
[----:B------:R-:W-:Y:S01]  /*0960*/  IMAD.U32 R2, RZ, RZ, UR5 ;  /* 0x00000005ff027e24 */ /* 0x000fe2000f8e00ff */
[----:B------:R-:W-:Y:S01]  /*0970*/  NOP ;  /* 0x0000000000007918 */ /* 0x000fe20000000000 */
[----:B-1234-:R-:W-:Y:S03]  /*0980*/  BAR.SYNC.DEFER_BLOCKING 0x0 ;  /* 0x0000000000007b1d */ /* 0x01efe60000010000 */
[----:B------:R-:W-:-:S07]  /*0990*/  ISETP.EQ.AND P2, PT, R2, 0x1, P1 ;  /* 0x000000010200780c */ /* 0x000fce0000f42270 */
[----:B------:R-:W-:Y:S06]  /*09a0*/  @!P0 BRA `(.L_x_6) ;  /* 0x000000e400588947 */ /* 0x000fec0003800000 */
[----:B------:R-:W-:-:S06]  /*09b0*/  UISETP.GT.U32.AND UP0, UPT, UR10, 0x3, UPT ;  /* 0x000000030a00788c */ /* 0x000fcc000bf04070 */
[----:B------:R-:W-:-:S13]  /*09c0*/  PLOP3.LUT P0, PT, PT, PT, UP0, 0x80, 0x0 ;  /* 0x000000000000781c */ /* 0x000fda0003f0f008 */
[----:B------:R-:W-:Y:S05]  /*09d0*/  @P0 EXIT ;  /* 0x000000000000094d */ /* 0x000fea0003800000 */
.L_x_7:
[----:B------:R-:W-:-:S08]  /*09e0*/  NOP ;  /* 0x0000000000007918 */ /* 0x000fd00000000000 */
[----:B------:R-:W1:Y:S02]  /*09f0*/  USETMAXREG.TRY_ALLOC.CTAPOOL UP0, 0xf0 ;  /* 0x000000f0000079c8 */ /* 0x000e640008000600 */
[----:B-1----:R-:W-:-:S13]  /*0a00*/  PLOP3.LUT P0, PT, PT, PT, UP0, 0x80, 0x0 ;  /* 0x000000000000781c */ /* 0x002fda0003f0f008 */
[----:B------:R-:W-:Y:S05]  /*0a10*/  @!P0 BRA `(.L_x_7) ;  /* 0xfffffffc00f08947 */ /* 0x000fea000383ffff */
[----:B------:R-:W-:Y:S01]  /*0a20*/  UISETP.NE.AND UP0, UPT, UR37, 0x1, UPT ;  /* 0x000000012500788c */ /* 0x000fe2000bf05270 */
[----:B------:R-:W1:Y:S01]  /*0a30*/  S2UR UR42, SR_CTAID.X ;  /* 0x00000000002a79c3 */ /* 0x000e620000002500 */
[----:B------:R-:W-:Y:S01]  /*0a40*/  UMOV UR5, URZ ;  /* 0x0000003f00057c82 */ /* 0x000fe20008000000 */
[----:B------:R-:W-:-:S03]  /*0a50*/  UMOV UR6, URZ ;  /* 0x0000003f00067c82 */ /* 0x000fc60008000000 */
[----:B------:R-:W-:-:S13]  /*0a60*/  PLOP3.LUT P0, PT, PT, PT, UP0, 0x80, 0x0 ;  /* 0x000000000000781c */ /* 0x000fda0003f0f008 */
[----:B------:R-:W-:Y:S05]  /*0a70*/  @!P0 BRA `(.L_x_8) ;  /* 0x00000000003c8947 */ /* 0x000fea0003800000 */
[----:B------:R-:W-:Y:S01]  /*0a80*/  UISETP.NE.AND UP0, UPT, UR37, 0x2, UPT ;  /* 0x000000022500788c */ /* 0x000fe2000bf05270 */
[----:B------:R-:W-:-:S05]  /*0a90*/  UMOV UR6, 0x1 ;  /* 0x0000000100067882 */ /* 0x000fca0000000000 */
[----:B------:R-:W-:-:S13]  /*0aa0*/  PLOP3.LUT P1, PT, PT, PT, UP0, 0x80, 0x0 ;  /* 0x000000000000781c */ /* 0x000fda0003f2f008 */
[----:B------:R-:W-:Y:S05]  /*0ab0*/  @!P1 BRA `(.L_x_8) ;  /* 0x00000000002c9947 */ /* 0x000fea0003800000 */
[----:B------:R-:W-:-:S06]  /*0ac0*/  UISETP.NE.AND UP0, UPT, UR37, 0x3, UPT ;  /* 0x000000032500788c */ /* 0x000fcc000bf05270 */
[----:B------:R-:W-:-:S13]  /*0ad0*/  PLOP3.LUT P1, PT, PT, PT, UP0, 0x80, 0x0 ;  /* 0x000000000000781c */ /* 0x000fda0003f2f008 */
[----:B------:R-:W-:Y:S05]  /*0ae0*/  @!P1 BRA `(.L_x_9) ;  /* 0x0000000000189947 */ /* 0x000fea0003800000 */
[----:B------:R-:W-:-:S11]  /*0af0*/  UISETP.NE.AND UP0, UPT, UR37, 0x4, UPT ;  /* 0x000000042500788c */ /* 0x000fd6000bf05270 */
[----:B------:R-:W-:Y:S01]  /*0b00*/  @!UP0 UMOV UR5, 0x1 ;  /* 0x0000000100058882 */ /* 0x000fe20000000000 */
[----:B------:R-:W-:Y:S01]  /*0b10*/  @!UP0 UMOV UR6, 0x1 ;  /* 0x0000000100068882 */ /* 0x000fe20000000000 */
[----:B------:R-:W-:Y:S01]  /*0b20*/  @UP0 UMOV UR5, URZ ;  /* 0x0000003f00050c82 */ /* 0x000fe20008000000 */
[----:B------:R-:W-:Y:S01]  /*0b30*/  @UP0 UMOV UR6, URZ ;  /* 0x0000003f00060c82 */ /* 0x000fe20008000000 */
[----:B------:R-:W-:Y:S05]  /*0b40*/  BRA `(.L_x_8) ;  /* 0x0000000000087947 */ /* 0x000fea0003800000 */
.L_x_9:
[----:B------:R-:W-:Y:S01]  /*0b50*/  UMOV UR5, 0x1 ;  /* 0x0000000100057882 */ /* 0x000fe20000000000 */
[----:B------:R-:W-:-:S05]  /*0b60*/  UMOV UR6, URZ ;  /* 0x0000003f00067c82 */ /* 0x000fca0008000000 */
.L_x_8:
[----:B------:R-:W-:Y:S05]  /*0b70*/  @!P0 BRA `(.L_x_10) ;  /* 0x00000000003c8947 */ /* 0x000fea0003800000 */
[----:B------:R-:W-:-:S06]  /*0b80*/  UISETP.NE.AND UP0, UPT, UR37, 0x2, UPT ;  /* 0x000000022500788c */ /* 0x000fcc000bf05270 */
[----:B------:R-:W-:-:S13]  /*0b90*/  PLOP3.LUT P0, PT, PT, PT, UP0, 0x80, 0x0 ;  /* 0x000000000000781c */ /* 0x000fda0003f0f008 */
[----:B------:R-:W-:Y:S05]  /*0ba0*/  @!P0 BRA `(.L_x_11) ;  /* 0x0000000000288947 */ /* 0x000fea0003800000 */
[----:B------:R-:W-:-:S06]  /*0bb0*/  UISETP.NE.AND UP0, UPT, UR37, 0x3, UPT ;  /* 0x000000032500788c */ /* 0x000fcc000bf05270 */
[----:B------:R-:W-:-:S13]  /*0bc0*/  PLOP3.LUT P0, PT, PT, PT, UP0, 0x80, 0x0 ;  /* 0x000000000000781c */ /* 0x000fda0003f0f008 */
[----:B------:R-:W-:Y:S05]  /*0bd0*/  @!P0 BRA `(.L_x_12) ;  /* 0x0000000000148947 */ /* 0x000fea0003800000 */
[----:B------:R-:W-:-:S06]  /*0be0*/  UISETP.NE.AND UP0, UPT, UR37, 0x4, UPT ;  /* 0x000000042500788c */ /* 0x000fcc000bf05270 */
[----:B------:R-:W-:-:S13]  /*0bf0*/  PLOP3.LUT P0, PT, PT, PT, UP0, 0x80, 0x0 ;  /* 0x000000000000781c */ /* 0x000fda0003f0f008 */
[----:B------:R-:W-:Y:S05]  /*0c00*/  @P0 BRA `(.L_x_13) ;  /* 0x00000000001c0947 */ /* 0x000fea0003800000 */
[----:B-1----:R-:W-:Y:S01]  /*0c10*/  ULEA UR42, UR42, 0x3, 0x1 ;  /* 0x000000032a2a7891 */ /* 0x002fe2000f8e083f */
[----:B------:R-:W-:Y:S11]  /*0c20*/  BRA `(.L_x_13) ;  /* 0x0000000000147947 */ /* 0x000ff60003800000 */
.L_x_12:
[----:B-1----:R-:W-:Y:S01]  /*0c30*/  ULEA UR42, UR42, 0x2, 0x1 ;  /* 0x000000022a2a7891 */ /* 0x002fe2000f8e083f */
[----:B------:R-:W-:Y:S11]  /*0c40*/  BRA `(.L_x_13) ;  /* 0x00000000000c7947 */ /* 0x000ff60003800000 */
.L_x_11:
[----:B-1----:R-:W-:Y:S01]  /*0c50*/  ULEA UR42, UR42, 0x1, 0x1 ;  /* 0x000000012a2a7891 */ /* 0x002fe2000f8e083f */
[----:B------:R-:W-:Y:S11]  /*0c60*/  BRA `(.L_x_13) ;  /* 0x0000000000047947 */ /* 0x000ff60003800000 */
.L_x_10:
[----:B-1----:R-:W-:-:S12]  /*0c70*/  USHF.L.U32 UR42, UR42, 0x1, URZ ;  /* 0x000000012a2a7899 */ /* 0x002fd8000800063f */
.L_x_13:
[----:B------:R-:W-:-:S04]  /*0c80*/  ULOP3.LUT UR7, UR4, 0x1, URZ, 0xfc, !UPT ;  /* 0x0000000104077892 */ /* 0x000fc8000f8efc3f */
[----:B------:R-:W-:-:S06]  /*0c90*/  UISETP.NE.AND UP0, UPT, UR7, 0x3, UPT ;  /* 0x000000030700788c */ /* 0x000fcc000bf05270 */
[----:B------:R-:W-:-:S13]  /*0ca0*/  PLOP3.LUT P0, PT, PT, PT, UP0, 0x80, 0x0 ;  /* 0x000000000000781c */ /* 0x000fda0003f0f008 */
[----:B------:R-:W-:Y:S05]  /*0cb0*/  @!P0 BRA `(.L_x_14) ;  /* 0x0000000000048947 */ /* 0x000fea0003800000 */
[----:B-1----:R-:W-:Y:S01]  /*0cc0*/  BPT.TRAP 0x1 ;  /* 0x000000040000795c */ /* 0x002fe20000300000 */
.L_x_14:
[----:B------:R-:W2:Y:S01]  /*0cd0*/  S2UR UR7, SR_CgaCtaId ;  /* 0x00000000000779c3 */ /* 0x000ea20000008800 */
[----:B------:R-:W-:Y:S01]  /*0ce0*/  UMOV UR36, 0x400 ;  /* 0x0000040000247882 */ /* 0x000fe20000000000 */
[----:B------:R-:W-:-:S05]  /*0cf0*/  IMAD.U32 R2, RZ, RZ, UR5 ;  /* 0x00000005ff027e24 */ /* 0x000fca000f8e00ff */
[----:B------:R-:W-:Y:S01]  /*0d00*/  SHF.L.U32 R2, R2, 0x1f, RZ ;  /* 0x0000001f02027819 */ /* 0x000fe200000006ff */
[----:B--2---:R-:W-:-:S04]  /*0d10*/  ULEA UR36, UR7, UR36, 0x18 ;  /* 0x0000002407247291 */ /* 0x004fc8000f8ec03f */
[----:B------:R-:W-:-:S09]  /*0d20*/  ULEA UR7, UR6, UR36, 0x3 ;  /* 0x0000002406077291 */ /* 0x000fd2000f8e183f */
[----:B------:R-:W2:Y:S02]  /*0d30*/  SYNCS.PHASECHK.TRANS64.TRYWAIT P1, [UR7+0x21050], R2 ;  /* 0x02105002ff0075a7 */ /* 0x000ea40008020147 */
[----:B--2---:R-:W-:Y:S05]  /*0d40*/  @!P1 BRA `(.L_x_15) ;  /* 0x000000f4008c9947 */ /* 0x004fea0003800000 */
.L_x_91:
[----:B------:R-:W-:Y:S05]  /*0d50*/  @!P0 BRA `(.L_x_16) ;  /* 0x0000000000048947 */ /* 0x000fea0003800000 */
[----:B-1----:R-:W-:Y:S01]  /*0d60*/  BPT.TRAP 0x1 ;  /* 0x000000040000795c */ /* 0x002fe20000300000 */
.L_x_16:
[----:B------:R-:W-:Y:S01]  /*0d70*/  SHF.L.U32 R4, RZ, 0x1f, RZ ;  /* 0x0000001fff047819 */ /* 0x000fe200000006ff */
[----:B------:R-:W-:Y:S01]  /*0d80*/  UIADD3 UR20, UR36, 0x21090, URZ ;  /* 0x0002109024147890 */ /* 0x000fe2000fffe03f */
[----:B------:R-:W-:Y:S02]  /*0d90*/  ISETP.NE.AND P2, PT, RZ, UR10, PT ;  /* 0x0000000aff007c0c */ /* 0x000fe4000bf45270 */
[----:B------:R-:W3:Y:S02]  /*0da0*/  SYNCS.PHASECHK.TRANS64.TRYWAIT P1, [UR36+0x21000], R4 ;  /* 0x02100004ff0075a7 */ /* 0x000ee40008020164 */
[----:B---3--:R-:W-:Y:S09]  /*0db0*/  @!P1 BRA `(.L_x_17) ;  /* 0x000000f400889947 */ /* 0x008ff20003800000 */
.L_x_92:
[----:B------:R-:W-:Y:S01]  /*0dc0*/  ULEA UR10, UR10, UR20, 0x3 ;  /* 0x000000140a0a7291 */ /* 0x000fe2000f8e183f */
[----:B--2---:R-:W-:Y:S01]  /*0dd0*/  SEL R2, RZ, 0x1, P2 ;  /* 0x00000001ff027807 */ /* 0x004fe20001000000 */
[----:B------:R-:W-:-:S03]  /*0de0*/  UIADD3 UR5, UR37, -0x1, URZ ;  /* 0xffffffff25057890 */ /* 0x000fc6000fffe03f */
[----:B------:R-:W-:Y:S01]  /*0df0*/  SHF.L.U32 R2, R2, 0x1f, RZ ;  /* 0x0000001f02027819 */ /* 0x000fe200000006ff */
[----:B------:R-:W-:-:S03]  /*0e00*/  USHF.L.U32 UR5, UR5, 0x3, URZ ;  /* 0x0000000305057899 */ /* 0x000fc6000800063f */
[----:B------:R-:W2:Y:S02]  /*0e10*/  SYNCS.PHASECHK.TRANS64.TRYWAIT P1, [UR10], R2 ;  /* 0x00000002ff0075a7 */ /* 0x000ea4000802014a */
[----:B--2---:R-:W-:Y:S07]  /*0e20*/  @!P1 BRA `(.L_x_18) ;  /* 0x000000f400849947 */ /* 0x004fee0003800000 */
.L_x_93:
[----:B------:R-:W-:Y:S01]  /*0e30*/  USHF.R.U32.HI UR7, URZ, 0x4, UR36 ;  /* 0x000000043f077899 */ /* 0x000fe20008011624 */
[----:B------:R-:W-:Y:S01]  /*0e40*/  WARPGROUP.ARRIVE ;  /* 0x00000000000079c5 */ /* 0x000fe20000000000 */
[----:B------:R-:W-:Y:S01]  /*0e50*/  UIADD3 UR8, UR36, 0x3000, URZ ;  /* 0x0000300024087890 */ /* 0x000fe2000fffe03f */
[----:B------:R-:W-:Y:S01]  /*0e60*/  IMAD.MOV.U32 R199, RZ, RZ, RZ ;  /* 0x000000ffffc77224 */ /* 0x000fe200078e00ff */
[----:B------:R-:W-:Y:S02]  /*0e70*/  ULOP3.LUT UR7, UR7, 0x3fff, URZ, 0xc0, !UPT ;  /* 0x00003fff07077892 */ /* 0x000fe4000f8ec03f */
[----:B------:R-:W-:Y:S02]  /*0e80*/  USHF.R.U32.HI UR8, URZ, 0x4, UR8 ;  /* 0x000000043f087899 */ /* 0x000fe40008011608 */
[----:B------:R-:W-:Y:S02]  /*0e90*/  ULOP3.LUT UR7, UR7, 0x10000, URZ, 0xfc, !UPT ;  /* 0x0001000007077892 */ /* 0x000fe4000f8efc3f */
[----:B------:R-:W-:-:S02]  /*0ea0*/  ULOP3.LUT UR8, UR8, 0x3fff, URZ, 0xc0, !UPT ;  /* 0x00003fff08087892 */ /* 0x000fc4000f8ec03f */
[----:B------:R-:W-:Y:S02]  /*0eb0*/  UIMAD UR7, UR6, 0x180, UR7 ;  /* 0x00000180060778a4 */ /* 0x000fe4000f8e0207 */
[----:B------:R-:W-:Y:S01]  /*0ec0*/  ULOP3.LUT UR6, UR8, 0x10000, URZ, 0xfc, !UPT ;  /* 0x0001000008067892 */ /* 0x000fe2000f8efc3f */
[----:B------:R-:W-:Y:S01]  /*0ed0*/  UMOV UR9, 0xc0000010 ;  /* 0xc000001000097882 */ /* 0x000fe20000000000 */
[----:B------:R-:W-:Y:S01]  /*0ee0*/  UMOV UR11, 0xc0000010 ;  /* 0xc0000010000b7882 */ /* 0x000fe20000000000 */
[----:B------:R-:W-:Y:S02]  /*0ef0*/  UIADD3 UR12, UR7, 0x80, URZ ;  /* 0x00000080070c7890 */ /* 0x000fe4000fffe03f */
[----:B------:R-:W-:Y:S02]  /*0f00*/  UMOV UR8, UR7 ;  /* 0x0000000700087c82 */ /* 0x000fe40008000000 */
[----:B------:R-:W-:Y:S01]  /*0f10*/  UMOV UR10, UR6 ;  /* 0x00000006000a7c82 */ /* 0x000fe20008000000 */
[----:B------:R-:W-:Y:S01]  /*0f20*/  UIADD3 UR14, UR6, 0x200, URZ ;  /* 0x00000200060e7890 */ /* 0x000fe2000fffe03f */
[----:B------:R-:W-:Y:S01]  /*0f30*/  QGMMA.64x256x32.F32.E4M3.E4M3 R24, gdesc[UR8], RZ, !UPT, gsb0 ;  /* 0x03e00000081879f3 */ /* 0x000fe2000c0008ff */
[----:B------:R-:W-:Y:S01]  /*0f40*/  UMOV UR13, 0xc0000010 ;  /* 0xc0000010000d7882 */ /* 0x000fe20000000000 */
[----:B------:R-:W-:Y:S01]  /*0f50*/  UMOV UR15, 0xc0000010 ;  /* 0xc0000010000f7882 */ /* 0x000fe20000000000 */
[----:B------:R-:W-:-:S02]  /*0f60*/  UIADD3 UR16, UR7, 0x100, URZ ;  /* 0x0000010007107890 */ /* 0x000fc4000fffe03f */
[----:B------:R-:W-:Y:S01]  /*0f70*/  UIADD3 UR18, UR6, 0x400, URZ ;  /* 0x0000040006127890 */ /* 0x000fe2000fffe03f */
[----:B------:R-:W-:Y:S01]  /*0f80*/  UMOV UR17, 0xc0000010 ;  /* 0xc000001000117882 */ /* 0x000fe20000000000 */
[----:B------:R-:W-:Y:S01]  /*0f90*/  UMOV UR19, 0xc0000010 ;  /* 0xc000001000137882 */ /* 0x000fe20000000000 */
[----:B------:R-:W-:Y:S01]  /*0fa0*/  ULDC UR7, c[0x0][0x604] ;  /* 0x0001810000077ab9 */ /* 0x000fe20000000800 */
[----:B------:R-:W-:Y:S01]  /*0fb0*/  ULDC UR10, c[0x0][0x604] ;  /* 0x00018100000a7ab9 */ /* 0x000fe20000000800 */
[----:B------:R-:W-:Y:S01]  /*0fc0*/  ULOP3.LUT UR5, UR5, 0x8, URZ, 0xc, !UPT ;  /* 0x0000000805057892 */ /* 0x000fe2000f8e0c3f */
[----:B------:R-:W-:Y:S02]  /*0fd0*/  WARPGROUP.DEPBAR.LE gsb0, 0x0 ;  /* 0x00008000000079c5 */ /* 0x000fe40000010000 */
[----:B------:R-:W-:-:S15]  /*0fe0*/  WARPGROUP.ARRIVE ;  /* 0x00000000000079c5 */ /* 0x000fde0000000000 */
[----:B------:R-:W-:Y:S03]  /*0ff0*/  QGMMA.64x256x32.F32.E4M3.E4M3 R24, gdesc[UR12], R24, gsb0 ;  /* 0x03e000000c1879f3 */ /* 0x000fe60008000818 */
[----:B------:R-:W-:Y:S02]  /*1000*/  WARPGROUP.DEPBAR.LE gsb0, 0x0 ;  /* 0x00008000000079c5 */ /* 0x000fe40000010000 */
[----:B------:R-:W-:-:S15]  /*1010*/  WARPGROUP.ARRIVE ;  /* 0x00000000000079c5 */ /* 0x000fde0000000000 */
[----:B------:R-:W-:-:S08]  /*1020*/  NOP ;  /* 0x0000000000007918 */ /* 0x000fd00000000000 */
[----:B------:R-:W-:Y:S03]  /*1030*/  QGMMA.64x256x32.F32.E4M3.E4M3 R24, gdesc[UR16], R24, gsb0 ;  /* 0x03e00000101879f3 */ /* 0x000fe60008000818 */
[----:B------:R-:W-:Y:S02]  /*1040*/  WARPGROUP.DEPBAR.LE gsb0, 0x0 ;  /* 0x00008000000079c5 */ /* 0x000fe40000010000 */
[----:B--2---:R-:W-:-:S04]  /*1050*/  FMNMX R3, R24, R25, !PT ;  /* 0x0000001918037209 */ /* 0x004fc80007800000 */
[----:B------:R-:W-:-:S04]  /*1060*/  FMNMX R2, R28, R3, !PT ;  /* 0x000000031c027209 */ /* 0x000fc80007800000 */
        /* <DEDUP_REMOVED lines=9> */
[----:B------:R-:W-:Y:S02]  /*1100*/  FMNMX R2, R48, R3, !PT ;  /* 0x0000000330027209 */ /* 0x000fe40007800000 */
[----:B------:R-:W-:Y:S02]  /*1110*/  FMNMX R3, R26, R27, !PT ;  /* 0x0000001b1a037209 */ /* 0x000fe40007800000 */
[----:B------:R-:W-:Y:S02]  /*1120*/  FMNMX R5, R49, R2, !PT ;  /* 0x0000000231057209 */ /* 0x000fe40007800000 */
[----:B------:R-:W-:Y:S02]  /*1130*/  FMNMX R2, R30, R3, !PT ;  /* 0x000000031e027209 */ /* 0x000fe40007800000 */
[----:B------:R-:W-:Y:S02]  /*1140*/  FMNMX R6, R52, R5, !PT ;  /* 0x0000000534067209 */ /* 0x000fe40007800000 */
[----:B------:R-:W-:-:S02]  /*1150*/  FMNMX R3, R31, R2, !PT ;  /* 0x000000021f037209 */ /* 0x000fc40007800000 */
        /* <DEDUP_REMOVED lines=97> */
[----:B------:R-:W-:-:S03]  /*1770*/  FMNMX R2, R130, R3, !PT ;  /* 0x0000000382027209 */ /* 0x000fc60007800000 */
[----:B------:R-:W2:Y:S01]  /*1780*/  SHFL.BFLY PT, R5, R6, 0x1, 0x1f ;  /* 0x0c201f0006057f89 */ /* 0x000ea200000e0000 */
[----:B------:R-:W-:-:S04]  /*1790*/  FMNMX R3, R131, R2, !PT ;  /* 0x0000000283037209 */ /* 0x000fc80007800000 */
[----:B------:R-:W-:-:S04]  /*17a0*/  FMNMX R2, R134, R3, !PT ;  /* 0x0000000386027209 */ /* 0x000fc80007800000 */
[----:B------:R-:W-:-:S04]  /*17b0*/  FMNMX R3, R135, R2, !PT ;  /* 0x0000000287037209 */ /* 0x000fc80007800000 */
[----:B------:R-:W-:-:S04]  /*17c0*/  FMNMX R2, R138, R3, !PT ;  /* 0x000000038a027209 */ /* 0x000fc80007800000 */
[----:B------:R-:W-:-:S04]  /*17d0*/  FMNMX R3, R139, R2, !PT ;  /* 0x000000028b037209 */ /* 0x000fc80007800000 */
[----:B------:R-:W-:Y:S02]  /*17e0*/  FMNMX R2, R142, R3, !PT ;  /* 0x000000038e027209 */ /* 0x000fe40007800000 */
[----:B--2---:R-:W-:Y:S02]  /*17f0*/  FMNMX R5, R6, R5, !PT ;  /* 0x0000000506057209 */ /* 0x004fe40007800000 */
[----:B------:R-:W-:-:S03]  /*1800*/  FMNMX R3, R143, R2, !PT ;  /* 0x000000028f037209 */ /* 0x000fc60007800000 */
[----:B------:R-:W2:Y:S01]  /*1810*/  SHFL.BFLY PT, R8, R5, 0x2, 0x1f ;  /* 0x0c401f0005087f89 */ /* 0x000ea200000e0000 */
[----:B------:R-:W-:-:S04]  /*1820*/  FMNMX R2, R146, R3, !PT ;  /* 0x0000000392027209 */ /* 0x000fc80007800000 */
[----:B------:R-:W-:-:S04]  /*1830*/  FMNMX R3, R147, R2, !PT ;  /* 0x0000000293037209 */ /* 0x000fc80007800000 */
[----:B------:R-:W-:-:S04]  /*1840*/  FMNMX R2, R150, R3, !PT ;  /* 0x0000000396027209 */ /* 0x000fc80007800000 */
[----:B------:R-:W-:-:S05]  /*1850*/  FMNMX R3, R151, R2, !PT ;  /* 0x0000000297037209 */ /* 0x000fca0007800000 */
[----:B------:R-:W3:Y:S01]  /*1860*/  SHFL.BFLY PT, R6, R3, 0x1, 0x1f ;  /* 0x0c201f0003067f89 */ /* 0x000ee200000e0000 */
[----:B--2---:R-:W-:-:S04]  /*1870*/  FMNMX R2, R5, R8, !PT ;  /* 0x0000000805027209 */ /* 0x004fc80007800000 */
[----:B------:R-:W-:-:S04]  /*1880*/  FSETP.NEU.AND P1, PT, R2, -INF , PT ;  /* 0xff8000000200780b */ /* 0x000fc80003f2d000 */
[----:B------:R-:W-:-:S05]  /*1890*/  FSEL R153, R2, RZ, P1 ;  /* 0x000000ff02997208 */ /* 0x000fca0000800000 */
[----:B------:R-:W-:Y:S01]  /*18a0*/  FMUL R153, R153, UR7 ;  /* 0x0000000799997c20 */ /* 0x000fe20008400000 */
[----:B------:R-:W-:-:S03]  /*18b0*/  ULDC UR7, c[0x0][0x604] ;  /* 0x0001810000077ab9 */ /* 0x000fc60000000800 */
[--C-:B------:R-:W-:Y:S01]  /*18c0*/  FFMA R24, R24, UR7, -R153.reuse ;  /* 0x0000000718187c23 */ /* 0x100fe20008000899 */
[----:B---3--:R-:W-:Y:S01]  /*18d0*/  FMNMX R5, R3, R6, !PT ;  /* 0x0000000603057209 */ /* 0x008fe20007800000 */
[----:B------:R-:W-:Y:S02]  /*18e0*/  ULDC UR7, c[0x0][0x604] ;  /* 0x0001810000077ab9 */ /* 0x000fe40000000800 */
[--C-:B------:R-:W-:Y:S01]  /*18f0*/  FFMA R8, R25, UR7, -R153.reuse ;  /* 0x0000000719087c23 */ /* 0x100fe20008000899 */
[----:B------:R-:W-:Y:S01]  /*1900*/  ULDC UR7, c[0x0][0x604] ;  /* 0x0001810000077ab9 */ /* 0x000fe20000000800 */
[----:B------:R-:W2:Y:S01]  /*1910*/  SHFL.BFLY PT, R10, R5, 0x2, 0x1f ;  /* 0x0c401f00050a7f89 */ /* 0x000ea200000e0000 */
[--C-:B------:R-:W-:Y:S01]  /*1920*/  FFMA R28, R28, UR7, -R153.reuse ;  /* 0x000000071c1c7c23 */ /* 0x100fe20008000899 */
[----:B------:R-:W-:Y:S01]  /*1930*/  FSETP.GEU.AND P2, PT, R24, -126, PT ;  /* 0xc2fc00001800780b */ /* 0x000fe20003f4e000 */
[----:B------:R-:W-:Y:S01]  /*1940*/  ULDC UR7, c[0x0][0x604] ;  /* 0x0001810000077ab9 */ /* 0x000fe20000000800 */
[----:B------:R-:W-:Y:S01]  /*1950*/  FSETP.GEU.AND P1, PT, R8, -126, PT ;  /* 0xc2fc00000800780b */ /* 0x000fe20003f2e000 */
[----:B------:R-:W-:Y:S01]  /*1960*/  FFMA R12, R29, UR7, -R153 ;  /* 0x000000071d0c7c23 */ /* 0x000fe20008000899 */
[----:B------:R-:W-:Y:S01]  /*1970*/  FSETP.GEU.AND P6, PT, R28, -126, PT ;  /* 0xc2fc00001c00780b */ /* 0x000fe20003fce000 */
[----:B------:R-:W-:-:S02]  /*1980*/  ULDC UR7, c[0x0][0x604] ;  /* 0x0001810000077ab9 */ /* 0x000fc40000000800 */
[--C-:B------:R-:W-:Y:S01]  /*1990*/  FFMA R14, R32, UR7, -R153.reuse ;  /* 0x00000007200e7c23 */ /* 0x100fe20008000899 */
[----:B------:R-:W-:Y:S01]  /*19a0*/  ULDC UR7, c[0x0][0x604] ;  /* 0x0001810000077ab9 */ /* 0x000fe20000000800 */
[----:B------:R-:W-:Y:S01]  /*19b0*/  FSETP.GEU.AND P5, PT, R12, -126, PT ;  /* 0xc2fc00000c00780b */ /* 0x000fe20003fae000 */
[--C-:B------:R-:W-:Y:S01]  /*19c0*/  FFMA R16, R33, UR7, -R153.reuse ;  /* 0x0000000721107c23 */ /* 0x100fe20008000899 */
[----:B------:R-:W-:Y:S01]  /*19d0*/  ULDC UR7, c[0x0][0x604] ;  /* 0x0001810000077ab9 */ /* 0x000fe20000000800 */
[----:B------:R-:W-:Y:S01]  /*19e0*/  FSETP.GEU.AND P4, PT, R14, -126, PT ;  /* 0xc2fc00000e00780b */ /* 0x000fe20003f8e000 */
[----:B------:R-:W-:Y:S01]  /*19f0*/  @!P2 FMUL R24, R24, 0.5 ;  /* 0x3f0000001818a820 */ /* 0x000fe20000400000 */
[--C-:B------:R-:W-:Y:S01]  /*1a00*/  FFMA R18, R36, UR7, -R153.reuse ;  /* 0x0000000724127c23 */ /* 0x100fe20008000899 */
[----:B------:R-:W-:Y:S01]  /*1a10*/  @!P1 FMUL R8, R8, 0.5 ;  /* 0x3f00000008089820 */ /* 0x000fe20000400000 */
[----:B------:R-:W-:Y:S01]  /*1a20*/  ULDC UR7, c[0x0][0x604] ;  /* 0x0001810000077ab9 */ /* 0x000fe20000000800 */
[----:B------:R-:W-:Y:S01]  /*1a30*/  @!P6 FMUL R28, R28, 0.5 ;  /* 0x3f0000001c1ce820 */ /* 0x000fe20000400000 */
[----:B------:R3:W4:Y:S01]  /*1a40*/  MUFU.EX2 R6, R24 ;  /* 0x0000001800067308 */ /* 0x0007220000000800 */
[--C-:B------:R-:W-:Y:S01]  /*1a50*/  FFMA R20, R37, UR7, -R153.reuse ;  /* 0x0000000725147c23 */ /* 0x100fe20008000899 */
[----:B------:R-:W-:Y:S01]  /*1a60*/  ULDC UR7, c[0x0][0x604] ;  /* 0x0001810000077ab9 */ /* 0x000fe20000000800 */
[----:B--2---:R-:W-:Y:S01]  /*1a70*/  FMNMX R3, R5, R10, !PT ;  /* 0x0000000a05037209 */ /* 0x004fe20007800000 */
[----:B------:R-:W-:Y:S01]  /*1a80*/  FFMA R22, R40, UR7, -R153 ;  /* 0x0000000728167c23 */ /* 0x000fe20008000899 */
[----:B------:R-:W-:-:S02]  /*1a90*/  ULDC UR7, c[0x0][0x604] ;  /* 0x0001810000077ab9 */ /* 0x000fc40000000800 */
[----:B------:R-:W-:Y:S01]  /*1aa0*/  @!P4 FMUL R14, R14, 0.5 ;  /* 0x3f0000000e0ec820 */ /* 0x000fe20000400000 */
[----:B------:R2:W5:Y:S01]  /*1ab0*/  MUFU.EX2 R10, R28 ;  /* 0x0000001c000a7308 */ /* 0x0005620000000800 */
[----:B------:R-:W-:Y:S01]  /*1ac0*/  FSETP.NEU.AND P3, PT, R3, -INF , PT ;  /* 0xff8000000300780b */ /* 0x000fe20003f6d000 */
[--C-:B---3--:R-:W-:Y:S01]  /*1ad0*/  FFMA R24, R41, UR7, -R153.reuse ;  /* 0x0000000729187c23 */ /* 0x108fe20008000899 */
[----:B------:R-:W-:Y:S01]  /*1ae0*/  ULDC UR7, c[0x0][0x604] ;  /* 0x0001810000077ab9 */ /* 0x000fe20000000800 */
[----:B------:R-:W-:Y:S01]  /*1af0*/  @!P5 FMUL R12, R12, 0.5 ;  /* 0x3f0000000c0cd820 */ /* 0x000fe20000400000 */
[----:B------:R-:W-:Y:S02]  /*1b00*/  FSEL R155, R3, RZ, P3 ;  /* 0x000000ff039b7208 */ /* 0x000fe40001800000 */
[----:B------:R-:W-:Y:S01]  /*1b10*/  FSETP.GEU.AND P3, PT, R16, -126, PT ;  /* 0xc2fc00001000780b */ /* 0x000fe20003f6e000 */
[----:B------:R-:W3:Y:S01]  /*1b20*/  MUFU.EX2 R8, R8 ;  /* 0x0000000800087308 */ /* 0x000ee20000000800 */
[----:B----4-:R-:W-:Y:S01]  /*1b30*/  @!P2 FMUL R6, R6, R6 ;  /* 0x000000060606a220 */ /* 0x010fe20000400000 */
[----:B------:R-:W-:Y:S01]  /*1b40*/  FSETP.GEU.AND P2, PT, R18, -126, PT ;  /* 0xc2fc00001200780b */ /* 0x000fe20003f4e000 */
[----:B--2---:R-:W-:Y:S01]  /*1b50*/  FFMA R28, R44, UR7, -R153 ;  /* 0x000000072c1c7c23 */ /* 0x004fe20008000899 */
[----:B------:R-:W-:-:S02]  /*1b60*/  ULDC UR7, c[0x0][0x604] ;  /* 0x0001810000077ab9 */ /* 0x000fc40000000800 */
[--C-:B------:R-:W-:Y:S01]  /*1b70*/  FFMA R32, R45, UR7, -R153.reuse ;  /* 0x000000072d207c23 */ /* 0x100fe20008000899 */
[----:B------:R-:W-:Y:S01]  /*1b80*/  ULDC UR7, c[0x0][0x604] ;  /* 0x0001810000077ab9 */ /* 0x000fe20000000800 */
[----:B------:R-:W2:Y:S01]  /*1b90*/  MUFU.EX2 R14, R14 ;  /* 0x0000000e000e7308 */ /* 0x000ea20000000800 */
[----:B-----5:R-:W-:Y:S01]  /*1ba0*/  @!P6 FMUL R10, R10, R10 ;  /* 0x0000000a0a0ae220 */ /* 0x020fe20000400000 */
[----:B------:R-:W-:Y:S01]  /*1bb0*/  FSETP.GEU.AND P6, PT, R22, -126, PT ;  /* 0xc2fc00001600780b */ /* 0x000fe20003fce000 */
[--C-:B------:R-:W-:Y:S01]  /*1bc0*/  FFMA R36, R48, UR7, -R153.reuse ;  /* 0x0000000730247c23 */ /* 0x100fe20008000899 */
[----:B------:R-:W-:Y:S01]  /*1bd0*/  @!P3 FMUL R16, R16, 0.5 ;  /* 0x3f0000001010b820 */ /* 0x000fe20000400000 */
[----:B------:R-:W-:Y:S02]  /*1be0*/  ULDC UR7, c[0x0][0x604] ;  /* 0x0001810000077ab9 */ /* 0x000fe40000000800 */
[----:B------:R-:W-:Y:S01]  /*1bf0*/  @!P2 FMUL R18, R18, 0.5 ;  /* 0x3f0000001212a820 */ /* 0x000fe20000400000 */
[----:B------:R-:W4:Y:S01]  /*1c00*/  MUFU.EX2 R12, R12 ;  /* 0x0000000c000c7308 */ /* 0x000f220000000800 */
[----:B---3--:R-:W-:Y:S01]  /*1c10*/  @!P1 FMUL R8, R8, R8 ;  /* 0x0000000808089220 */ /* 0x008fe20000400000 */
[----:B------:R-:W-:Y:S01]  /*1c20*/  FSETP.GEU.AND P1, PT, R20, -126, PT ;  /* 0xc2fc00001400780b */ /* 0x000fe20003f2e000 */
[----:B------:R-:W-:Y:S01]  /*1c30*/  FFMA R40, R49, UR7, -R153 ;  /* 0x0000000731287c23 */ /* 0x000fe20008000899 */
[----:B------:R-:W-:-:S02]  /*1c40*/  ULDC UR7, c[0x0][0x604] ;  /* 0x0001810000077ab9 */ /* 0x000fc40000000800 */
[--C-:B------:R-:W-:Y:S01]  /*1c50*/  FFMA R44, R52, UR7, -R153.reuse ;  /* 0x00000007342c7c23 */ /* 0x100fe20008000899 */
[----:B------:R-:W-:Y:S01]  /*1c60*/  @!P6 FMUL R22, R22, 0.5 ;  /* 0x3f0000001616e820 */ /* 0x000fe20000400000 */
[----:B------:R-:W3:Y:S01]  /*1c70*/  MUFU.EX2 R18, R18 ;  /* 0x0000001200127308 */ /* 0x000ee20000000800 */
[----:B--2---:R-:W-:Y:S01]  /*1c80*/  @!P4 FMUL R14, R14, R14 ;  /* 0x0000000e0e0ec220 */ /* 0x004fe20000400000 */
[----:B------:R-:W-:Y:S01]  /*1c90*/  FSETP.GEU.AND P4, PT, R28, -126, PT ;  /* 0xc2fc00001c00780b */ /* 0x000fe20003f8e000 */
[----:B------:R-:W-:Y:S02]  /*1ca0*/  ULDC UR7, c[0x0][0x604] ;  /* 0x0001810000077ab9 */ /* 0x000fe40000000800 */
[--C-:B------:R-:W-:Y:S01]  /*1cb0*/  FFMA R48, R53, UR7, -R153.reuse ;  /* 0x0000000735307c23 */ /* 0x100fe20008000899 */
[----:B------:R-:W-:Y:S01]  /*1cc0*/  ULDC UR7, c[0x0][0x604] ;  /* 0x0001810000077ab9 */ /* 0x000fe20000000800 */
[----:B------:R-:W-:Y:S01]  /*1cd0*/  @!P1 FMUL R20, R20, 0.5 ;  /* 0x3f00000014149820 */ /* 0x000fe20000400000 */
[----:B------:R-:W2:Y:S01]  /*1ce0*/  MUFU.EX2 R22, R22 ;  /* 0x0000001600167308 */ /* 0x000ea20000000800 */
[----:B----4-:R-:W-:Y:S01]  /*1cf0*/  @!P5 FMUL R12, R12, R12 ;  /* 0x0000000c0c0cd220 */ /* 0x010fe20000400000 */
[----:B------:R-:W-:Y:S01]  /*1d00*/  FSETP.GEU.AND P5, PT, R24, -126, PT ;  /* 0xc2fc00001800780b */ /* 0x000fe20003fae000 */
[----:B------:R-:W-:Y:S01]  /*1d10*/  FFMA R52, R56, UR7, -R153 ;  /* 0x0000000738347c23 */ /* 0x000fe20008000899 */
[----:B------:R-:W-:-:S02]  /*1d20*/  ULDC UR7, c[0x0][0x604] ;  /* 0x0001810000077ab9 */ /* 0x000fc40000000800 */
[--C-:B------:R-:W-:Y:S01]  /*1d30*/  FFMA R56, R57, UR7, -R153.reuse ;  /* 0x0000000739387c23 */ /* 0x100fe20008000899 */
[----:B------:R-:W-:Y:S01]  /*1d40*/  @!P4 FMUL R28, R28, 0.5 ;  /* 0x3f0000001c1cc820 */ /* 0x000fe20000400000 */
[----:B------:R-:W4:Y:S01]  /*1d50*/  MUFU.EX2 R20, R20 ;  /* 0x0000001400147308 */ /* 0x000f220000000800 */
[----:B---3--:R-:W-:Y:S01]  /*1d60*/  @!P2 FMUL R18, R18, R18 ;  /* 0x000000121212a220 */ /* 0x008fe20000400000 */
[----:B------:R-:W-:Y:S01]  /*1d70*/  FSETP.GEU.AND P2, PT, R36, -126, PT ;  /* 0xc2fc00002400780b */ /* 0x000fe20003f4e000 */
[----:B------:R-:W-:Y:S02]  /*1d80*/  ULDC UR7, c[0x0][0x604] ;  /* 0x0001810000077ab9 */ /* 0x000fe40000000800 */
[--C-:B------:R-:W-:Y:S01]  /*1d90*/  FFMA R60, R60, UR7, -R153.reuse ;  /* 0x000000073c3c7c23 */ /* 0x100fe20008000899 */
[----:B------:R-:W-:Y:S01]  /*1da0*/  ULDC UR7, c[0x0][0x604] ;  /* 0x0001810000077ab9 */ /* 0x000fe20000000800 */
[----:B------:R-:W-:Y:S01]  /*1db0*/  @!P5 FMUL R24, R24, 0.5 ;  /* 0x3f0000001818d820 */ /* 0x000fe20000400000 */
[----:B------:R-:W3:Y:S01]  /*1dc0*/  MUFU.EX2 R16, R16 ;  /* 0x0000001000107308 */ /* 0x000ee20000000800 */
[----:B--2---:R-:W-:Y:S01]  /*1dd0*/  @!P6 FMUL R22, R22, R22 ;  /* 0x000000161616e220 */ /* 0x004fe20000400000 */
[----:B------:R-:W-:Y:S01]  /*1de0*/  FSETP.GEU.AND P6, PT, R44, -126, PT ;  /* 0xc2fc00002c00780b */ /* 0x000fe20003fce000 */
[----:B------:R-:W-:Y:S01]  /*1df0*/  FFMA R61, R61, UR7, -R153 ;  /* 0x000000073d3d7c23 */ /* 0x000fe20008000899 */
[----:B------:R-:W-:-:S02]  /*1e00*/  ULDC UR7, c[0x0][0x604] ;  /* 0x0001810000077ab9 */ /* 0x000fc40000000800 */
[--C-:B------:R-:W-:Y:S01]  /*1e10*/  FFMA R5, R64, UR7, -R153.reuse ;  /* 0x0000000740057c23 */ /* 0x100fe20008000899 */
[----:B------:R-:W-:Y:S01]  /*1e20*/  @!P2 FMUL R36, R36, 0.5 ;  /* 0x3f0000002424a820 */ /* 0x000fe20000400000 */
[----:B------:R-:W2:Y:S01]  /*1e30*/  MUFU.EX2 R28, R28 ;  /* 0x0000001c001c7308 */ /* 0x000ea20000000800 */
[----:B----4-:R-:W-:Y:S01]  /*1e40*/  @!P1 FMUL R20, R20, R20 ;  /* 0x0000001414149220 */ /* 0x010fe20000400000 */
[----:B------:R-:W-:Y:S01]  /*1e50*/  FSETP.GEU.AND P1, PT, R40, -126, PT ;  /* 0xc2fc00002800780b */ /* 0x000fe20003f2e000 */
[----:B------:R-:W-:Y:S02]  /*1e60*/  ULDC UR7, c[0x0][0x604] ;  /* 0x0001810000077ab9 */ /* 0x000fe40000000800 */
[--C-:B------:R-:W-:Y:S01]  /*1e70*/  FFMA R65, R65, UR7, -R153.reuse ;  /* 0x0000000741417c23 */ /* 0x100fe20008000899 */
[----:B------:R-:W-:Y:S01]  /*1e80*/  ULDC UR7, c[0x0][0x604] ;  /* 0x0001810000077ab9 */ /* 0x000fe20000000800 */
        /* <DEDUP_REMOVED lines=19> */
[----:B------:R-:W-:-:S03]  /*1fc0*/  ULDC UR7, c[0x0][0x604] ;  /* 0x0001810000077ab9 */ /* 0x000fc60000000800 */
[----:B------:R-:W-:Y:S01]  /*1fd0*/  @!P4 FMUL R52, R52, 0.5 ;  /* 0x3f0000003434c820 */ /* 0x000fe20000400000 */
[----:B------:R-:W4:Y:S01]  /*1fe0*/  MUFU.EX2 R24, R24 ;  /* 0x0000001800187308 */ /* 0x000f220000000800 */
[----:B---3--:R-:W-:Y:S01]  /*1ff0*/  @!P6 FMUL R44, R44, R44 ;  /* 0x0000002c2c2ce220 */ /* 0x008fe20000400000 */
[----:B------:R-:W-:-:S05]  /*2000*/  FSETP.GEU.AND P6, PT, R5, -126, PT ;  /* 0xc2fc00000500780b */ /* 0x000fca0003fce000 */
[----:B------:R-:W-:Y:S01]  /*2010*/  @!P2 FMUL R60, R60, 0.5 ;  /* 0x3f0000003c3ca820 */ /* 0x000fe20000400000 */
[----:B------:R-:W3:Y:S01]  /*2020*/  MUFU.EX2 R32, R32 ;  /* 0x0000002000207308 */ /* 0x000ee20000000800 */
[----:B--2---:R-:W-:Y:S01]  /*2030*/  @!P1 FMUL R40, R40, R40 ;  /* 0x0000002828289220 */ /* 0x004fe20000400000 */
[----:B------:R-:W-:-:S05]  /*2040*/  FSETP.GEU.AND P1, PT, R61, -126, PT ;  /* 0xc2fc00003d00780b */ /* 0x000fca0003f2e000 */
[----:B------:R-:W-:Y:S01]  /*2050*/  @!P6 FMUL R5, R5, 0.5 ;  /* 0x3f0000000505e820 */ /* 0x000fe20000400000 */
[----:B------:R-:W2:Y:S01]  /*2060*/  MUFU.EX2 R52, R52 ;  /* 0x0000003400347308 */ /* 0x000ea20000000800 */
[----:B----4-:R-:W-:Y:S01]  /*2070*/  @!P5 FMUL R24, R24, R24 ;  /* 0x000000181818d220 */ /* 0x010fe20000400000 */
[----:B------:R-:W-:-:S05]  /*2080*/  FSETP.GEU.AND P5, PT, R48, -126, PT ;  /* 0xc2fc00003000780b */ /* 0x000fca0003fae000 */
[----:B------:R-:W-:Y:S01]  /*2090*/  @!P1 FMUL R61, R61, 0.5 ;  /* 0x3f0000003d3d9820 */ /* 0x000fe20000400000 */
[----:B------:R4:W5:Y:S01]  /*20a0*/  MUFU.EX2 R68, R5 ;  /* 0x0000000500447308 */ /* 0x0009620000000800 */
[----:B---3--:R-:W-:Y:S01]  /*20b0*/  @!P3 FMUL R32, R32, R32 ;  /* 0x000000202020b220 */ /* 0x008fe20000400000 */
[----:B------:R-:W-:-:S05]  /*20c0*/  FSETP.GEU.AND P3, PT, R56, -126, PT ;  /* 0xc2fc00003800780b */ /* 0x000fca0003f6e000 */
[----:B------:R-:W-:Y:S01]  /*20d0*/  @!P5 FMUL R48, R48, 0.5 ;  /* 0x3f0000003030d820 */ /* 0x000fe20000400000 */
[----:B------:R-:W3:Y:S01]  /*20e0*/  MUFU.EX2 R60, R60 ;  /* 0x0000003c003c7308 */ /* 0x000ee20000000800 */
[----:B--2---:R-:W-:Y:S01]  /*20f0*/  @!P4 FMUL R52, R52, R52 ;  /* 0x000000343434c220 */ /* 0x004fe20000400000 */
[----:B------:R-:W-:Y:S01]  /*2100*/  FSETP.GEU.AND P4, PT, R7, -126, PT ;  /* 0xc2fc00000700780b */ /* 0x000fe20003f8e000 */
[--C-:B----4-:R-:W-:Y:S01]  /*2110*/  FFMA R5, R76, UR7, -R153.reuse ;  /* 0x000000074c057c23 */ /* 0x110fe20008000899 */
[----:B------:R-:W-:Y:S02]  /*2120*/  ULDC UR7, c[0x0][0x604] ;  /* 0x0001810000077ab9 */ /* 0x000fe40000000800 */
[----:B------:R-:W-:Y:S01]  /*2130*/  FFMA R77, R77, UR7, -R153 ;  /* 0x000000074d4d7c23 */ /* 0x000fe20008000899 */
[----:B------:R-:W-:Y:S01]  /*2140*/  @!P3 FMUL R56, R56, 0.5 ;  /* 0x3f0000003838b820 */ /* 0x000fe20000400000 */
[----:B------:R-:W2:Y:S01]  /*2150*/  MUFU.EX2 R64, R61 ;  /* 0x0000003d00407308 */ /* 0x000ea20000000800 */
[----:B-----5:R-:W-:Y:S01]  /*2160*/  @!P6 FMUL R68, R68, R68 ;  /* 0x000000444444e220 */ /* 0x020fe20000400000 */
[----:B------:R-:W-:Y:S01]  /*2170*/  FSETP.GEU.AND P6, PT, R5, -126, PT ;  /* 0xc2fc00000500780b */ /* 0x000fe20003fce000 */
[----:B------:R-:W-:Y:S01]  /*2180*/  ULDC UR7, c[0x0][0x604] ;  /* 0x0001810000077ab9 */ /* 0x000fe20000000800 */
[----:B------:R-:W-:-:S02]  /*2190*/  F2FP.SATFINITE.E4M3.F32.PACK_AB_MERGE_C R163, R199, R52, RZ ;  /* 0x00000034c7a3723e */ /* 0x000fc400048070ff */
[----:B------:R-:W-:Y:S01]  /*21a0*/  F2FP.SATFINITE.E4M3.F32.PACK_AB_MERGE_C R171, R199, R68, RZ ;  /* 0x00000044c7ab723e */ /* 0x000fe200048070ff */
[----:B------:R-:W-:Y:S01]  /*21b0*/  @!P4 FMUL R7, R7, 0.5 ;  /* 0x3f0000000707c820 */ /* 0x000fe20000400000 */
[----:B------:R-:W4:Y:S01]  /*21c0*/  MUFU.EX2 R48, R48 ;  /* 0x0000003000307308 */ /* 0x000f220000000800 */
[----:B---3--:R-:W-:Y:S01]  /*21d0*/  @!P2 FMUL R60, R60, R60 ;  /* 0x0000003c3c3ca220 */ /* 0x008fe20000400000 */
[----:B------:R-:W-:Y:S02]  /*21e0*/  FSETP.GEU.AND P2, PT, R9, -126, PT ;  /* 0xc2fc00000900780b */ /* 0x000fe40003f4e000 */
[----:B------:R-:W-:Y:S02]  /*21f0*/  LOP3.LUT R171, R171, 0xff, RZ, 0xc0, !PT ;  /* 0x000000ffabab7812 */ /* 0x000fe400078ec0ff */
[----:B------:R-:W-:Y:S01]  /*2200*/  F2FP.SATFINITE.E4M3.F32.PACK_AB_MERGE_C R169, R199, R60, RZ ;  /* 0x0000003cc7a9723e */ /* 0x000fe200048070ff */
[----:B------:R-:W-:Y:S01]  /*2210*/  @!P6 FMUL R5, R5, 0.5 ;  /* 0x3f0000000505e820 */ /* 0x000fe20000400000 */
[----:B------:R-:W3:Y:S01]  /*2220*/  MUFU.EX2 R56, R56 ;  /* 0x0000003800387308 */ /* 0x000ee20000000800 */
[----:B--2---:R-:W-:Y:S01]  /*2230*/  @!P1 FMUL R64, R64, R64 ;  /* 0x0000004040409220 */ /* 0x004fe20000400000 */
[----:B------:R-:W-:-:S02]  /*2240*/  FSETP.GEU.AND P1, PT, R73, -126, PT ;  /* 0xc2fc00004900780b */ /* 0x000fc40003f2e000 */
[----:B------:R-:W-:Y:S02]  /*2250*/  LOP3.LUT R169, R169, 0xff, RZ, 0xc0, !PT ;  /* 0x000000ffa9a97812 */ /* 0x000fe400078ec0ff */
[----:B------:R-:W-:Y:S01]  /*2260*/  LOP3.LUT R163, R163, 0xff, RZ, 0xc0, !PT ;  /* 0x000000ffa3a37812 */ /* 0x000fe200078ec0ff */
[----:B------:R-:W-:Y:S01]  /*2270*/  @!P2 FMUL R9, R9, 0.5 ;  /* 0x3f0000000909a820 */ /* 0x000fe20000400000 */
[----:B------:R2:W5:Y:S01]  /*2280*/  MUFU.EX2 R72, R7 ;  /* 0x0000000700487308 */ /* 0x0005620000000800 */
[----:B----4-:R-:W-:Y:S01]  /*2290*/  @!P5 FMUL R48, R48, R48 ;  /* 0x000000303030d220 */ /* 0x010fe20000400000 */
[----:B------:R-:W-:-:S05]  /*22a0*/  FSETP.GEU.AND P5, PT, R65, -126, PT ;  /* 0xc2fc00004100780b */ /* 0x000fca0003fae000 */
[----:B------:R-:W-:Y:S01]  /*22b0*/  @!P1 FMUL R73, R73, 0.5 ;  /* 0x3f00000049499820 */ /* 0x000fe20000400000 */
[----:B------:R4:W1:Y:S01]  /*22c0*/  MUFU.EX2 R76, R9 ;  /* 0x00000009004c7308 */ /* 0x0008620000000800 */
[----:B---3--:R-:W-:Y:S01]  /*22d0*/  @!P3 FMUL R56, R56, R56 ;  /* 0x000000383838b220 */ /* 0x008fe20000400000 */
[----:B------:R-:W-:Y:S01]  /*22e0*/  FSETP.GEU.AND P3, PT, R69, -126, PT ;  /* 0xc2fc00004500780b */ /* 0x000fe20003f6e000 */
[--C-:B--2---:R-:W-:Y:S01]  /*22f0*/  FFMA R7, R80, UR7, -R153.reuse ;  /* 0x0000000750077c23 */ /* 0x104fe20008000899 */
[----:B------:R-:W-:Y:S02]  /*2300*/  ULDC UR7, c[0x0][0x604] ;  /* 0x0001810000077ab9 */ /* 0x000fe40000000800 */
[--C-:B------:R-:W-:Y:S01]  /*2310*/  FFMA R81, R81, UR7, -R153.reuse ;  /* 0x0000000751517c23 */ /* 0x100fe20008000899 */
[----:B------:R-:W-:Y:S01]  /*2320*/  @!P5 FMUL R65, R65, 0.5 ;  /* 0x3f0000004141d820 */ /* 0x000fe20000400000 */
[----:B------:R2:W3:Y:S01]  /*2330*/  MUFU.EX2 R80, R5 ;  /* 0x0000000500507308 */ /* 0x0004e20000000800 */
[----:B------:R-:W-:Y:S01]  /*2340*/  ULDC UR7, c[0x0][0x604] ;  /* 0x0001810000077ab9 */ /* 0x000fe20000000800 */
[----:B-----5:R-:W-:Y:S01]  /*2350*/  @!P4 FMUL R72, R72, R72 ;  /* 0x000000484848c220 */ /* 0x020fe20000400000 */
[--C-:B----4-:R-:W-:Y:S01]  /*2360*/  FFMA R9, R84, UR7, -R153.reuse ;  /* 0x0000000754097c23 */ /* 0x110fe20008000899 */
[----:B------:R-:W-:Y:S01]  /*2370*/  FSETP.GEU.AND P4, PT, R7, -126, PT ;  /* 0xc2fc00000700780b */ /* 0x000fe20003f8e000 */
[----:B------:R-:W-:Y:S01]  /*2380*/  ULDC UR7, c[0x0][0x604] ;  /* 0x0001810000077ab9 */ /* 0x000fe20000000800 */
[----:B------:R-:W-:Y:S01]  /*2390*/  F2FP.SATFINITE.E4M3.F32.PACK_AB_MERGE_C R165, R199, R56, RZ ;  /* 0x00000038c7a5723e */ /* 0x000fe200048070ff */
[----:B------:R-:W-:Y:S01]  /*23a0*/  @!P3 FMUL R69, R69, 0.5 ;  /* 0x3f0000004545b820 */ /* 0x000fe20000400000 */
[----:B------:R-:W4:Y:S01]  /*23b0*/  MUFU.EX2 R156, R73 ;  /* 0x00000049009c7308 */ /* 0x000f220000000800 */
[--C-:B------:R-:W-:Y:S01]  /*23c0*/  FFMA R85, R85, UR7, -R153.reuse ;  /* 0x0000000755557c23 */ /* 0x100fe20008000899 */
[----:B------:R-:W-:Y:S01]  /*23d0*/  ULDC UR7, c[0x0][0x604] ;  /* 0x0001810000077ab9 */ /* 0x000fe20000000800 */
[----:B-1----:R-:W-:Y:S01]  /*23e0*/  @!P2 FMUL R76, R76, R76 ;  /* 0x0000004c4c4ca220 */ /* 0x002fe20000400000 */
[----:B--2---:R-:W-:Y:S01]  /*23f0*/  FFMA R5, R88, UR7, -R153 ;  /* 0x0000000758057c23 */ /* 0x004fe20008000899 */
[----:B------:R-:W-:Y:S01]  /*2400*/  FSETP.GEU.AND P2, PT, R9, -126, PT ;  /* 0xc2fc00000900780b */ /* 0x000fe20003f4e000 */
[----:B------:R-:W-:Y:S01]  /*2410*/  ULDC UR7, c[0x0][0x604] ;  /* 0x0001810000077ab9 */ /* 0x000fe20000000800 */
[----:B------:R-:W-:Y:S01]  /*2420*/  F2FP.SATFINITE.E4M3.F32.PACK_AB_MERGE_C R173, R199, R72, RZ ;  /* 0x00000048c7ad723e */ /* 0x000fe200048070ff */
[----:B------:R-:W1:Y:S01]  /*2430*/  MUFU.EX2 R152, R65 ;  /* 0x0000004100987308 */ /* 0x000e620000000800 */
[----:B---3--:R-:W-:Y:S01]  /*2440*/  @!P6 FMUL R80, R80, R80 ;  /* 0x000000505050e220 */ /* 0x008fe20000400000 */
[----:B------:R-:W-:Y:S01]  /*2450*/  FSETP.GEU.AND P6, PT, R5, -126, PT ;  /* 0xc2fc00000500780b */ /* 0x000fe20003fce000 */
[----:B------:R-:W-:Y:S01]  /*2460*/  @!P4 FMUL R7, R7, 0.5 ;  /* 0x3f0000000707c820 */ /* 0x000fe20000400000 */
[----:B------:R-:W-:-:S04]  /*2470*/  LOP3.LUT R173, R173, 0xff, RZ, 0xc0, !PT ;  /* 0x000000ffadad7812 */ /* 0x000fc800078ec0ff */
[----:B------:R-:W2:Y:S01]  /*2480*/  MUFU.EX2 R154, R69 ;  /* 0x00000045009a7308 */ /* 0x000ea20000000800 */
[----:B----4-:R-:W-:Y:S01]  /*2490*/  @!P1 FMUL R156, R156, R156 ;  /* 0x0000009c9c9c9220 */ /* 0x010fe20000400000 */
[----:B------:R-:W-:Y:S01]  /*24a0*/  FSETP.GEU.AND P1, PT, R85, -126, PT ;  /* 0xc2fc00005500780b */ /* 0x000fe20003f2e000 */
[----:B------:R-:W-:-:S04]  /*24b0*/  @!P2 FMUL R9, R9, 0.5 ;  /* 0x3f0000000909a820 */ /* 0x000fc80000400000 */
[----:B------:R-:W-:Y:S01]  /*24c0*/  @!P6 FMUL R5, R5, 0.5 ;  /* 0x3f0000000505e820 */ /* 0x000fe20000400000 */
[----:B------:R3:W4:Y:S01]  /*24d0*/  MUFU.EX2 R84, R7 ;  /* 0x0000000700547308 */ /* 0x0007220000000800 */
[----:B-1----:R-:W-:Y:S01]  /*24e0*/  @!P5 FMUL R152, R152, R152 ;  /* 0x000000989898d220 */ /* 0x002fe20000400000 */
[----:B------:R-:W-:-:S05]  /*24f0*/  FSETP.GEU.AND P5, PT, R77, -126, PT ;  /* 0xc2fc00004d00780b */ /* 0x000fca0003fae000 */
[----:B------:R-:W-:Y:S01]  /*2500*/  @!P1 FMUL R85, R85, 0.5 ;  /* 0x3f00000055559820 */ /* 0x000fe20000400000 */
[----:B------:R-:W1:Y:S01]  /*2510*/  MUFU.EX2 R5, R5 ;  /* 0x0000000500057308 */ /* 0x000e620000000800 */
[----:B--2---:R-:W-:Y:S01]  /*2520*/  @!P3 FMUL R154, R154, R154 ;  /* 0x0000009a9a9ab220 */ /* 0x004fe20000400000 */
[----:B------:R-:W-:Y:S01]  /*2530*/  FSETP.GEU.AND P3, PT, R81, -126, PT ;  /* 0xc2fc00005100780b */ /* 0x000fe20003f6e000 */
[--C-:B---3--:R-:W-:Y:S01]  /*2540*/  FFMA R7, R89, UR7, -R153.reuse ;  /* 0x0000000759077c23 */ /* 0x108fe20008000899 */
[----:B------:R-:W-:Y:S02]  /*2550*/  ULDC UR7, c[0x0][0x604] ;  /* 0x0001810000077ab9 */ /* 0x000fe40000000800 */
[--C-:B------:R-:W-:Y:S01]  /*2560*/  FFMA R92, R92, UR7, -R153.reuse ;  /* 0x000000075c5c7c23 */ /* 0x100fe20008000899 */
[----:B------:R-:W-:Y:S01]  /*2570*/  @!P5 FMUL R77, R77, 0.5 ;  /* 0x3f0000004d4dd820 */ /* 0x000fe20000400000 */
[----:B------:R-:W2:Y:S01]  /*2580*/  MUFU.EX2 R88, R9 ;  /* 0x0000000900587308 */ /* 0x000ea20000000800 */
[----:B------:R-:W-:Y:S01]  /*2590*/  ULDC UR7, c[0x0][0x604] ;  /* 0x0001810000077ab9 */ /* 0x000fe20000000800 */
[----:B----4-:R-:W-:Y:S01]  /*25a0*/  @!P4 FMUL R84, R84, R84 ;  /* 0x000000545454c220 */ /* 0x010fe20000400000 */
[--C-:B------:R-:W-:Y:S01]  /*25b0*/  FFMA R11, R93, UR7, -R153.reuse ;  /* 0x000000075d0b7c23 */ /* 0x100fe20008000899 */
[----:B------:R-:W-:Y:S01]  /*25c0*/  ULDC UR7, c[0x0][0x604] ;  /* 0x0001810000077ab9 */ /* 0x000fe20000000800 */
[----:B------:R-:W-:Y:S01]  /*25d0*/  FSETP.GEU.AND P4, PT, R92, -126, PT ;  /* 0xc2fc00005c00780b */ /* 0x000fe20003f8e000 */
[--C-:B------:R-:W-:Y:S01]  /*25e0*/  FFMA R13, R96, UR7, -R153.reuse ;  /* 0x00000007600d7c23 */ /* 0x100fe20008000899 */
[----:B------:R-:W-:Y:S01]  /*25f0*/  @!P3 FMUL R81, R81, 0.5 ;  /* 0x3f0000005151b820 */ /* 0x000fe20000400000 */
[----:B------:R-:W3:Y:S01]  /*2600*/  MUFU.EX2 R162, R85 ;  /* 0x0000005500a27308 */ /* 0x000ee20000000800 */
[----:B------:R-:W-:Y:S01]  /*2610*/  ULDC UR7, c[0x0][0x604] ;  /* 0x0001810000077ab9 */ /* 0x000fe20000000800 */
[----:B-1----:R-:W-:Y:S01]  /*2620*/  @!P6 FMUL R5, R5, R5 ;  /* 0x000000050505e220 */ /* 0x002fe20000400000 */
[----:B------:R-:W-:Y:S01]  /*2630*/  FFMA R15, R97, UR7, -R153 ;  /* 0x00000007610f7c23 */ /* 0x000fe20008000899 */
[----:B------:R-:W-:-:S02]  /*2640*/  ULDC UR7, c[0x0][0x604] ;  /* 0x0001810000077ab9 */ /* 0x000fc40000000800 */
[--C-:B------:R-:W-:Y:S01]  /*2650*/  FFMA R17, R100, UR7, -R153.reuse ;  /* 0x0000000764117c23 */ /* 0x100fe20008000899 */
[----:B------:R-:W-:Y:S01]  /*2660*/  ULDC UR7, c[0x0][0x604] ;  /* 0x0001810000077ab9 */ /* 0x000fe20000000800 */
[----:B------:R-:W1:Y:S01]  /*2670*/  MUFU.EX2 R158, R77 ;  /* 0x0000004d009e7308 */ /* 0x000e620000000800 */
[----:B--2---:R-:W-:Y:S01]  /*2680*/  @!P2 FMUL R88, R88, R88 ;  /* 0x000000585858a220 */ /* 0x004fe20000400000 */
[----:B------:R-:W-:Y:S01]  /*2690*/  @!P4 FMUL R92, R92, 0.5 ;  /* 0x3f0000005c5cc820 */ /* 0x000fe20000400000 */
[----:B------:R-:W-:Y:S01]  /*26a0*/  FSETP.GEU.AND P6, PT, R17, -126, PT ;  /* 0xc2fc00001100780b */ /* 0x000fe20003fce000 */
[--C-:B------:R-:W-:Y:S01]  /*26b0*/  FFMA R19, R101, UR7, -R153.reuse ;  /* 0x0000000765137c23 */ /* 0x100fe20008000899 */
[----:B------:R-:W-:Y:S01]  /*26c0*/  FSETP.GEU.AND P2, PT, R13, -126, PT ;  /* 0xc2fc00000d00780b */ /* 0x000fe20003f4e000 */
[----:B------:R-:W-:Y:S02]  /*26d0*/  ULDC UR7, c[0x0][0x604] ;  /* 0x0001810000077ab9 */ /* 0x000fe40000000800 */
[----:B------:R-:W2:Y:S01]  /*26e0*/  MUFU.EX2 R160, R81 ;  /* 0x0000005100a07308 */ /* 0x000ea20000000800 */
[----:B---3--:R-:W-:Y:S01]  /*26f0*/  @!P1 FMUL R162, R162, R162 ;  /* 0x000000a2a2a29220 */ /* 0x008fe20000400000 */
[----:B------:R-:W-:Y:S01]  /*2700*/  FSETP.GEU.AND P1, PT, R15, -126, PT ;  /* 0xc2fc00000f00780b */ /* 0x000fe20003f2e000 */
[----:B------:R-:W-:Y:S01]  /*2710*/  FFMA R21, R104, UR7, -R153 ;  /* 0x0000000768157c23 */ /* 0x000fe20008000899 */
[----:B------:R-:W-:-:S02]  /*2720*/  ULDC UR7, c[0x0][0x604] ;  /* 0x0001810000077ab9 */ /* 0x000fc40000000800 */
[--C-:B------:R-:W-:Y:S01]  /*2730*/  FFMA R23, R105, UR7, -R153.reuse ;  /* 0x0000000769177c23 */ /* 0x100fe20008000899 */
[----:B------:R-:W-:Y:S01]  /*2740*/  ULDC UR7, c[0x0][0x604] ;  /* 0x0001810000077ab9 */ /* 0x000fe20000000800 */
[----:B------:R-:W3:Y:S01]  /*2750*/  MUFU.EX2 R9, R92 ;  /* 0x0000005c00097308 */ /* 0x000ee20000000800 */
[----:B-1----:R-:W-:Y:S01]  /*2760*/  @!P5 FMUL R158, R158, R158 ;  /* 0x0000009e9e9ed220 */ /* 0x002fe20000400000 */
[----:B------:R-:W-:Y:S01]  /*2770*/  FSETP.GEU.AND P5, PT, R7, -126, PT ;  /* 0xc2fc00000700780b */ /* 0x000fe20003fae000 */
[----:B------:R-:W-:Y:S01]  /*2780*/  @!P6 FMUL R17, R17, 0.5 ;  /* 0x3f0000001111e820 */ /* 0x000fe20000400000 */
[----:B------:R-:W-:Y:S01]  /*2790*/  @!P2 FMUL R13, R13, 0.5 ;  /* 0x3f0000000d0da820 */ /* 0x000fe20000400000 */
[--C-:B------:R-:W-:Y:S01]  /*27a0*/  FFMA R25, R108, UR7, -R153.reuse ;  /* 0x000000076c197c23 */ /* 0x100fe20008000899 */
[----:B------:R-:W-:Y:S01]  /*27b0*/  ULDC UR7, c[0x0][0x604] ;  /* 0x0001810000077ab9 */ /* 0x000fe20000000800 */
[----:B------:R-:W-:Y:S01]  /*27c0*/  @!P1 FMUL R15, R15, 0.5 ;  /* 0x3f0000000f0f9820 */ /* 0x000fe20000400000 */
[----:B------:R-:W-:Y:S01]  /*27d0*/  FFMA R29, R109, UR7, -R153 ;  /* 0x000000076d1d7c23 */ /* 0x000fe20008000899 */
[----:B--2---:R-:W-:Y:S01]  /*27e0*/  @!P3 FMUL R160, R160, R160 ;  /* 0x000000a0a0a0b220 */ /* 0x004fe20000400000 */
[----:B------:R-:W-:Y:S01]  /*27f0*/  FSETP.GEU.AND P3, PT, R11, -126, PT ;  /* 0xc2fc00000b00780b */ /* 0x000fe20003f6e000 */
[----:B------:R-:W1:Y:S01]  /*2800*/  MUFU.EX2 R17, R17 ;  /* 0x0000001100117308 */ /* 0x000e620000000800 */
[----:B------:R-:W-:-:S02]  /*2810*/  ULDC UR7, c[0x0][0x604] ;  /* 0x0001810000077ab9 */ /* 0x000fc40000000800 */
[--C-:B------:R-:W-:Y:S01]  /*2820*/  FFMA R33, R112, UR7, -R153.reuse ;  /* 0x0000000770217c23 */ /* 0x100fe20008000899 */
[----:B------:R-:W-:Y:S01]  /*2830*/  @!P5 FMUL R7, R7, 0.5 ;  /* 0x3f0000000707d820 */ /* 0x000fe20000400000 */
[----:B------:R-:W-:Y:S01]  /*2840*/  ULDC UR7, c[0x0][0x604] ;  /* 0x0001810000077ab9 */ /* 0x000fe20000000800 */
[----:B---3--:R-:W-:Y:S01]  /*2850*/  @!P4 FMUL R9, R9, R9 ;  /* 0x000000090909c220 */ /* 0x008fe20000400000 */
[----:B------:R-:W-:Y:S01]  /*2860*/  FSETP.GEU.AND P4, PT, R21, -126, PT ;  /* 0xc2fc00001500780b */ /* 0x000fe20003f8e000 */
[----:B------:R-:W2:Y:S01]  /*2870*/  MUFU.EX2 R13, R13 ;  /* 0x0000000d000d7308 */ /* 0x000ea20000000800 */
[--C-:B------:R-:W-:Y:S01]  /*2880*/  FFMA R37, R113, UR7, -R153.reuse ;  /* 0x0000000771257c23 */ /* 0x100fe20008000899 */
[----:B------:R-:W-:Y:S02]  /*2890*/  ULDC UR7, c[0x0][0x604] ;  /* 0x0001810000077ab9 */ /* 0x000fe40000000800 */
[----:B------:R-:W-:Y:S01]  /*28a0*/  @!P3 FMUL R11, R11, 0.5 ;  /* 0x3f0000000b0bb820 */ /* 0x000fe20000400000 */
[----:B------:R-:W-:Y:S01]  /*28b0*/  FFMA R41, R116, UR7, -R153 ;  /* 0x0000000774297c23 */ /* 0x000fe20008000899 */
[----:B------:R-:W-:-:S02]  /*28c0*/  ULDC UR7, c[0x0][0x604] ;  /* 0x0001810000077ab9 */ /* 0x000fc40000000800 */
[----:B------:R-:W3:Y:S01]  /*28d0*/  MUFU.EX2 R15, R15 ;  /* 0x0000000f000f7308 */ /* 0x000ee20000000800 */
[----:B-1----:R-:W-:Y:S01]  /*28e0*/  @!P6 FMUL R17, R17, R17 ;  /* 0x000000111111e220 */ /* 0x002fe20000400000 */
[----:B------:R-:W-:Y:S01]  /*28f0*/  FSETP.GEU.AND P6, PT, R33, -126, PT ;  /* 0xc2fc00002100780b */ /* 0x000fe20003fce000 */
[--C-:B------:R-:W-:Y:S01]  /*2900*/  FFMA R45, R117, UR7, -R153.reuse ;  /* 0x00000007752d7c23 */ /* 0x100fe20008000899 */
[----:B------:R-:W-:Y:S01]  /*2910*/  @!P4 FMUL R21, R21, 0.5 ;  /* 0x3f0000001515c820 */ /* 0x000fe20000400000 */
[----:B------:R-:W-:Y:S02]  /*2920*/  ULDC UR7, c[0x0][0x604] ;  /* 0x0001810000077ab9 */ /* 0x000fe40000000800 */
[----:B------:R-:W-:Y:S01]  /*2930*/  FFMA R49, R120, UR7, -R153 ;  /* 0x0000000778317c23 */ /* 0x000fe20008000899 */
[----:B------:R-:W1:Y:S01]  /*2940*/  MUFU.EX2 R7, R7 ;  /* 0x0000000700077308 */ /* 0x000e620000000800 */
[----:B--2---:R-:W-:Y:S01]  /*2950*/  @!P2 FMUL R13, R13, R13 ;  /* 0x0000000d0d0da220 */ /* 0x004fe20000400000 */
[----:B------:R-:W-:Y:S01]  /*2960*/  FSETP.GEU.AND P2, PT, R25, -126, PT ;  /* 0xc2fc00001900780b */ /* 0x000fe20003f4e000 */
[----:B------:R-:W-:-:S02]  /*2970*/  ULDC UR7, c[0x0][0x604] ;  /* 0x0001810000077ab9 */ /* 0x000fc40000000800 */
[--C-:B------:R-:W-:Y:S01]  /*2980*/  FFMA R53, R121, UR7, -R153.reuse ;  /* 0x0000000779357c23 */ /* 0x100fe20008000899 */
[----:B------:R-:W-:Y:S01]  /*2990*/  ULDC UR7, c[0x0][0x604] ;  /* 0x0001810000077ab9 */ /* 0x000fe20000000800 */
[----:B------:R-:W-:Y:S01]  /*29a0*/  @!P6 FMUL R33, R33, 0.5 ;  /* 0x3f0000002121e820 */ /* 0x000fe20000400000 */
[----:B------:R-:W2:Y:S01]  /*29b0*/  MUFU.EX2 R11, R11 ;  /* 0x0000000b000b7308 */ /* 0x000ea20000000800 */
[----:B---3--:R-:W-:Y:S01]  /*29c0*/  @!P1 FMUL R15, R15, R15 ;  /* 0x0000000f0f0f9220 */ /* 0x008fe20000400000 */
[----:B------:R-:W-:Y:S01]  /*29d0*/  FSETP.GEU.AND P1, PT, R29, -126, PT ;  /* 0xc2fc00001d00780b */ /* 0x000fe20003f2e000 */
[--C-:B------:R-:W-:Y:S01]  /*29e0*/  FFMA R57, R124, UR7, -R153.reuse ;  /* 0x000000077c397c23 */ /* 0x100fe20008000899 */
[----:B------:R-:W-:Y:S02]  /*29f0*/  ULDC UR7, c[0x0][0x604] ;  /* 0x0001810000077ab9 */ /* 0x000fe40000000800 */
[----:B------:R-:W-:Y:S01]  /*2a00*/  FFMA R61, R125, UR7, -R153 ;  /* 0x000000077d3d7c23 */ /* 0x000fe20008000899 */
[----:B------:R-:W-:Y:S01]  /*2a10*/  @!P2 FMUL R25, R25, 0.5 ;  /* 0x3f0000001919a820 */ /* 0x000fe20000400000 */
[----:B------:R-:W3:Y:S01]  /*2a20*/  MUFU.EX2 R21, R21 ;  /* 0x0000001500157308 */ /* 0x000ee20000000800 */
[----:B-1----:R-:W-:Y:S01]  /*2a30*/  @!P5 FMUL R7, R7, R7 ;  /* 0x000000070707d220 */ /* 0x002fe20000400000 */
[----:B------:R-:W-:Y:S01]  /*2a40*/  FSETP.GEU.AND P5, PT, R19, -126, PT ;  /* 0xc2fc00001300780b */ /* 0x000fe20003fae000 */
[----:B------:R-:W-:-:S02]  /*2a50*/  ULDC UR7, c[0x0][0x604] ;  /* 0x0001810000077ab9 */ /* 0x000fc40000000800 */
[--C-:B------:R-:W-:Y:S01]  /*2a60*/  FFMA R65, R128, UR7, -R153.reuse ;  /* 0x0000000780417c23 */ /* 0x100fe20008000899 */
[----:B------:R-:W-:Y:S01]  /*2a70*/  ULDC UR7, c[0x0][0x604] ;  /* 0x0001810000077ab9 */ /* 0x000fe20000000800 */
[----:B------:R-:W-:Y:S01]  /*2a80*/  @!P1 FMUL R29, R29, 0.5 ;  /* 0x3f0000001d1d9820 */ /* 0x000fe20000400000 */
[----:B------:R-:W1:Y:S01]  /*2a90*/  MUFU.EX2 R33, R33 ;  /* 0x0000002100217308 */ /* 0x000e620000000800 */
[----:B--2---:R-:W-:Y:S01]  /*2aa0*/  @!P3 FMUL R11, R11, R11 ;  /* 0x0000000b0b0bb220 */ /* 0x004fe20000400000 */
[----:B------:R-:W-:Y:S01]  /*2ab0*/  FSETP.GEU.AND P3, PT, R23, -126, PT ;  /* 0xc2fc00001700780b */ /* 0x000fe20003f6e000 */
[--C-:B------:R-:W-:Y:S01]  /*2ac0*/  FFMA R69, R129, UR7, -R153.reuse ;  /* 0x0000000781457c23 */ /* 0x100fe20008000899 */
[----:B------:R-:W-:Y:S02]  /*2ad0*/  ULDC UR7, c[0x0][0x604] ;  /* 0x0001810000077ab9 */ /* 0x000fe40000000800 */
[----:B------:R-:W-:Y:S01]  /*2ae0*/  FFMA R73, R132, UR7, -R153 ;  /* 0x0000000784497c23 */ /* 0x000fe20008000899 */
[----:B------:R-:W-:Y:S01]  /*2af0*/  @!P5 FMUL R19, R19, 0.5 ;  /* 0x3f0000001313d820 */ /* 0x000fe20000400000 */
[----:B------:R-:W2:Y:S01]  /*2b00*/  MUFU.EX2 R25, R25 ;  /* 0x0000001900197308 */ /* 0x000ea20000000800 */
[----:B---3--:R-:W-:Y:S01]  /*2b10*/  @!P4 FMUL R21, R21, R21 ;  /* 0x000000151515c220 */ /* 0x008fe20000400000 */
[----:B------:R-:W-:Y:S01]  /*2b20*/  FSETP.GEU.AND P4, PT, R41, -126, PT ;  /* 0xc2fc00002900780b */ /* 0x000fe20003f8e000 */
[----:B------:R-:W-:-:S02]  /*2b30*/  ULDC UR7, c[0x0][0x604] ;  /* 0x0001810000077ab9 */ /* 0x000fc40000000800 */
[--C-:B------:R-:W-:Y:S01]  /*2b40*/  FFMA R77, R133, UR7, -R153.reuse ;  /* 0x00000007854d7c23 */ /* 0x100fe20008000899 */
[----:B------:R-:W-:Y:S01]  /*2b50*/  ULDC UR7, c[0x0][0x604] ;  /* 0x0001810000077ab9 */ /* 0x000fe20000000800 */
[----:B------:R-:W-:Y:S01]  /*2b60*/  @!P3 FMUL R23, R23, 0.5 ;  /* 0x3f0000001717b820 */ /* 0x000fe20000400000 */
[----:B------:R-:W3:Y:S01]  /*2b70*/  MUFU.EX2 R29, R29 ;  /* 0x0000001d001d7308 */ /* 0x000ee20000000800 */
[----:B-1----:R-:W-:Y:S01]  /*2b80*/  @!P6 FMUL R33, R33, R33 ;  /* 0x000000212121e220 */ /* 0x002fe20000400000 */
[----:B------:R-:W-:Y:S01]  /*2b90*/  FSETP.GEU.AND P6, PT, R57, -126, PT ;  /* 0xc2fc00003900780b */ /* 0x000fe20003fce000 */
[--C-:B------:R-:W-:Y:S01]  /*2ba0*/  FFMA R81, R136, UR7, -R153.reuse ;  /* 0x0000000788517c23 */ /* 0x100fe20008000899 */
[----:B------:R-:W-:Y:S02]  /*2bb0*/  ULDC UR7, c[0x0][0x604] ;  /* 0x0001810000077ab9 */ /* 0x000fe40000000800 */
[----:B------:R-:W-:Y:S01]  /*2bc0*/  FFMA R85, R137, UR7, -R153 ;  /* 0x0000000789557c23 */ /* 0x000fe20008000899 */
[----:B------:R-:W-:Y:S01]  /*2bd0*/  @!P4 FMUL R41, R41, 0.5 ;  /* 0x3f0000002929c820 */ /* 0x000fe20000400000 */
        /* <DEDUP_REMOVED lines=32> */
[----:B------:R-:W-:Y:S01]  /*2de0*/  FMUL R155, R155, UR7 ;  /* 0x000000079b9b7c20 */ /* 0x000fe20008400000 */
[----:B------:R-:W-:Y:S01]  /*2df0*/  ULDC UR7, c[0x0][0x604] ;  /* 0x0001810000077ab9 */ /* 0x000fe20000000800 */
[----:B------:R-:W-:Y:S01]  /*2e00*/  @!P3 FMUL R45, R45, 0.5 ;  /* 0x3f0000002d2db820 */ /* 0x000fe20000400000 */
[----:B------:R-:W3:Y:S01]  /*2e10*/  MUFU.EX2 R53, R53 ;  /* 0x0000003500357308 */ /* 0x000ee20000000800 */
[----:B-1----:R-:W-:Y:S01]  /*2e20*/  @!P6 FMUL R57, R57, R57 ;  /* 0x000000393939e220 */ /* 0x002fe20000400000 */
[----:B------:R-:W-:Y:S01]  /*2e30*/  FSETP.GEU.AND P6, PT, R81, -126, PT ;  /* 0xc2fc00005100780b */ /* 0x000fe20003fce000 */
[----:B------:R-:W-:Y:S01]  /*2e40*/  FFMA R105, R26, UR7, -R155 ;  /* 0x000000071a697c23 */ /* 0x000fe2000800089b */
[----:B------:R-:W-:Y:S01]  /*2e50*/  ULDC UR7, c[0x0][0x604] ;  /* 0x0001810000077ab9 */ /* 0x000fe20000000800 */
[----:B------:R-:W-:Y:S01]  /*2e60*/  FADD R170, R60, R57 ;  /* 0x000000393caa7221 */ /* 0x000fe20000000000 */
[--C-:B------:R-:W-:Y:S01]  /*2e70*/  FFMA R101, R27, UR7, -R155.reuse ;  /* 0x000000071b657c23 */ /* 0x100fe2000800089b */
[----:B------:R-:W-:Y:S01]  /*2e80*/  @!P4 FMUL R65, R65, 0.5 ;  /* 0x3f0000004141c820 */ /* 0x000fe20000400000 */
[----:B------:R-:W1:Y:S01]  /*2e90*/  MUFU.EX2 R37, R37 ;  /* 0x0000002500257308 */ /* 0x000e620000000800 */
[----:B--2---:R-:W-:Y:S01]  /*2ea0*/  @!P2 FMUL R49, R49, R49 ;  /* 0x000000313131a220 */ /* 0x004fe20000400000 */
[----:B------:R-:W-:Y:S01]  /*2eb0*/  FSETP.GEU.AND P2, PT, R73, -126, PT ;  /* 0xc2fc00004900780b */ /* 0x000fe20003f4e000 */
[----:B------:R-:W-:Y:S01]  /*2ec0*/  ULDC UR7, c[0x0][0x604] ;  /* 0x0001810000077ab9 */ /* 0x000fe20000000800 */
[----:B------:R-:W-:Y:S01]  /*2ed0*/  F2FP.SATFINITE.E4M3.F32.PACK_AB_MERGE_C R57, R199, R57, RZ ;  /* 0x00000039c739723e */ /* 0x000fe200048070ff */
[--C-:B------:R-:W-:Y:S01]  /*2ee0*/  FFMA R30, R30, UR7, -R155.reuse ;  /* 0x000000071e1e7c23 */ /* 0x100fe2000800089b */
[----:B------:R-:W-:Y:S01]  /*2ef0*/  ULDC UR7, c[0x0][0x604] ;  /* 0x0001810000077ab9 */ /* 0x000fe20000000800 */
[----:B------:R-:W-:Y:S01]  /*2f00*/  @!P6 FMUL R81, R81, 0.5 ;  /* 0x3f0000005151e820 */ /* 0x000fe20000400000 */
[----:B------:R-:W2:Y:S01]  /*2f10*/  MUFU.EX2 R45, R45 ;  /* 0x0000002d002d7308 */ /* 0x000ea20000000800 */
[----:B---3--:R-:W-:Y:S01]  /*2f20*/  @!P1 FMUL R53, R53, R53 ;  /* 0x0000003535359220 */ /* 0x008fe20000400000 */
[----:B------:R-:W-:Y:S01]  /*2f30*/  FSETP.GEU.AND P1, PT, R77, -126, PT ;  /* 0xc2fc00004d00780b */ /* 0x000fe20003f2e000 */
[----:B------:R-:W-:Y:S01]  /*2f40*/  FFMA R31, R31, UR7, -R155 ;  /* 0x000000071f1f7c23 */ /* 0x000fe2000800089b */
[----:B------:R-:W-:Y:S01]  /*2f50*/  ULDC UR7, c[0x0][0x604] ;  /* 0x0001810000077ab9 */ /* 0x000fe20000000800 */
[----:B------:R-:W-:Y:S01]  /*2f60*/  FADD R164, R52, R49 ;  /* 0x0000003134a47221 */ /* 0x000fe20000000000 */
[----:B------:R-:W-:Y:S01]  /*2f70*/  FFMA R34, R34, UR7, -R155 ;  /* 0x0000000722227c23 */ /* 0x000fe2000800089b */
[----:B------:R-:W-:Y:S01]  /*2f80*/  @!P2 FMUL R73, R73, 0.5 ;  /* 0x3f0000004949a820 */ /* 0x000fe20000400000 */
[----:B------:R-:W3:Y:S01]  /*2f90*/  MUFU.EX2 R65, R65 ;  /* 0x0000004100417308 */ /* 0x000ee20000000800 */
[----:B-1----:R-:W-:Y:S01]  /*2fa0*/  @!P5 FMUL R37, R37, R37 ;  /* 0x000000252525d220 */ /* 0x002fe20000400000 */
[----:B------:R-:W-:Y:S01]  /*2fb0*/  FSETP.GEU.AND P5, PT, R61, -126, PT ;  /* 0xc2fc00003d00780b */ /* 0x000fe20003fae000 */
[----:B------:R-:W-:Y:S01]  /*2fc0*/  ULDC UR7, c[0x0][0x604] ;  /* 0x0001810000077ab9 */ /* 0x000fe20000000800 */
[----:B------:R-:W-:Y:S01]  /*2fd0*/  FADD R52, R56, R53 ;  /* 0x0000003538347221 */ /* 0x000fe20000000000 */
[--C-:B------:R-:W-:Y:S01]  /*2fe0*/  FFMA R35, R35, UR7, -R155.reuse ;  /* 0x0000000723237c23 */ /* 0x100fe2000800089b */
[----:B------:R-:W-:Y:S01]  /*2ff0*/  ULDC UR7, c[0x0][0x604] ;  /* 0x0001810000077ab9 */ /* 0x000fe20000000800 */
[----:B------:R-:W-:Y:S01]  /*3000*/  @!P1 FMUL R77, R77, 0.5 ;  /* 0x3f0000004d4d9820 */ /* 0x000fe20000400000 */
[----:B------:R-:W1:Y:S01]  /*3010*/  MUFU.EX2 R81, R81 ;  /* 0x0000005100517308 */ /* 0x000e620000000800 */
[----:B--2---:R-:W-:Y:S01]  /*3020*/  @!P3 FMUL R45, R45, R45 ;  /* 0x0000002d2d2db220 */ /* 0x004fe20000400000 */
[----:B------:R-:W-:Y:S01]  /*3030*/  FSETP.GEU.AND P3, PT, R69, -126, PT ;  /* 0xc2fc00004500780b */ /* 0x000fe20003f6e000 */
[--C-:B------:R-:W-:Y:S01]  /*3040*/  FFMA R38, R38, UR7, -R155.reuse ;  /* 0x0000000726267c23 */ /* 0x100fe2000800089b */
[----:B------:R-:W-:Y:S01]  /*3050*/  ULDC UR7, c[0x0][0x604] ;  /* 0x0001810000077ab9 */ /* 0x000fe20000000800 */
[----:B------:R-:W-:Y:S01]  /*3060*/  F2FP.SATFINITE.E4M3.F32.PACK_AB_MERGE_C R49, R199, R49, RZ ;  /* 0x00000031c731723e */ /* 0x000fe200048070ff */
[--C-:B------:R-:W-:Y:S01]  /*3070*/  FFMA R39, R39, UR7, -R155.reuse ;  /* 0x0000000727277c23 */ /* 0x100fe2000800089b */
[----:B------:R-:W-:Y:S01]  /*3080*/  @!P5 FMUL R61, R61, 0.5 ;  /* 0x3f0000003d3dd820 */ /* 0x000fe20000400000 */
[----:B------:R-:W2:Y:S01]  /*3090*/  MUFU.EX2 R73, R73 ;  /* 0x0000004900497308 */ /* 0x000ea20000000800 */
[----:B---3--:R-:W-:Y:S01]  /*30a0*/  @!P4 FMUL R65, R65, R65 ;  /* 0x000000414141c220 */ /* 0x008fe20000400000 */
[----:B------:R-:W-:Y:S01]  /*30b0*/  FSETP.GEU.AND P4, PT, R89, -126, PT ;  /* 0xc2fc00005900780b */ /* 0x000fe20003f8e000 */
[----:B------:R-:W-:Y:S01]  /*30c0*/  ULDC UR7, c[0x0][0x604] ;  /* 0x0001810000077ab9 */ /* 0x000fe20000000800 */
[----:B------:R-:W-:Y:S01]  /*30d0*/  F2FP.SATFINITE.E4M3.F32.PACK_AB_MERGE_C R53, R199, R53, RZ ;  /* 0x00000035c735723e */ /* 0x000fe200048070ff */
[--C-:B------:R-:W-:Y:S01]  /*30e0*/  FFMA R42, R42, UR7, -R155.reuse ;  /* 0x000000072a2a7c23 */ /* 0x100fe2000800089b */
        /* <DEDUP_REMOVED lines=8> */
[----:B------:R-:W-:Y:S01]  /*3170*/  FFMA R46, R46, UR7, -R155 ;  /* 0x000000072e2e7c23 */ /* 0x000fe2000800089b */
[----:B------:R-:W-:Y:S01]  /*3180*/  @!P4 FMUL R89, R89, 0.5 ;  /* 0x3f0000005959c820 */ /* 0x000fe20000400000 */
[----:B------:R-:W1:Y:S01]  /*3190*/  MUFU.EX2 R61, R61 ;  /* 0x0000003d003d7308 */ /* 0x000e620000000800 */
[----:B--2---:R-:W-:Y:S01]  /*31a0*/  @!P2 FMUL R73, R73, R73 ;  /* 0x000000494949a220 */ /* 0x004fe20000400000 */
[----:B------:R-:W-:Y:S01]  /*31b0*/  FSETP.GEU.AND P2, PT, R93, -126, PT ;  /* 0xc2fc00005d00780b */ /* 0x000fe20003f4e000 */
[----:B------:R-:W-:Y:S01]  /*31c0*/  ULDC UR7, c[0x0][0x604] ;  /* 0x0001810000077ab9 */ /* 0x000fe20000000800 */
[----:B------:R-:W-:Y:S01]  /*31d0*/  FADD R176, R68, R65 ;  /* 0x0000004144b07221 */ /* 0x000fe20000000000 */
        /* <DEDUP_REMOVED lines=22> */
[----:B------:R-:W-:Y:S01]  /*3340*/  FFMA R55, R55, UR7, -R155 ;  /* 0x0000000737377c23 */ /* 0x000fe2000800089b */
[----:B------:R-:W-:Y:S01]  /*3350*/  ULDC UR7, c[0x0][0x604] ;  /* 0x0001810000077ab9 */ /* 0x000fe20000000800 */
[----:B------:R-:W-:Y:S01]  /*3360*/  FADD R60, R64, R61 ;  /* 0x0000003d403c7221 */ /* 0x000fe20000000000 */
        /* <DEDUP_REMOVED lines=22> */
[----:B------:R-:W-:Y:S01]  /*34d0*/  LOP3.LUT R64, R64, 0xffff, RZ, 0xc0, !PT ;  /* 0x0000ffff40407812 */ /* 0x000fe200078ec0ff */
[----:B------:R-:W-:Y:S01]  /*34e0*/  FADD R194, R84, R93 ;  /* 0x0000005d54c27221 */ /* 0x000fe20000000000 */
[----:B------:R-:W-:Y:S01]  /*34f0*/  F2FP.SATFINITE.E4M3.F32.PACK_AB_MERGE_C R148, R199, R40, RZ ;  /* 0x00000028c794723e */ /* 0x000fe200048070ff */
[----:B------:R-:W-:Y:S01]  /*3500*/  @!P6 FMUL R34, R34, 0.5 ;  /* 0x3f0000002222e820 */ /* 0x000fe20000400000 */
[----:B------:R-:W2:Y:S01]  /*3510*/  MUFU.EX2 R92, R92 ;  /* 0x0000005c005c7308 */ /* 0x000ea20000000800 */
[----:B---3--:R-:W-:Y:S01]  /*3520*/  @!P1 FMUL R96, R96, R96 ;  /* 0x0000006060609220 */ /* 0x008fe20000400000 */
[----:B------:R-:W-:Y:S01]  /*3530*/  FSETP.GEU.AND P1, PT, R31, -126, PT ;  /* 0xc2fc00001f00780b */ /* 0x000fe20003f2e000 */
[----:B------:R-:W-:Y:S01]  /*3540*/  FADD R183, R80, R89 ;  /* 0x0000005950b77221 */ /* 0x000fe20000000000 */
[C---:B------:R-:W-:Y:S01]  /*3550*/  F2FP.SATFINITE.E4M3.F32.PACK_AB_MERGE_C R152, R199.reuse, R152, RZ ;  /* 0x00000098c798723e */ /* 0x040fe200048070ff */
[----:B------:R-:W-:Y:S01]  /*3560*/  FADD R185, R160, R96 ;  /* 0x00000060a0b97221 */ /* 0x000fe20000000000 */
[----:B------:R-:W-:Y:S01]  /*3570*/  F2FP.SATFINITE.E4M3.F32.PACK_AB_MERGE_C R76, R199, R76, RZ ;  /* 0x0000004cc74c723e */ /* 0x000fe200048070ff */
[----:B------:R-:W-:Y:S01]  /*3580*/  @!P2 FMUL R30, R30, 0.5 ;  /* 0x3f0000001e1ea820 */ /* 0x000fe20000400000 */
[----:B------:R-:W3:Y:S01]  /*3590*/  MUFU.EX2 R105, R105 ;  /* 0x0000006900697308 */ /* 0x000ee20000000800 */
[----:B-1----:R-:W-:Y:S01]  /*35a0*/  @!P5 FMUL R85, R85, R85 ;  /* 0x000000555555d220 */ /* 0x002fe20000400000 */
[----:B------:R-:W-:Y:S01]  /*35b0*/  FSETP.GEU.AND P5, PT, R149, -126, PT ;  /* 0xc2fc00009500780b */ /* 0x000fe20003fae000 */
[----:B------:R-:W-:Y:S01]  /*35c0*/  FADD R198, R88, R26 ;  /* 0x0000001a58c67221 */ /* 0x000fe20000000000 */
[----:B------:R-:W-:Y:S01]  /*35d0*/  PRMT R64, R64, 0x7604, R169 ;  /* 0x0000760440407816 */ /* 0x000fe200000000a9 */
[----:B------:R-:W-:Y:S01]  /*35e0*/  FADD R177, R156, R85 ;  /* 0x000000559cb17221 */ /* 0x000fe20000000000 */
[----:B------:R-:W-:Y:S01]  /*35f0*/  F2FP.SATFINITE.E4M3.F32.PACK_AB_MERGE_C R156, R199, R156, RZ ;  /* 0x0000009cc79c723e */ /* 0x000fe200048070ff */
[----:B------:R-:W-:Y:S01]  /*3600*/  @!P1 FMUL R31, R31, 0.5 ;  /* 0x3f0000001f1f9820 */ /* 0x000fe20000400000 */
[----:B------:R-:W1:Y:S01]  /*3610*/  MUFU.EX2 R128, R34 ;  /* 0x0000002200807308 */ /* 0x000e620000000800 */
[----:B--2---:R-:W-:Y:S01]  /*3620*/  @!P3 FMUL R92, R92, R92 ;  /* 0x0000005c5c5cb220 */ /* 0x004fe20000400000 */
[----:B------:R-:W-:-:S02]  /*3630*/  FSETP.GEU.AND P3, PT, R101, -126, PT ;  /* 0xc2fc00006500780b */ /* 0x000fc40003f6e000 */
[----:B------:R-:W-:Y:S01]  /*3640*/  LOP3.LUT R152, R152, 0xffff, RZ, 0xc0, !PT ;  /* 0x0000ffff98987812 */ /* 0x000fe200078ec0ff */
[----:B------:R-:W-:Y:S01]  /*3650*/  FADD R188, R158, R92 ;  /* 0x0000005c9ebc7221 */ /* 0x000fe20000000000 */
[----:B------:R-:W-:Y:S01]  /*3660*/  LOP3.LUT R76, R76, 0xff, RZ, 0xc0, !PT ;  /* 0x000000ff4c4c7812 */ /* 0x000fe200078ec0ff */
[----:B------:R-:W-:Y:S01]  /*3670*/  @!P5 FMUL R149, R149, 0.5 ;  /* 0x3f0000009595d820 */ /* 0x000fe20000400000 */
[----:B------:R2:W4:Y:S01]  /*3680*/  MUFU.EX2 R117, R30 ;  /* 0x0000001e00757308 */ /* 0x0005220000000800 */
[----:B---3--:R-:W-:Y:S01]  /*3690*/  @!P4 FMUL R105, R105, R105 ;  /* 0x000000696969c220 */ /* 0x008fe20000400000 */
[----:B------:R-:W-:Y:S02]  /*36a0*/  FSETP.GEU.AND P4, PT, R38, -126, PT ;  /* 0xc2fc00002600780b */ /* 0x000fe40003f8e000 */
[C---:B------:R-:W-:Y:S02]  /*36b0*/  F2FP.SATFINITE.E4M3.F32.PACK_AB_MERGE_C R154, R199.reuse, R154, RZ ;  /* 0x0000009ac79a723e */ /* 0x040fe400048070ff */
[----:B------:R-:W-:Y:S01]  /*36c0*/  F2FP.SATFINITE.E4M3.F32.PACK_AB_MERGE_C R80, R199, R80, RZ ;  /* 0x00000050c750723e */ /* 0x000fe200048070ff */
[----:B------:R-:W-:Y:S01]  /*36d0*/  @!P3 FMUL R101, R101, 0.5 ;  /* 0x3f0000006565b820 */ /* 0x000fe20000400000 */
[----:B------:R-:W3:Y:S01]  /*36e0*/  MUFU.EX2 R113, R31 ;  /* 0x0000001f00717308 */ /* 0x000ee20000000800 */
[----:B-1----:R-:W-:Y:S01]  /*36f0*/  @!P6 FMUL R128, R128, R128 ;  /* 0x000000808080e220 */ /* 0x002fe20000400000 */
[----:B------:R-:W-:Y:S01]  /*3700*/  FSETP.GEU.AND P6, PT, R46, -126, PT ;  /* 0xc2fc00002e00780b */ /* 0x000fe20003fce000 */
[--C-:B--2---:R-:W-:Y:S01]  /*3710*/  FFMA R30, R66, UR7, -R155.reuse ;  /* 0x00000007421e7c23 */ /* 0x104fe2000800089b */
[----:B------:R-:W-:Y:S01]  /*3720*/  ULDC UR7, c[0x0][0x604] ;  /* 0x0001810000077ab9 */ /* 0x000fe20000000800 */
[----:B------:R-:W-:Y:S01]  /*3730*/  F2FP.SATFINITE.E4M3.F32.PACK_AB_MERGE_C R158, R199, R158, RZ ;  /* 0x0000009ec79e723e */ /* 0x000fe200048070ff */
[----:B------:R-:W-:Y:S01]  /*3740*/  FFMA R34, R67, UR7, -R155 ;  /* 0x0000000743227c23 */ /* 0x000fe2000800089b */
[----:B------:R-:W-:Y:S01]  /*3750*/  @!P4 FMUL R38, R38, 0.5 ;  /* 0x3f0000002626c820 */ /* 0x000fe20000400000 */
[----:B------:R-:W1:Y:S01]  /*3760*/  MUFU.EX2 R27, R149 ;  /* 0x00000095001b7308 */ /* 0x000e620000000800 */
[----:B----4-:R-:W-:Y:S01]  /*3770*/  @!P2 FMUL R117, R117, R117 ;  /* 0x000000757575a220 */ /* 0x010fe20000400000 */
[----:B------:R-:W-:Y:S01]  /*3780*/  FSETP.GEU.AND P2, PT, R42, -126, PT ;  /* 0xc2fc00002a00780b */ /* 0x000fe20003f4e000 */
[----:B------:R-:W-:Y:S01]  /*3790*/  ULDC UR7, c[0x0][0x604] ;  /* 0x0001810000077ab9 */ /* 0x000fe20000000800 */
[----:B------:R-:W-:-:S02]  /*37a0*/  PRMT R152, R152, 0x7604, R171 ;  /* 0x0000760498987816 */ /* 0x000fc400000000ab */
[----:B------:R-:W-:Y:S01]  /*37b0*/  LOP3.LUT R154, R154, 0xffff, RZ, 0xc0, !PT ;  /* 0x0000ffff9a9a7812 */ /* 0x000fe200078ec0ff */
[----:B------:R-:W-:Y:S01]  /*37c0*/  @!P6 FMUL R46, R46, 0.5 ;  /* 0x3f0000002e2ee820 */ /* 0x000fe20000400000 */
[----:B------:R-:W2:Y:S01]  /*37d0*/  MUFU.EX2 R101, R101 ;  /* 0x0000006500657308 */ /* 0x000ea20000000800 */
[----:B---3--:R-:W-:Y:S01]  /*37e0*/  @!P1 FMUL R113, R113, R113 ;  /* 0x0000007171719220 */ /* 0x008fe20000400000 */
[----:B------:R-:W-:Y:S02]  /*37f0*/  FSETP.GEU.AND P1, PT, R43, -126, PT ;  /* 0xc2fc00002b00780b */ /* 0x000fe40003f2e000 */
[----:B------:R-:W-:Y:S02]  /*3800*/  LOP3.LUT R80, R80, 0xff, RZ, 0xc0, !PT ;  /* 0x000000ff50507812 */ /* 0x000fe400078ec0ff */
[----:B------:R-:W-:Y:S01]  /*3810*/  F2FP.SATFINITE.E4M3.F32.PACK_AB_MERGE_C R84, R199, R84, RZ ;  /* 0x00000054c754723e */ /* 0x000fe200048070ff */
[----:B------:R-:W-:Y:S01]  /*3820*/  @!P2 FMUL R42, R42, 0.5 ;  /* 0x3f0000002a2aa820 */ /* 0x000fe20000400000 */
[----:B------:R3:W4:Y:S01]  /*3830*/  MUFU.EX2 R129, R38 ;  /* 0x0000002600817308 */ /* 0x0007220000000800 */
[----:B-1----:R-:W-:Y:S01]  /*3840*/  @!P5 FMUL R27, R27, R27 ;  /* 0x0000001b1b1bd220 */ /* 0x002fe20000400000 */
[----:B------:R-:W-:-:S02]  /*3850*/  FSETP.GEU.AND P5, PT, R35, -126, PT ;  /* 0xc2fc00002300780b */ /* 0x000fc40003fae000 */
[----:B------:R-:W-:Y:S01]  /*3860*/  F2FP.SATFINITE.E4M3.F32.PACK_AB_MERGE_C R160, R199, R160, RZ ;  /* 0x000000a0c7a0723e */ /* 0x000fe200048070ff */
[----:B------:R-:W-:Y:S01]  /*3870*/  FADD R200, R162, R27 ;  /* 0x0000001ba2c87221 */ /* 0x000fe20000000000 */
[----:B------:R-:W-:Y:S01]  /*3880*/  PRMT R154, R154, 0x7604, R173 ;  /* 0x000076049a9a7816 */ /* 0x000fe200000000ad */
[----:B------:R-:W-:Y:S01]  /*3890*/  @!P1 FMUL R43, R43, 0.5 ;  /* 0x3f0000002b2b9820 */ /* 0x000fe20000400000 */
[----:B------:R-:W1:Y:S01]  /*38a0*/  MUFU.EX2 R145, R46 ;  /* 0x0000002e00917308 */ /* 0x000e620000000800 */
[----:B--2---:R-:W-:Y:S01]  /*38b0*/  @!P3 FMUL R101, R101, R101 ;  /* 0x000000656565b220 */ /* 0x004fe20000400000 */
[----:B------:R-:W-:Y:S01]  /*38c0*/  FSETP.GEU.AND P3, PT, R39, -126, PT ;  /* 0xc2fc00002700780b */ /* 0x000fe20003f6e000 */
[----:B---3--:R-:W-:Y:S01]  /*38d0*/  FFMA R38, R70, UR7, -R155 ;  /* 0x0000000746267c23 */ /* 0x008fe2000800089b */
[----:B------:R-:W-:Y:S01]  /*38e0*/  ULDC UR7, c[0x0][0x604] ;  /* 0x0001810000077ab9 */ /* 0x000fe20000000800 */
[----:B------:R-:W-:Y:S02]  /*38f0*/  LOP3.LUT R84, R84, 0xff, RZ, 0xc0, !PT ;  /* 0x000000ff54547812 */ /* 0x000fe400078ec0ff */
[----:B------:R-:W-:Y:S01]  /*3900*/  @!P5 FMUL R35, R35, 0.5 ;  /* 0x3f0000002323d820 */ /* 0x000fe20000400000 */
[----:B------:R2:W3:Y:S01]  /*3910*/  MUFU.EX2 R136, R42 ;  /* 0x0000002a00887308 */ /* 0x0004e20000000800 */
[----:B----4-:R-:W-:Y:S01]  /*3920*/  @!P4 FMUL R129, R129, R129 ;  /* 0x000000818181c220 */ /* 0x010fe20000400000 */
[----:B------:R-:W-:-:S02]  /*3930*/  FSETP.GEU.AND P4, PT, R50, -126, PT ;  /* 0xc2fc00003200780b */ /* 0x000fc40003f8e000 */
[C---:B------:R-:W-:Y:S02]  /*3940*/  F2FP.SATFINITE.E4M3.F32.PACK_AB_MERGE_C R88, R199.reuse, R88, RZ ;  /* 0x00000058c758723e */ /* 0x040fe400048070ff */
[----:B------:R-:W-:Y:S01]  /*3950*/  F2FP.SATFINITE.E4M3.F32.PACK_AB_MERGE_C R162, R199, R162, RZ ;  /* 0x000000a2c7a2723e */ /* 0x000fe200048070ff */
[----:B------:R-:W-:Y:S01]  /*3960*/  @!P3 FMUL R39, R39, 0.5 ;  /* 0x3f0000002727b820 */ /* 0x000fe20000400000 */
[----:B------:R-:W4:Y:S01]  /*3970*/  MUFU.EX2 R137, R43 ;  /* 0x0000002b00897308 */ /* 0x000f220000000800 */
[----:B-1----:R-:W-:Y:S01]  /*3980*/  @!P6 FMUL R145, R145, R145 ;  /* 0x000000919191e220 */ /* 0x002fe20000400000 */
[----:B------:R-:W-:Y:S01]  /*3990*/  FSETP.GEU.AND P6, PT, R58, -126, PT ;  /* 0xc2fc00003a00780b */ /* 0x000fe20003fce000 */
[--C-:B--2---:R-:W-:Y:S01]  /*39a0*/  FFMA R42, R71, UR7, -R155.reuse ;  /* 0x00000007472a7c23 */ /* 0x104fe2000800089b */
[----:B------:R-:W-:Y:S01]  /*39b0*/  ULDC UR7, c[0x0][0x604] ;  /* 0x0001810000077ab9 */ /* 0x000fe20000000800 */
[C---:B------:R-:W-:Y:S01]  /*39c0*/  F2FP.SATFINITE.E4M3.F32.PACK_AB_MERGE_C R26, R199.reuse, R26, RZ ;  /* 0x0000001ac71a723e */ /* 0x040fe200048070ff */
[----:B------:R-:W-:Y:S01]  /*39d0*/  FFMA R46, R74, UR7, -R155 ;  /* 0x000000074a2e7c23 */ /* 0x000fe2000800089b */
[----:B------:R-:W-:Y:S01]  /*39e0*/  @!P4 FMUL R50, R50, 0.5 ;  /* 0x3f0000003232c820 */ /* 0x000fe20000400000 */
[----:B------:R-:W1:Y:S01]  /*39f0*/  MUFU.EX2 R125, R35 ;  /* 0x00000023007d7308 */ /* 0x000e620000000800 */
[----:B---3--:R-:W-:Y:S01]  /*3a00*/  @!P2 FMUL R136, R136, R136 ;  /* 0x000000888888a220 */ /* 0x008fe20000400000 */
[----:B------:R-:W-:Y:S01]  /*3a10*/  FSETP.GEU.AND P2, PT, R54, -126, PT ;  /* 0xc2fc00003600780b */ /* 0x000fe20003f4e000 */
[----:B------:R-:W-:Y:S01]  /*3a20*/  ULDC UR7, c[0x0][0x604] ;  /* 0x0001810000077ab9 */ /* 0x000fe20000000800 */
[----:B------:R-:W-:-:S02]  /*3a30*/  F2FP.SATFINITE.E4M3.F32.PACK_AB_MERGE_C R27, R199, R27, RZ ;  /* 0x0000001bc71b723e */ /* 0x000fc400048070ff */
[----:B------:R-:W-:Y:S01]  /*3a40*/  LOP3.LUT R88, R88, 0xff, RZ, 0xc0, !PT ;  /* 0x000000ff58587812 */ /* 0x000fe200078ec0ff */
[----:B------:R-:W-:Y:S01]  /*3a50*/  @!P6 FMUL R58, R58, 0.5 ;  /* 0x3f0000003a3ae820 */ /* 0x000fe20000400000 */
[----:B------:R-:W2:Y:S01]  /*3a60*/  MUFU.EX2 R132, R39 ;  /* 0x0000002700847308 */ /* 0x000ea20000000800 */
[----:B----4-:R-:W-:Y:S01]  /*3a70*/  @!P1 FMUL R137, R137, R137 ;  /* 0x0000008989899220 */ /* 0x010fe20000400000 */
[----:B------:R-:W-:Y:S02]  /*3a80*/  FSETP.GEU.AND P1, PT, R55, -126, PT ;  /* 0xc2fc00003700780b */ /* 0x000fe40003f2e000 */
[C---:B------:R-:W-:Y:S02]  /*3a90*/  F2FP.SATFINITE.E4M3.F32.PACK_AB_MERGE_C R61, R199.reuse, R61, RZ ;  /* 0x0000003dc73d723e */ /* 0x040fe400048070ff */
[----:B------:R-:W-:Y:S01]  /*3aa0*/  F2FP.SATFINITE.E4M3.F32.PACK_AB_MERGE_C R65, R199, R65, RZ ;  /* 0x00000041c741723e */ /* 0x000fe200048070ff */
[----:B------:R-:W-:Y:S01]  /*3ab0*/  @!P2 FMUL R54, R54, 0.5 ;  /* 0x3f0000003636a820 */ /* 0x000fe20000400000 */
[----:B------:R3:W4:Y:S01]  /*3ac0*/  MUFU.EX2 R149, R50 ;  /* 0x0000003200957308 */ /* 0x0007220000000800 */
[----:B-1----:R-:W-:Y:S01]  /*3ad0*/  @!P5 FMUL R125, R125, R125 ;  /* 0x0000007d7d7dd220 */ /* 0x002fe20000400000 */
[----:B------:R-:W-:-:S02]  /*3ae0*/  FSETP.GEU.AND P5, PT, R47, -126, PT ;  /* 0xc2fc00002f00780b */ /* 0x000fc40003fae000 */
[C---:B------:R-:W-:Y:S02]  /*3af0*/  F2FP.SATFINITE.E4M3.F32.PACK_AB_MERGE_C R69, R199.reuse, R69, RZ ;  /* 0x00000045c745723e */ /* 0x040fe400048070ff */
[----:B------:R-:W-:Y:S01]  /*3b00*/  F2FP.SATFINITE.E4M3.F32.PACK_AB_MERGE_C R73, R199, R73, RZ ;  /* 0x00000049c749723e */ /* 0x000fe200048070ff */
[----:B------:R-:W-:Y:S01]  /*3b10*/  @!P1 FMUL R55, R55, 0.5 ;  /* 0x3f00000037379820 */ /* 0x000fe20000400000 */
[----:B------:R-:W1:Y:S01]  /*3b20*/  MUFU.EX2 R167, R58 ;  /* 0x0000003a00a77308 */ /* 0x000e620000000800 */
[----:B--2---:R-:W-:Y:S01]  /*3b30*/  @!P3 FMUL R132, R132, R132 ;  /* 0x000000848484b220 */ /* 0x004fe20000400000 */
[----:B------:R-:W-:Y:S01]  /*3b40*/  FSETP.GEU.AND P3, PT, R51, -126, PT ;  /* 0xc2fc00003300780b */ /* 0x000fe20003f6e000 */
[----:B---3--:R-:W-:Y:S01]  /*3b50*/  FFMA R50, R75, UR7, -R155 ;  /* 0x000000074b327c23 */ /* 0x008fe2000800089b */
[----:B------:R-:W-:Y:S01]  /*3b60*/  ULDC UR7, c[0x0][0x604] ;  /* 0x0001810000077ab9 */ /* 0x000fe20000000800 */
[----:B------:R-:W-:Y:S02]  /*3b70*/  F2FP.SATFINITE.E4M3.F32.PACK_AB_MERGE_C R77, R199, R77, RZ ;  /* 0x0000004dc74d723e */ /* 0x000fe400048070ff */
[----:B------:R-:W-:Y:S01]  /*3b80*/  @!P5 FMUL R47, R47, 0.5 ;  /* 0x3f0000002f2fd820 */ /* 0x000fe20000400000 */
[----:B------:R2:W3:Y:S01]  /*3b90*/  MUFU.EX2 R157, R54 ;  /* 0x00000036009d7308 */ /* 0x0004e20000000800 */
[----:B----4-:R-:W-:Y:S01]  /*3ba0*/  @!P4 FMUL R149, R149, R149 ;  /* 0x000000959595c220 */ /* 0x010fe20000400000 */
[----:B------:R-:W-:-:S02]  /*3bb0*/  FSETP.GEU.AND P4, PT, R62, -126, PT ;  /* 0xc2fc00003e00780b */ /* 0x000fc40003f8e000 */
[----:B------:R-:W-:Y:S02]  /*3bc0*/  LOP3.LUT R49, R49, 0xff, RZ, 0xc0, !PT ;  /* 0x000000ff31317812 */ /* 0x000fe400078ec0ff */
[----:B------:R-:W-:Y:S01]  /*3bd0*/  F2FP.SATFINITE.E4M3.F32.PACK_AB_MERGE_C R81, R199, R81, RZ ;  /* 0x00000051c751723e */ /* 0x000fe200048070ff */
[----:B------:R-:W-:Y:S01]  /*3be0*/  @!P3 FMUL R51, R51, 0.5 ;  /* 0x3f0000003333b820 */ /* 0x000fe20000400000 */
[----:B------:R-:W4:Y:S01]  /*3bf0*/  MUFU.EX2 R161, R55 ;  /* 0x0000003700a17308 */ /* 0x000f220000000800 */
        /* <DEDUP_REMOVED lines=8> */
[----:B---3--:R-:W-:Y:S01]  /*3c80*/  @!P2 FMUL R157, R157, R157 ;  /* 0x0000009d9d9da220 */ /* 0x008fe20000400000 */
[----:B------:R-:W-:Y:S01]  /*3c90*/  FSETP.GEU.AND P2, PT, R30, -126, PT ;  /* 0xc2fc00001e00780b */ /* 0x000fe20003f4e000 */
[----:B------:R-:W-:Y:S01]  /*3ca0*/  ULDC UR7, c[0x0][0x604] ;  /* 0x0001810000077ab9 */ /* 0x000fe20000000800 */
[C---:B------:R-:W-:Y:S01]  /*3cb0*/  LOP3.LUT R79, R0.reuse, 0x3, RZ, 0xc0, !PT ;  /* 0x00000003004f7812 */ /* 0x040fe200078ec0ff */
[----:B------:R-:W-:Y:S01]  /*3cc0*/  IMAD.SHL.U32 R0, R0, 0x4, RZ ;  /* 0x0000000400007824 */ /* 0x000fe200078e00ff */
[----:B------:R-:W-:Y:S01]  /*3cd0*/  F2FP.SATFINITE.E4M3.F32.PACK_AB_MERGE_C R89, R199, R89, RZ ;  /* 0x00000059c759723e */ /* 0x000fe200048070ff */
[----:B------:R-:W-:Y:S01]  /*3ce0*/  @!P6 FMUL R38, R38, 0.5 ;  /* 0x3f0000002626e820 */ /* 0x000fe20000400000 */
[----:B------:R2:W3:Y:S01]  /*3cf0*/  MUFU.EX2 R153, R51 ;  /* 0x0000003300997308 */ /* 0x0004e20000000800 */
[----:B----4-:R-:W-:Y:S01]  /*3d00*/  @!P1 FMUL R161, R161, R161 ;  /* 0x000000a1a1a19220 */ /* 0x010fe20000400000 */
[----:B------:R-:W-:Y:S01]  /*3d10*/  FSETP.GEU.AND P1, PT, R34, -126, PT ;  /* 0xc2fc00002200780b */ /* 0x000fe20003f2e000 */
[----:B------:R-:W-:Y:S01]  /*3d20*/  VIADD R79, R79, 0xffffffff ;  /* 0xffffffff4f4f7836 */ /* 0x000fe20000000000 */
[----:B------:R-:W-:-:S02]  /*3d30*/  F2FP.SATFINITE.E4M3.F32.PACK_AB_MERGE_C R92, R199, R92, RZ ;  /* 0x0000005cc75c723e */ /* 0x000fc400048070ff */
[----:B------:R-:W-:Y:S01]  /*3d40*/  LOP3.LUT R26, R26, 0xff, RZ, 0xc0, !PT ;  /* 0x000000ff1a1a7812 */ /* 0x000fe200078ec0ff */
[----:B------:R-:W-:Y:S01]  /*3d50*/  @!P2 FMUL R30, R30, 0.5 ;  /* 0x3f0000001e1ea820 */ /* 0x000fe20000400000 */
[----:B------:R4:W5:Y:S01]  /*3d60*/  MUFU.EX2 R140, R62 ;  /* 0x0000003e008c7308 */ /* 0x0009620000000800 */
[----:B-1----:R-:W-:Y:S01]  /*3d70*/  @!P5 FMUL R144, R144, R144 ;  /* 0x000000909090d220 */ /* 0x002fe20000400000 */
[----:B------:R-:W-:Y:S01]  /*3d80*/  FSETP.GEU.AND P5, PT, R59, -126, PT ;  /* 0xc2fc00003b00780b */ /* 0x000fe20003fae000 */
[----:B--2---:R-:W-:Y:S01]  /*3d90*/  FFMA R51, R139, UR10, -R155 ;  /* 0x0000000a8b337c23 */ /* 0x004fe2000800089b */
[----:B------:R-:W-:Y:S01]  /*3da0*/  ULDC UR10, c[0x0][0x604] ;  /* 0x00018100000a7ab9 */ /* 0x000fe20000000800 */
[----:B------:R-:W-:Y:S01]  /*3db0*/  FADD R139, R32, R29 ;  /* 0x0000001d208b7221 */ /* 0x000fe20000000000 */
[--C-:B------:R-:W-:Y:S01]  /*3dc0*/  FFMA R71, R150, UR10, -R155.reuse ;  /* 0x0000000a96477c23 */ /* 0x100fe2000800089b */
[----:B------:R-:W-:Y:S01]  /*3dd0*/  @!P1 FMUL R34, R34, 0.5 ;  /* 0x3f00000022229820 */ /* 0x000fe20000400000 */
[----:B------:R-:W1:Y:S01]  /*3de0*/  MUFU.EX2 R38, R38 ;  /* 0x0000002600267308 */ /* 0x000e620000000800 */
[----:B---3--:R-:W-:Y:S01]  /*3df0*/  @!P3 FMUL R153, R153, R153 ;  /* 0x000000999999b220 */ /* 0x008fe20000400000 */
[----:B------:R-:W-:Y:S01]  /*3e00*/  FSETP.GEU.AND P3, PT, R63, -126, PT ;  /* 0xc2fc00003f00780b */ /* 0x000fe20003f6e000 */
[--C-:B----4-:R-:W-:Y:S01]  /*3e10*/  FFMA R62, R82, UR7, -R155.reuse ;  /* 0x00000007523e7c23 */ /* 0x110fe2000800089b */
[----:B------:R-:W-:Y:S01]  /*3e20*/  ULDC UR7, c[0x0][0x604] ;  /* 0x0001810000077ab9 */ /* 0x000fe20000000800 */
[----:B------:R-:W-:Y:S01]  /*3e30*/  F2FP.SATFINITE.E4M3.F32.PACK_AB_MERGE_C R32, R199, R32, RZ ;  /* 0x00000020c720723e */ /* 0x000fe200048070ff */
[----:B------:R-:W-:Y:S01]  /*3e40*/  FFMA R66, R83, UR7, -R155 ;  /* 0x0000000753427c23 */ /* 0x000fe2000800089b */
[----:B------:R-:W-:Y:S01]  /*3e50*/  @!P5 FMUL R59, R59, 0.5 ;  /* 0x3f0000003b3bd820 */ /* 0x000fe20000400000 */
[----:B------:R-:W2:Y:S01]  /*3e60*/  MUFU.EX2 R30, R30 ;  /* 0x0000001e001e7308 */ /* 0x000ea20000000800 */
[----:B-----5:R-:W-:Y:S01]  /*3e70*/  @!P4 FMUL R140, R140, R140 ;  /* 0x0000008c8c8cc220 */ /* 0x020fe20000400000 */
[----:B------:R-:W-:Y:S01]  /*3e80*/  FSETP.GEU.AND P4, PT, R46, -126, PT ;  /* 0xc2fc00002e00780b */ /* 0x000fe20003f8e000 */
[----:B------:R-:W-:Y:S01]  /*3e90*/  ULDC UR7, c[0x0][0x604] ;  /* 0x0001810000077ab9 */ /* 0x000fe20000000800 */
[----:B------:R-:W-:-:S02]  /*3ea0*/  IMAD.U32 R83, RZ, RZ, UR5 ;  /* 0x00000005ff537e24 */ /* 0x000fc4000f8e00ff */
[--C-:B------:R-:W-:Y:S01]  /*3eb0*/  FFMA R70, R86, UR7, -R155.reuse ;  /* 0x0000000756467c23 */ /* 0x100fe2000800089b */
[----:B------:R-:W-:Y:S01]  /*3ec0*/  ULDC UR7, c[0x0][0x604] ;  /* 0x0001810000077ab9 */ /* 0x000fe20000000800 */
[----:B------:R-:W-:Y:S01]  /*3ed0*/  @!P3 FMUL R63, R63, 0.5 ;  /* 0x3f0000003f3fb820 */ /* 0x000fe20000400000 */
[----:B------:R-:W3:Y:S01]  /*3ee0*/  MUFU.EX2 R34, R34 ;  /* 0x0000002200227308 */ /* 0x000ee20000000800 */
[----:B-1----:R-:W-:Y:S01]  /*3ef0*/  @!P6 FMUL R38, R38, R38 ;  /* 0x000000262626e220 */ /* 0x002fe20000400000 */
[----:B------:R-:W-:Y:S01]  /*3f00*/  FSETP.GEU.AND P6, PT, R62, -126, PT ;  /* 0xc2fc00003e00780b */ /* 0x000fe20003fce000 */
[--C-:B------:R-:W-:Y:S01]  /*3f10*/  FFMA R74, R87, UR7, -R155.reuse ;  /* 0x00000007574a7c23 */ /* 0x100fe2000800089b */
[----:B------:R-:W-:Y:S01]  /*3f20*/  ULDC UR7, c[0x0][0x604] ;  /* 0x0001810000077ab9 */ /* 0x000fe20000000800 */
[----:B------:R-:W-:Y:S01]  /*3f30*/  F2FP.SATFINITE.E4M3.F32.PACK_AB_MERGE_C R87, R199, R105, RZ ;  /* 0x00000069c757723e */ /* 0x000fe200048070ff */
[--C-:B------:R-:W-:Y:S01]  /*3f40*/  FFMA R78, R90, UR7, -R155.reuse ;  /* 0x000000075a4e7c23 */ /* 0x100fe2000800089b */
[----:B------:R-:W-:Y:S01]  /*3f50*/  @!P4 FMUL R46, R46, 0.5 ;  /* 0x3f0000002e2ec820 */ /* 0x000fe20000400000 */
[----:B------:R-:W1:Y:S01]  /*3f60*/  MUFU.EX2 R168, R59 ;  /* 0x0000003b00a87308 */ /* 0x000e620000000800 */
[----:B--2---:R-:W-:Y:S01]  /*3f70*/  @!P2 FMUL R30, R30, R30 ;  /* 0x0000001e1e1ea220 */ /* 0x004fe20000400000 */
[----:B------:R-:W-:Y:S01]  /*3f80*/  FSETP.GEU.AND P2, PT, R54, -126, PT ;  /* 0xc2fc00003600780b */ /* 0x000fe20003f4e000 */
[----:B------:R-:W-:Y:S01]  /*3f90*/  ULDC UR7, c[0x0][0x604] ;  /* 0x0001810000077ab9 */ /* 0x000fe20000000800 */
[----:B------:R2:W-:Y:S01]  /*3fa0*/  SYNCS.ARRIVE.TRANS64.A1T0 RZ, [R83+UR20], RZ ;  /* 0x000000ff53ff79a7 */ /* 0x0005e20008100014 */
[--C-:B------:R-:W-:Y:S01]  /*3fb0*/  FFMA R82, R91, UR7, -R155.reuse ;  /* 0x000000075b527c23 */ /* 0x100fe2000800089b */
[----:B------:R-:W-:Y:S01]  /*3fc0*/  ULDC UR7, c[0x0][0x604] ;  /* 0x0001810000077ab9 */ /* 0x000fe20000000800 */
[----:B------:R-:W-:Y:S01]  /*3fd0*/  @!P6 FMUL R62, R62, 0.5 ;  /* 0x3f0000003e3ee820 */ /* 0x000fe20000400000 */
[----:B------:R-:W4:Y:S01]  /*3fe0*/  MUFU.EX2 R133, R63 ;  /* 0x0000003f00857308 */ /* 0x000f220000000800 */
[----:B---3--:R-:W-:Y:S01]  /*3ff0*/  @!P1 FMUL R34, R34, R34 ;  /* 0x0000002222229220 */ /* 0x008fe20000400000 */
[----:B------:R-:W-:Y:S01]  /*4000*/  FSETP.GEU.AND P1, PT, R58, -126, PT ;  /* 0xc2fc00003a00780b */ /* 0x000fe20003f2e000 */
[----:B------:R-:W-:Y:S01]  /*4010*/  FFMA R86, R94, UR7, -R155 ;  /* 0x000000075e567c23 */ /* 0x000fe2000800089b */
[----:B------:R-:W-:Y:S01]  /*4020*/  ULDC UR7, c[0x0][0x604] ;  /* 0x0001810000077ab9 */ /* 0x000fe20000000800 */
[----:B--2---:R-:W-:Y:S01]  /*4030*/  FADD R83, R8, R7 ;  /* 0x0000000708537221 */ /* 0x004fe20000000000 */
[--C-:B------:R-:W-:Y:S01]  /*4040*/  FFMA R90, R95, UR7, -R155.reuse ;  /* 0x000000075f5a7c23 */ /* 0x100fe2000800089b */
[----:B------:R-:W-:Y:S01]  /*4050*/  @!P2 FMUL R54, R54, 0.5 ;  /* 0x3f0000003636a820 */ /* 0x000fe20000400000 */
[----:B------:R-:W2:Y:S01]  /*4060*/  MUFU.EX2 R46, R46 ;  /* 0x0000002e002e7308 */ /* 0x000ea20000000800 */
[----:B-1----:R-:W-:Y:S01]  /*4070*/  @!P5 FMUL R168, R168, R168 ;  /* 0x000000a8a8a8d220 */ /* 0x002fe20000400000 */
[----:B------:R-:W-:Y:S01]  /*4080*/  FSETP.GEU.AND P5, PT, R42, -126, PT ;  /* 0xc2fc00002a00780b */ /* 0x000fe20003fae000 */
[----:B------:R-:W-:Y:S01]  /*4090*/  ULDC UR7, c[0x0][0x604] ;  /* 0x0001810000077ab9 */ /* 0x000fe20000000800 */
[----:B------:R-:W-:Y:S01]  /*40a0*/  F2FP.SATFINITE.E4M3.F32.PACK_AB_MERGE_C R91, R199, R8, RZ ;  /* 0x00000008c75b723e */ /* 0x000fe200048070ff */
[--C-:B------:R-:W-:Y:S01]  /*40b0*/  FFMA R94, R98, UR7, -R155.reuse ;  /* 0x00000007625e7c23 */ /* 0x100fe2000800089b */
[----:B------:R-:W-:Y:S01]  /*40c0*/  ULDC UR7, c[0x0][0x604] ;  /* 0x0001810000077ab9 */ /* 0x000fe20000000800 */
[----:B------:R-:W-:Y:S01]  /*40d0*/  @!P1 FMUL R58, R58, 0.5 ;  /* 0x3f0000003a3a9820 */ /* 0x000fe20000400000 */
[----:B------:R-:W1:Y:S01]  /*40e0*/  MUFU.EX2 R62, R62 ;  /* 0x0000003e003e7308 */ /* 0x000e620000000800 */
[----:B----4-:R-:W-:Y:S01]  /*40f0*/  @!P3 FMUL R133, R133, R133 ;  /* 0x000000858585b220 */ /* 0x010fe20000400000 */
[----:B------:R-:W-:Y:S01]  /*4100*/  FSETP.GEU.AND P3, PT, R50, -126, PT ;  /* 0xc2fc00003200780b */ /* 0x000fe20003f6e000 */
[----:B------:R-:W-:Y:S01]  /*4110*/  FFMA R98, R99, UR7, -R155 ;  /* 0x0000000763627c23 */ /* 0x000fe2000800089b */
[----:B------:R-:W-:Y:S01]  /*4120*/  ULDC UR7, c[0x0][0x604] ;  /* 0x0001810000077ab9 */ /* 0x000fe20000000800 */
[----:B------:R-:W-:Y:S01]  /*4130*/  FADD R99, R10, R9 ;  /* 0x000000090a637221 */ /* 0x000fe20000000000 */
[--C-:B------:R-:W-:Y:S01]  /*4140*/  FFMA R100, R102, UR7, -R155.reuse ;  /* 0x0000000766647c23 */ /* 0x100fe2000800089b */
[----:B------:R-:W-:Y:S01]  /*4150*/  @!P5 FMUL R42, R42, 0.5 ;  /* 0x3f0000002a2ad820 */ /* 0x000fe20000400000 */
[----:B------:R-:W3:Y:S01]  /*4160*/  MUFU.EX2 R54, R54 ;  /* 0x0000003600367308 */ /* 0x000ee20000000800 */
        /* <DEDUP_REMOVED lines=8> */
[----:B-1----:R-:W-:Y:S01]  /*41f0*/  @!P6 FMUL R62, R62, R62 ;  /* 0x0000003e3e3ee220 */ /* 0x002fe20000400000 */
[----:B------:R-:W-:Y:S01]  /*4200*/  FSETP.GEU.AND P6, PT, R86, -126, PT ;  /* 0xc2fc00005600780b */ /* 0x000fe20003fce000 */
[--C-:B------:R-:W-:Y:S01]  /*4210*/  FFMA R104, R106, UR7, -R155.reuse ;  /* 0x000000076a687c23 */ /* 0x100fe2000800089b */
[----:B------:R-:W-:Y:S01]  /*4220*/  ULDC UR7, c[0x0][0x604] ;  /* 0x0001810000077ab9 */ /* 0x000fe20000000800 */
[----:B------:R-:W-:Y:S01]  /*4230*/  LOP3.LUT R10, R10, 0xff, RZ, 0xc0, !PT ;  /* 0x000000ff0a0a7812 */ /* 0x000fe200078ec0ff */
[--C-:B------:R-:W-:Y:S01]  /*4240*/  FFMA R106, R107, UR7, -R155.reuse ;  /* 0x000000076b6a7c23 */ /* 0x100fe2000800089b */
[----:B------:R-:W-:Y:S01]  /*4250*/  @!P4 FMUL R70, R70, 0.5 ;  /* 0x3f0000004646c820 */ /* 0x000fe20000400000 */
[----:B------:R-:W1:Y:S01]  /*4260*/  MUFU.EX2 R42, R42 ;  /* 0x0000002a002a7308 */ /* 0x000e620000000800 */
        /* <DEDUP_REMOVED lines=8> */
[----:B--2---:R-:W-:Y:S01]  /*42f0*/  @!P1 FMUL R58, R58, R58 ;  /* 0x0000003a3a3a9220 */ /* 0x004fe20000400000 */
[----:B------:R-:W-:Y:S01]  /*4300*/  FSETP.GEU.AND P1, PT, R82, -126, PT ;  /* 0xc2fc00005200780b */ /* 0x000fe20003f2e000 */
[--C-:B------:R-:W-:Y:S01]  /*4310*/  FFMA R110, R111, UR7, -R155.reuse ;  /* 0x000000076f6e7c23 */ /* 0x100fe2000800089b */
[----:B------:R-:W-:Y:S01]  /*4320*/  ULDC UR7, c[0x0][0x604] ;  /* 0x0001810000077ab9 */ /* 0x000fe20000000800 */
[C---:B------:R-:W-:Y:S01]  /*4330*/  F2FP.SATFINITE.E4M3.F32.PACK_AB_MERGE_C R8, R199.reuse, R101, RZ ;  /* 0x00000065c708723e */ /* 0x040fe200048070ff */
        /* <DEDUP_REMOVED lines=11> */
[----:B---3--:R-:W-:Y:S01]  /*43f0*/  @!P3 FMUL R50, R50, R50 ;  /* 0x000000323232b220 */ /* 0x008fe20000400000 */
[----:B------:R-:W-:Y:S01]  /*4400*/  FSETP.GEU.AND P3, PT, R74, -126, PT ;  /* 0xc2fc00004a00780b */ /* 0x000fe20003f6e000 */
[--C-:B------:R-:W-:Y:S01]  /*4410*/  FFMA R116, R118, UR7, -R155.reuse ;  /* 0x0000000776747c23 */ /* 0x100fe2000800089b */
[----:B------:R-:W-:Y:S01]  /*4420*/  ULDC UR7, c[0x0][0x604] ;  /* 0x0001810000077ab9 */ /* 0x000fe20000000800 */
[----:B------:R-:W-:Y:S01]  /*4430*/  F2FP.SATFINITE.E4M3.F32.PACK_AB_MERGE_C R115, R199, R128, RZ ;  /* 0x00000080c773723e */ /* 0x000fe200048070ff */
[--C-:B------:R-:W-:Y:S01]  /*4440*/  FFMA R118, R119, UR7, -R155.reuse ;  /* 0x0000000777767c23 */ /* 0x100fe2000800089b */
[----:B------:R-:W-:Y:S01]  /*4450*/  @!P5 FMUL R66, R66, 0.5 ;  /* 0x3f0000004242d820 */ /* 0x000fe20000400000 */
[----:B------:R-:W3:Y:S01]  /*4460*/  MUFU.EX2 R78, R78 ;  /* 0x0000004e004e7308 */ /* 0x000ee20000000800 */
[----:B--2---:R-:W-:Y:S01]  /*4470*/  @!P4 FMUL R70, R70, R70 ;  /* 0x000000464646c220 */ /* 0x004fe20000400000 */
[----:B------:R-:W-:Y:S01]  /*4480*/  FSETP.GEU.AND P4, PT, R94, -126, PT ;  /* 0xc2fc00005e00780b */ /* 0x000fe20003f8e000 */
[----:B------:R-:W-:Y:S01]  /*4490*/  ULDC UR7, c[0x0][0x604] ;  /* 0x0001810000077ab9 */ /* 0x000fe20000000800 */
[----:B------:R-:W-:Y:S01]  /*44a0*/  LOP3.LUT R91, R91, 0xffff, RZ, 0xc0, !PT ;  /* 0x0000ffff5b5b7812 */ /* 0x000fe200078ec0ff */
        /* <DEDUP_REMOVED lines=8> */
[----:B------:R-:W-:Y:S01]  /*4530*/  FADD R109, R117, R86 ;  /* 0x00000056756d7221 */ /* 0x000fe20000000000 */
        /* <DEDUP_REMOVED lines=15> */
[----:B------:R-:W-:Y:S01]  /*4630*/  FADD R97, R105, R78 ;  /* 0x0000004e69617221 */ /* 0x000fe20000000000 */
        /* <DEDUP_REMOVED lines=15> */
[----:B------:R-:W-:Y:S01]  /*4730*/  LOP3.LUT R105, R105, 0xffff, RZ, 0xc0, !PT ;  /* 0x0000ffff69697812 */ /* 0x000fe200078ec0ff */
[--C-:B------:R-:W-:Y:S01]  /*4740*/  FFMA R47, R138, UR7, -R155.reuse ;  /* 0x000000078a2f7c23 */ /* 0x100fe2000800089b */
[----:B------:R-:W-:Y:S01]  /*4750*/  @!P5 FMUL R90, R90, 0.5 ;  /* 0x3f0000005a5ad820 */ /* 0x000fe20000400000 */
[----:B------:R-:W3:Y:S01]  /*4760*/  MUFU.EX2 R100, R100 ;  /* 0x0000006400647308 */ /* 0x000ee20000000800 */
        /* <DEDUP_REMOVED lines=16> */
[----:B---3--:R-:W-:Y:S01]  /*4870*/  @!P2 FMUL R100, R100, R100 ;  /* 0x000000646464a220 */ /* 0x008fe20000400000 */
[----:B------:R-:W-:Y:S01]  /*4880*/  FSETP.GEU.AND P2, PT, R112, -126, PT ;  /* 0xc2fc00007000780b */ /* 0x000fe20003f4e000 */
[----:B------:R-:W-:Y:S01]  /*4890*/  ULDC UR7, c[0x0][0x604] ;  /* 0x0001810000077ab9 */ /* 0x000fe20000000800 */
[----:B------:R-:W-:Y:S01]  /*48a0*/  FADD R101, R12, R11 ;  /* 0x0000000b0c657221 */ /* 0x000fe20000000000 */
[--C-:B------:R-:W-:Y:S01]  /*48b0*/  FFMA R67, R147, UR7, -R155.reuse ;  /* 0x0000000793437c23 */ /* 0x100fe2000800089b */
[----:B------:R-:W-:Y:S01]  /*48c0*/  ULDC UR7, c[0x0][0x604] ;  /* 0x0001810000077ab9 */ /* 0x000fe20000000800 */
[----:B------:R-:W-:Y:S01]  /*48d0*/  @!P6 FMUL R116, R116, 0.5 ;  /* 0x3f0000007474e820 */ /* 0x000fe20000400000 */
[----:B------:R-:W3:Y:S01]  /*48e0*/  MUFU.EX2 R98, R98 ;  /* 0x0000006200627308 */ /* 0x000ee20000000800 */
[----:B--2---:R-:W-:Y:S01]  /*48f0*/  @!P1 FMUL R102, R102, R102 ;  /* 0x0000006666669220 */ /* 0x004fe20000400000 */
[----:B------:R-:W-:Y:S01]  /*4900*/  FSETP.GEU.AND P1, PT, R114, -126, PT ;  /* 0xc2fc00007200780b */ /* 0x000fe20003f2e000 */
[----:B------:R-:W-:Y:S01]  /*4910*/  FFMA R63, R151, UR7, -R155 ;  /* 0x00000007973f7c23 */ /* 0x000fe2000800089b */
[----:B------:R-:W-:Y:S01]  /*4920*/  F2FP.SATFINITE.E4M3.F32.PACK_AB_MERGE_C R28, R199, R28, RZ ;  /* 0x0000001cc71c723e */ /* 0x000fe200048070ff */
[----:B------:R-:W-:Y:S01]  /*4930*/  FADD R121, R128, R94 ;  /* 0x0000005e80797221 */ /* 0x000fe20000000000 */
[----:B------:R-:W-:Y:S01]  /*4940*/  PRMT R10, R105, 0x7604, R10 ;  /* 0x00007604690a7816 */ /* 0x000fe2000000000a */
[----:B------:R-:W-:Y:S01]  /*4950*/  @!P2 FMUL R112, R112, 0.5 ;  /* 0x3f0000007070a820 */ /* 0x000fe20000400000 */
[----:B------:R-:W2:Y:S01]  /*4960*/  MUFU.EX2 R108, R108 ;  /* 0x0000006c006c7308 */ /* 0x000ea20000000800 */
[----:B-1----:R-:W-:Y:S01]  /*4970*/  @!P5 FMUL R90, R90, R90 ;  /* 0x0000005a5a5ad220 */ /* 0x002fe20000400000 */
[----:B------:R-:W-:Y:S01]  /*4980*/  FSETP.GEU.AND P5, PT, R106, -126, PT ;  /* 0xc2fc00006a00780b */ /* 0x000fe20003fae000 */
[----:B------:R-:W-:Y:S01]  /*4990*/  FADD R130, R129, R100 ;  /* 0x0000006481827221 */ /* 0x000fe20000000000 */
[----:B------:R-:W-:Y:S01]  /*49a0*/  F2FP.SATFINITE.E4M3.F32.PACK_AB_MERGE_C R12, R199, R113, RZ ;  /* 0x00000071c70c723e */ /* 0x000fe200048070ff */
[----:B------:R-:W-:Y:S01]  /*49b0*/  FADD R107, R113, R90 ;  /* 0x0000005a716b7221 */ /* 0x000fe20000000000 */
[----:B------:R-:W-:Y:S01]  /*49c0*/  LOP3.LUT R105, R32, 0xffff, RZ, 0xc0, !PT ;  /* 0x0000ffff20697812 */ /* 0x000fe200078ec0ff */
[----:B------:R-:W-:Y:S01]  /*49d0*/  @!P1 FMUL R114, R114, 0.5 ;  /* 0x3f00000072729820 */ /* 0x000fe20000400000 */
[----:B------:R-:W1:Y:S01]  /*49e0*/  MUFU.EX2 R116, R116 ;  /* 0x0000007400747308 */ /* 0x000e620000000800 */
[----:B---3--:R-:W-:Y:S01]  /*49f0*/  @!P3 FMUL R98, R98, R98 ;  /* 0x000000626262b220 */ /* 0x008fe20000400000 */
[----:B------:R-:W-:Y:S01]  /*4a00*/  FSETP.GEU.AND P3, PT, R110, -126, PT ;  /* 0xc2fc00006e00780b */ /* 0x000fe20003f6e000 */
[----:B------:R-:W-:Y:S01]  /*4a10*/  FADD R113, R16, R15 ;  /* 0x0000000f10717221 */ /* 0x000fe20000000000 */
[----:B------:R-:W-:Y:S01]  /*4a20*/  F2FP.SATFINITE.E4M3.F32.PACK_AB_MERGE_C R142, R199, R145, RZ ;  /* 0x00000091c78e723e */ /* 0x000fe200048070ff */
[----:B------:R-:W-:Y:S01]  /*4a30*/  FADD R119, R125, R98 ;  /* 0x000000627d777221 */ /* 0x000fe20000000000 */
[----:B------:R-:W-:Y:S01]  /*4a40*/  LOP3.LUT R32, R7, 0xffff, RZ, 0xc0, !PT ;  /* 0x0000ffff07207812 */ /* 0x000fe200078ec0ff */
[----:B------:R-:W-:Y:S01]  /*4a50*/  @!P5 FMUL R106, R106, 0.5 ;  /* 0x3f0000006a6ad820 */ /* 0x000fe20000400000 */
[----:B------:R-:W3:Y:S01]  /*4a60*/  MUFU.EX2 R112, R112 ;  /* 0x0000007000707308 */ /* 0x000ee20000000800 */
[----:B--2---:R-:W-:Y:S01]  /*4a70*/  @!P4 FMUL R108, R108, R108 ;  /* 0x0000006c6c6cc220 */ /* 0x004fe20000400000 */
[----:B------:R-:W-:Y:S01]  /*4a80*/  FSETP.GEU.AND P4, PT, R120, -126, PT ;  /* 0xc2fc00007800780b */ /* 0x000fe20003f8e000 */
[----:B------:R-:W-:Y:S01]  /*4a90*/  FADD R131, R22, R21 ;  /* 0x0000001516837221 */ /* 0x000fe20000000000 */
[C---:B------:R-:W-:Y:S01]  /*4aa0*/  F2FP.SATFINITE.E4M3.F32.PACK_AB_MERGE_C R16, R199.reuse, R125, RZ ;  /* 0x0000007dc710723e */ /* 0x040fe200048070ff */
[----:B------:R-:W-:Y:S01]  /*4ab0*/  FADD R125, R20, R19 ;  /* 0x00000013147d7221 */ /* 0x000fe20000000000 */
[----:B------:R-:W-:Y:S01]  /*4ac0*/  F2FP.SATFINITE.E4M3.F32.PACK_AB_MERGE_C R128, R199, R20, RZ ;  /* 0x00000014c780723e */ /* 0x000fe200048070ff */
[----:B------:R-:W-:Y:S01]  /*4ad0*/  @!P3 FMUL R110, R110, 0.5 ;  /* 0x3f0000006e6eb820 */ /* 0x000fe20000400000 */
[----:B------:R-:W2:Y:S01]  /*4ae0*/  MUFU.EX2 R114, R114 ;  /* 0x0000007200727308 */ /* 0x000ea20000000800 */
[----:B-1----:R-:W-:Y:S01]  /*4af0*/  @!P6 FMUL R116, R116, R116 ;  /* 0x000000747474e220 */ /* 0x002fe20000400000 */
[----:B------:R-:W-:Y:S01]  /*4b00*/  FSETP.GEU.AND P6, PT, R31, -126, PT ;  /* 0xc2fc00001f00780b */ /* 0x000fe20003fce000 */
[----:B------:R-:W-:Y:S01]  /*4b10*/  FADD R141, R145, R108 ;  /* 0x0000006c918d7221 */ /* 0x000fe20000000000 */
[C---:B------:R-:W-:Y:S01]  /*4b20*/  F2FP.SATFINITE.E4M3.F32.PACK_AB_MERGE_C R127, R199.reuse, R129, RZ ;  /* 0x00000081c77f723e */ /* 0x040fe200048070ff */
[----:B------:R-:W-:Y:S01]  /*4b30*/  FADD R129, R132, R102 ;  /* 0x0000006684817221 */ /* 0x000fe20000000000 */
[----:B------:R-:W-:Y:S01]  /*4b40*/  LOP3.LUT R28, R28, 0xff, RZ, 0xc0, !PT ;  /* 0x000000ff1c1c7812 */ /* 0x000fe200078ec0ff */
[----:B------:R-:W-:Y:S01]  /*4b50*/  @!P4 FMUL R120, R120, 0.5 ;  /* 0x3f0000007878c820 */ /* 0x000fe20000400000 */
[----:B------:R-:W1:Y:S01]  /*4b60*/  MUFU.EX2 R106, R106 ;  /* 0x0000006a006a7308 */ /* 0x000e620000000800 */
        /* <DEDUP_REMOVED lines=8> */
[----:B--2---:R-:W-:Y:S01]  /*4bf0*/  @!P1 FMUL R114, R114, R114 ;  /* 0x0000007272729220 */ /* 0x004fe20000400000 */
[----:B------:R-:W-:Y:S01]  /*4c00*/  FSETP.GEU.AND P1, PT, R126, -126, PT ;  /* 0xc2fc00007e00780b */ /* 0x000fe20003f2e000 */
[----:B------:R-:W-:Y:S01]  /*4c10*/  FADD R145, R36, R33 ;  /* 0x0000002124917221 */ /* 0x000fe20000000000 */
        /* <DEDUP_REMOVED lines=16> */
[----:B------:R-:W-:Y:S01]  /*4d20*/  FADD R149, R153, R114 ;  /* 0x0000007299957221 */ /* 0x000fe20000000000 */
[----:B------:R-:W-:Y:S01]  /*4d30*/  F2FP.SATFINITE.E4M3.F32.PACK_AB_MERGE_C R40, R199, R153, RZ ;  /* 0x00000099c728723e */ /* 0x000fe200048070ff */
[----:B------:R-:W-:Y:S01]  /*4d40*/  FADD R83, R83, R52 ;  /* 0x0000003453537221 */ /* 0x000fe20000000000 */
[----:B------:R-:W-:Y:S01]  /*4d50*/  @!P5 FMUL R118, R118, 0.5 ;  /* 0x3f0000007676d820 */ /* 0x000fe20000400000 */
[----:B------:R-:W3:Y:S01]  /*4d60*/  MUFU.EX2 R124, R124 ;  /* 0x0000007c007c7308 */ /* 0x000ee20000000800 */
[----:B--2---:R-:W-:Y:S01]  /*4d70*/  @!P4 FMUL R120, R120, R120 ;  /* 0x000000787878c220 */ /* 0x004fe20000400000 */
[----:B------:R-:W-:Y:S01]  /*4d80*/  FSETP.GEU.AND P4, PT, R39, -126, PT ;  /* 0xc2fc00002700780b */ /* 0x000fe20003f8e000 */
[----:B------:R-:W-:Y:S01]  /*4d90*/  FADD R132, R132, R177 ;  /* 0x000000b184847221 */ /* 0x000fe20000000000 */
[----:B------:R-:W-:Y:S01]  /*4da0*/  FADD R111, R111, R176 ;  /* 0x000000b06f6f7221 */ /* 0x000fe20000000000 */
[----:B------:R-:W-:Y:S01]  /*4db0*/  FADD R56, R167, R120 ;  /* 0x00000078a7387221 */ /* 0x000fe20000000000 */
[----:B------:R-:W-:Y:S01]  /*4dc0*/  FADD R194, R145, R194 ;  /* 0x000000c291c27221 */ /* 0x000fe20000000000 */
[----:B------:R-:W-:Y:S01]  /*4dd0*/  @!P3 FMUL R122, R122, 0.5 ;  /* 0x3f0000007a7ab820 */ /* 0x000fe20000400000 */
[----:B------:R-:W2:Y:S01]  /*4de0*/  MUFU.EX2 R126, R126 ;  /* 0x0000007e007e7308 */ /* 0x000ea20000000800 */
[----:B-1----:R-:W-:Y:S01]  /*4df0*/  @!P6 FMUL R31, R31, R31 ;  /* 0x0000001f1f1fe220 */ /* 0x002fe20000400000 */
[----:B------:R-:W-:Y:S01]  /*4e00*/  FSETP.GEU.AND P6, PT, R55, -126, PT ;  /* 0xc2fc00003700780b */ /* 0x000fe20003fce000 */
[----:B------:R-:W-:Y:S01]  /*4e10*/  FADD R153, R48, R45 ;  /* 0x0000002d30997221 */ /* 0x000fe20000000000 */
[C---:B------:R-:W-:Y:S01]  /*4e20*/  F2FP.SATFINITE.E4M3.F32.PACK_AB_MERGE_C R18, R199.reuse, R18, RZ ;  /* 0x00000012c712723e */ /* 0x040fe200048070ff */
[----:B------:R-:W-:Y:S01]  /*4e30*/  FADD R178, R30, R31 ;  /* 0x0000001f1eb27221 */ /* 0x000fe20000000000 */
[----:B------:R-:W-:Y:S01]  /*4e40*/  F2FP.SATFINITE.E4M3.F32.PACK_AB_MERGE_C R30, R199, R30, RZ ;  /* 0x0000001ec71e723e */ /* 0x000fe200048070ff */
[----:B------:R-:W-:Y:S01]  /*4e50*/  @!P4 FMUL R39, R39, 0.5 ;  /* 0x3f0000002727c820 */ /* 0x000fe20000400000 */
[----:B------:R-:W1:Y:S01]  /*4e60*/  MUFU.EX2 R118, R118 ;  /* 0x0000007600767308 */ /* 0x000e620000000800 */
[----:B---3--:R-:W-:Y:S01]  /*4e70*/  @!P2 FMUL R124, R124, R124 ;  /* 0x0000007c7c7ca220 */ /* 0x008fe20000400000 */
[----:B------:R-:W-:Y:S01]  /*4e80*/  FSETP.GEU.AND P2, PT, R47, -126, PT ;  /* 0xc2fc00002f00780b */ /* 0x000fe20003f4e000 */
[----:B------:R-:W-:Y:S01]  /*4e90*/  FADD R113, R113, R68 ;  /* 0x0000004471717221 */ /* 0x000fe20000000000 */
[----:B------:R-:W-:Y:S01]  /*4ea0*/  FADD R146, R146, R185 ;  /* 0x000000b992927221 */ /* 0x000fe20000000000 */
        /* <DEDUP_REMOVED lines=9> */
[----:B------:R-:W-:Y:S01]  /*4f40*/  F2FP.SATFINITE.E4M3.F32.PACK_AB_MERGE_C R9, R199, R9, RZ ;  /* 0x00000009c709723e */ /* 0x000fe200048070ff */
        /* <DEDUP_REMOVED lines=12> */
[----:B------:R-:W-:Y:S01]  /*5010*/  IMAD.U32 R7, R30, 0x10000, RZ ;  /* 0x000100001e077824 */ /* 0x000fe200078e00ff */
[----:B------:R-:W-:Y:S01]  /*5020*/  F2FP.SATFINITE.E4M3.F32.PACK_AB_MERGE_C R36, R199, R36, RZ ;  /* 0x00000024c724723e */ /* 0x000fe200048070ff */
[----:B------:R-:W-:Y:S01]  /*5030*/  FADD R143, R144, R110 ;  /* 0x0000006e908f7221 */ /* 0x000fe20000000000 */
[----:B------:R-:W-:Y:S01]  /*5040*/  LOP3.LUT R113, R48, 0xffff, RZ, 0xc0, !PT ;  /* 0x0000ffff30717812 */ /* 0x000fe200078ec0ff */
[----:B------:R-:W-:Y:S01]  /*5050*/  @!P5 FMUL R35, R35, 0.5 ;  /* 0x3f0000002323d820 */ /* 0x000fe20000400000 */
[----:B------:R-:W3:Y:S01]  /*5060*/  MUFU.EX2 R47, R47 ;  /* 0x0000002f002f7308 */ /* 0x000ee20000000800 */
[----:B--2---:R-:W-:Y:S01]  /*5070*/  @!P4 FMUL R39, R39, R39 ;  /* 0x000000272727c220 */ /* 0x004fe20000400000 */
[----:B------:R-:W-:Y:S01]  /*5080*/  FSETP.GEU.AND P4, PT, R75, -126, PT ;  /* 0xc2fc00004b00780b */ /* 0x000fe20003f8e000 */
[----:B------:R-:W-:Y:S01]  /*5090*/  IMAD.U32 R87, R87, 0x10000, RZ ;  /* 0x0001000057577824 */ /* 0x000fe200078e00ff */
[----:B------:R-:W-:Y:S01]  /*50a0*/  LOP3.LUT R9, R9, 0xff, RZ, 0xc0, !PT ;  /* 0x000000ff09097812 */ /* 0x000fe200078ec0ff */
[----:B------:R-:W-:Y:S01]  /*50b0*/  FADD R175, R38, R39 ;  /* 0x0000002726af7221 */ /* 0x000fe20000000000 */
[----:B------:R-:W-:Y:S01]  /*50c0*/  F2FP.SATFINITE.E4M3.F32.PACK_AB_MERGE_C R38, R199, R38, RZ ;  /* 0x00000026c726723e */ /* 0x000fe200048070ff */
[----:B------:R-:W-:Y:S01]  /*50d0*/  @!P3 FMUL R43, R43, 0.5 ;  /* 0x3f0000002b2bb820 */ /* 0x000fe20000400000 */
[----:B------:R-:W2:Y:S01]  /*50e0*/  MUFU.EX2 R51, R51 ;  /* 0x0000003300337308 */ /* 0x000ea20000000800 */
[----:B-1----:R-:W-:Y:S01]  /*50f0*/  @!P6 FMUL R55, R55, R55 ;  /* 0x000000373737e220 */ /* 0x002fe20000400000 */
[----:B------:R-:W-:Y:S01]  /*5100*/  ISETP.GT.U32.AND P6, PT, R79, 0x1, PT ;  /* 0x000000014f00780c */ /* 0x000fe20003fc4070 */
        /* <DEDUP_REMOVED lines=9> */
[----:B------:R-:W-:Y:S01]  /*51a0*/  LOP3.LUT R5, R5, 0xff, RZ, 0xc0, !PT ;  /* 0x000000ff05057812 */ /* 0x000fe200078ec0ff */
[----:B------:R-:W-:Y:S01]  /*51b0*/  FADD R179, R46, R47 ;  /* 0x0000002f2eb37221 */ /* 0x000fe20000000000 */
[----:B------:R-:W-:Y:S01]  /*51c0*/  LOP3.LUT R6, R6, 0xff, RZ, 0xc0, !PT ;  /* 0x000000ff06067812 */ /* 0x000fe200078ec0ff */
[----:B------:R-:W-:Y:S01]  /*51d0*/  FADD R52, R79, R186 ;  /* 0x000000ba4f347221 */ /* 0x000fe20000000000 */
[----:B------:R-:W3:Y:S01]  /*51e0*/  MUFU.EX2 R43, R43 ;  /* 0x0000002b002b7308 */ /* 0x000ee20000000800 */
[----:B--2---:R-:W-:Y:S01]  /*51f0*/  @!P1 FMUL R51, R51, R51 ;  /* 0x0000003333339220 */ /* 0x004fe20000400000 */
[----:B------:R-:W-:Y:S01]  /*5200*/  FSETP.GEU.AND P1, PT, R63, -126, PT ;  /* 0xc2fc00003f00780b */ /* 0x000fe20003f2e000 */
[----:B------:R-:W-:Y:S01]  /*5210*/  FADD R79, R111, R194 ;  /* 0x000000c26f4f7221 */ /* 0x000fe20000000000 */
[----:B------:R-:W-:Y:S01]  /*5220*/  PRMT R32, R32, 0x7604, R5 ;  /* 0x0000760420207816 */ /* 0x000fe20000000005 */
[----:B------:R-:W-:Y:S01]  /*5230*/  IMAD.U32 R5, R142, 0x10000, RZ ;  /* 0x000100008e057824 */ /* 0x000fe200078e00ff */
[----:B------:R-:W-:Y:S01]  /*5240*/  PRMT R6, R91, 0x7604, R6 ;  /* 0x000076045b067816 */ /* 0x000fe20000000006 */
[----:B------:R-:W-:Y:S01]  /*5250*/  @!P2 FMUL R71, R71, 0.5 ;  /* 0x3f0000004747a820 */ /* 0x000fe20000400000 */
[----:B------:R-:W2:Y:S01]  /*5260*/  MUFU.EX2 R75, R75 ;  /* 0x0000004b004b7308 */ /* 0x000ea20000000800 */
[----:B-1----:R-:W-:Y:S01]  /*5270*/  @!P5 FMUL R35, R35, R35 ;  /* 0x000000232323d220 */ /* 0x002fe20000400000 */
[----:B------:R-:W-:Y:S01]  /*5280*/  FSETP.GEU.AND P5, PT, R59, -126, PT ;  /* 0xc2fc00003b00780b */ /* 0x000fe20003fae000 */
[----:B------:R-:W-:Y:S01]  /*5290*/  FADD R134, R136, R104 ;  /* 0x0000006888867221 */ /* 0x000fe20000000000 */
[----:B------:R-:W-:Y:S01]  /*52a0*/  LOP3.LUT R91, R24, 0xffff, RZ, 0xc0, !PT ;  /* 0x0000ffff185b7812 */ /* 0x000fe200078ec0ff */
[----:B------:R-:W-:Y:S01]  /*52b0*/  FADD R151, R44, R41 ;  /* 0x000000292c977221 */ /* 0x000fe20000000000 */
[----:B------:R-:W-:Y:S01]  /*52c0*/  LOP3.LUT R28, R28, 0xff0000, R5, 0xf8, !PT ;  /* 0x00ff00001c1c7812 */ /* 0x000fe200078ef805 */
[----:B------:R-:W-:Y:S01]  /*52d0*/  @!P1 FMUL R63, R63, 0.5 ;  /* 0x3f0000003f3f9820 */ /* 0x000fe20000400000 */
[----:B------:R-:W-:-:S02]  /*52e0*/  IMAD.U32 R5, R140, 0x10000, RZ ;  /* 0x000100008c057824 */ /* 0x000fc400078e00ff */
[----:B---3--:R-:W-:Y:S01]  /*52f0*/  @!P3 FMUL R43, R43, R43 ;  /* 0x0000002b2b2bb220 */ /* 0x008fe20000400000 */
[----:B------:R-:W-:Y:S01]  /*5300*/  FSETP.GEU.AND P3, PT, R67, -126, PT ;  /* 0xc2fc00004300780b */ /* 0x000fe20003f6e000 */
[----:B------:R-:W1:Y:S01]  /*5310*/  MUFU.EX2 R71, R71 ;  /* 0x0000004700477308 */ /* 0x000e620000000800 */
[----:B------:R-:W-:Y:S01]  /*5320*/  F2FP.SATFINITE.E4M3.F32.PACK_AB_MERGE_C R46, R199, R46, RZ ;  /* 0x0000002ec72e723e */ /* 0x000fe200048070ff */
[----:B------:R-:W-:Y:S01]  /*5330*/  FADD R181, R50, R51 ;  /* 0x0000003332b57221 */ /* 0x000fe20000000000 */
[----:B------:R-:W-:Y:S01]  /*5340*/  PRMT R22, R91, 0x7604, R22 ;  /* 0x000076045b167816 */ /* 0x000fe20000000016 */
[----:B------:R-:W-:Y:S01]  /*5350*/  @!P5 FMUL R59, R59, 0.5 ;  /* 0x3f0000003b3bd820 */ /* 0x000fe20000400000 */
[----:B------:R-:W-:Y:S01]  /*5360*/  LOP3.LUT R91, R156, 0xffff, RZ, 0xc0, !PT ;  /* 0x0000ffff9c5b7812 */ /* 0x000fe200078ec0ff */
[----:B--2---:R-:W-:Y:S01]  /*5370*/  @!P4 FMUL R75, R75, R75 ;  /* 0x0000004b4b4bc220 */ /* 0x004fe20000400000 */
[----:B------:R-:W-:Y:S01]  /*5380*/  LOP3.LUT R111, R128, 0xffff, RZ, 0xc0, !PT ;  /* 0x0000ffff806f7812 */ /* 0x000fe200078ec0ff */
[----:B------:R-:W2:Y:S01]  /*5390*/  MUFU.EX2 R63, R63 ;  /* 0x0000003f003f7308 */ /* 0x000ea20000000800 */
[----:B------:R-:W-:Y:S01]  /*53a0*/  LOP3.LUT R64, R64, 0xff0000, R5, 0xf8, !PT ;  /* 0x00ff000040407812 */ /* 0x000fe200078ef805 */
[----:B------:R-:W-:Y:S01]  /*53b0*/  IMAD.U32 R5, R46, 0x10000, RZ ;  /* 0x000100002e057824 */ /* 0x000fe200078e00ff */
[----:B------:R-:W-:Y:S01]  /*53c0*/  F2FP.SATFINITE.E4M3.F32.PACK_AB_MERGE_C R54, R199, R54, RZ ;  /* 0x00000036c736723e */ /* 0x000fe200048070ff */
[----:B------:R-:W-:Y:S01]  /*53d0*/  @!P3 FMUL R67, R67, 0.5 ;  /* 0x3f0000004343b820 */ /* 0x000fe20000400000 */
[----:B------:R-:W-:Y:S01]  /*53e0*/  LOP3.LUT R48, R11, 0xffff, RZ, 0xc0, !PT ;  /* 0x0000ffff0b307812 */ /* 0x000fe200078ec0ff */
[----:B------:R-:W-:Y:S01]  /*53f0*/  FADD R187, R62, R75 ;  /* 0x0000004b3ebb7221 */ /* 0x000fe20000000000 */
[----:B------:R-:W-:Y:S01]  /*5400*/  F2FP.SATFINITE.E4M3.F32.PACK_AB_MERGE_C R78, R199, R78, RZ ;  /* 0x0000004ec74e723e */ /* 0x000fe200048070ff */
[----:B------:R-:W3:Y:S01]  /*5410*/  MUFU.EX2 R59, R59 ;  /* 0x0000003b003b7308 */ /* 0x000ee20000000800 */
[----:B------:R-:W-:Y:S01]  /*5420*/  PRMT R76, R91, 0x7604, R76 ;  /* 0x000076045b4c7816 */ /* 0x000fe2000000004c */
[----:B------:R-:W-:Y:S01]  /*5430*/  IMAD.U32 R103, R103, 0x10000, RZ ;  /* 0x0001000067677824 */ /* 0x000fe200078e00ff */
[----:B------:R-:W-:Y:S01]  /*5440*/  PRMT R18, R111, 0x7604, R18 ;  /* 0x000076046f127816 */ /* 0x000fe20000000012 */
[----:B------:R-:W-:Y:S01]  /*5450*/  FADD R166, R168, R122 ;  /* 0x0000007aa8a67221 */ /* 0x000fe20000000000 */
[----:B------:R-:W-:Y:S01]  /*5460*/  LOP3.LUT R105, R158, 0xffff, RZ, 0xc0, !PT ;  /* 0x0000ffff9e697812 */ /* 0x000fe200078ec0ff */
[----:B-1----:R-:W-:Y:S01]  /*5470*/  @!P2 FMUL R71, R71, R71 ;  /* 0x000000474747a220 */ /* 0x002fe20000400000 */
[----:B------:R-:W-:Y:S01]  /*5480*/  LOP3.LUT R36, R36, 0xff, RZ, 0xc0, !PT ;  /* 0x000000ff24247812 */ /* 0x000fe200078ec0ff */
[----:B------:R-:W1:Y:S01]  /*5490*/  MUFU.EX2 R67, R67 ;  /* 0x0000004300437308 */ /* 0x000e620000000800 */
[----:B------:R-:W-:Y:S01]  /*54a0*/  LOP3.LUT R111, R148, 0xffff, RZ, 0xc0, !PT ;  /* 0x0000ffff946f7812 */ /* 0x000fe200078ec0ff */
[----:B--2---:R-:W-:Y:S01]  /*54b0*/  @!P1 FMUL R63, R63, R63 ;  /* 0x0000003f3f3f9220 */ /* 0x004fe20000400000 */
[----:B------:R-:W-:Y:S01]  /*54c0*/  PRMT R48, R48, 0x7604, R9 ;  /* 0x0000760430307816 */ /* 0x000fe20000000009 */
[----:B------:R-:W-:Y:S01]  /*54d0*/  IMAD.U32 R9, R38, 0x10000, RZ ;  /* 0x0001000026097824 */ /* 0x000fe200078e00ff */
[----:B------:R-:W-:Y:S01]  /*54e0*/  LOP3.LUT R152, R152, 0xff0000, R7, 0xf8, !PT ;  /* 0x00ff000098987812 */ /* 0x000fe200078ef807 */
[----:B------:R-:W-:Y:S01]  /*54f0*/  IMAD.U32 R7, R54, 0x10000, RZ ;  /* 0x0001000036077824 */ /* 0x000fe200078e00ff */
[----:B------:R-:W-:Y:S01]  /*5500*/  LOP3.LUT R76, R76, 0xff0000, R5, 0xf8, !PT ;  /* 0x00ff00004c4c7812 */ /* 0x000fe200078ef805 */
[----:B------:R-:W-:Y:S01]  /*5510*/  IMAD.U32 R5, R78, 0x10000, RZ ;  /* 0x000100004e057824 */ /* 0x000fe200078e00ff */
[C---:B------:R-:W-:Y:S01]  /*5520*/  F2FP.SATFINITE.E4M3.F32.PACK_AB_MERGE_C R62, R199.reuse, R62, RZ ;  /* 0x0000003ec73e723e */ /* 0x040fe200048070ff */
[----:B------:R-:W-:Y:S01]  /*5530*/  FADD R184, R42, R43 ;  /* 0x0000002b2ab87221 */ /* 0x000fe20000000000 */
[----:B------:R-:W-:Y:S01]  /*5540*/  F2FP.SATFINITE.E4M3.F32.PACK_AB_MERGE_C R86, R199, R86, RZ ;  /* 0x00000056c756723e */ /* 0x000fe200048070ff */
[----:B---3--:R-:W-:Y:S01]  /*5550*/  @!P5 FMUL R59, R59, R59 ;  /* 0x0000003b3b3bd220 */ /* 0x008fe20000400000 */
[----:B------:R-:W-:Y:S01]  /*5560*/  PRMT R80, R105, 0x7604, R80 ;  /* 0x0000760469507816 */ /* 0x000fe20000000050 */
[----:B------:R-:W-:Y:S01]  /*5570*/  FADD R99, R99, R170 ;  /* 0x000000aa63637221 */ /* 0x000fe20000000000 */
[----:B------:R-:W-:Y:S01]  /*5580*/  PRMT R36, R111, 0x7604, R36 ;  /* 0x000076046f247816 */ /* 0x000fe20000000024 */
[----:B------:R-:W-:Y:S01]  /*5590*/  FADD R138, R138, R183 ;  /* 0x000000b78a8a7221 */ /* 0x000fe20000000000 */
[----:B------:R-:W-:Y:S01]  /*55a0*/  LOP3.LUT R8, R8, 0xffff, RZ, 0xc0, !PT ;  /* 0x0000ffff08087812 */ /* 0x000fe200078ec0ff */
[----:B------:R-:W-:Y:S01]  /*55b0*/  FADD R202, R70, R71 ;  /* 0x0000004746ca7221 */ /* 0x000fe20000000000 */
[----:B------:R-:W-:Y:S01]  /*55c0*/  LOP3.LUT R111, R160, 0xffff, RZ, 0xc0, !PT ;  /* 0x0000ffffa06f7812 */ /* 0x000fe200078ec0ff */
[----:B-1----:R-:W-:Y:S01]  /*55d0*/  @!P3 FMUL R67, R67, R67 ;  /* 0x000000434343b220 */ /* 0x002fe20000400000 */
[----:B------:R-:W-:Y:S01]  /*55e0*/  F2FP.SATFINITE.E4M3.F32.PACK_AB_MERGE_C R144, R199, R144, RZ ;  /* 0x00000090c790723e */ /* 0x000fe200048070ff */
[----:B------:R-:W-:Y:S01]  /*55f0*/  FADD R174, R133, R126 ;  /* 0x0000007e85ae7221 */ /* 0x000fe20000000000 */
[----:B------:R-:W-:Y:S01]  /*5600*/  LOP3.LUT R154, R154, 0xff0000, R9, 0xf8, !PT ;  /* 0x00ff00009a9a7812 */ /* 0x000fe200078ef809 */
[----:B------:R-:W-:Y:S01]  /*5610*/  IMAD.U32 R9, R62, 0x10000, RZ ;  /* 0x000100003e097824 */ /* 0x000fe200078e00ff */
[----:B------:R-:W-:Y:S01]  /*5620*/  LOP3.LUT R80, R80, 0xff0000, R7, 0xf8, !PT ;  /* 0x00ff000050507812 */ /* 0x000fe200078ef807 */
[----:B------:R-:W-:Y:S01]  /*5630*/  IMAD.U32 R7, R86, 0x10000, RZ ;  /* 0x0001000056077824 */ /* 0x000fe200078e00ff */
[C---:B------:R-:W-:Y:S01]  /*5640*/  F2FP.SATFINITE.E4M3.F32.PACK_AB_MERGE_C R13, R199.reuse, R13, RZ ;  /* 0x0000000dc70d723e */ /* 0x040fe200048070ff */
[----:B------:R-:W-:Y:S01]  /*5650*/  FADD R204, R74, R63 ;  /* 0x0000003f4acc7221 */ /* 0x000fe20000000000 */
[----:B------:R-:W-:Y:S01]  /*5660*/  F2FP.SATFINITE.E4M3.F32.PACK_AB_MERGE_C R15, R199, R15, RZ ;  /* 0x0000000fc70f723e */ /* 0x000fe200048070ff */
[----:B------:R-:W-:Y:S01]  /*5670*/  FADD R101, R101, R60 ;  /* 0x0000003c65657221 */ /* 0x000fe20000000000 */
[----:B------:R-:W-:Y:S01]  /*5680*/  LOP3.LUT R32, R32, 0xff0000, R5, 0xf8, !PT ;  /* 0x00ff000020207812 */ /* 0x000fe200078ef805 */
[----:B------:R-:W-:Y:S01]  /*5690*/  IMAD.SHL.U32 R5, R8, 0x1000000, RZ ;  /* 0x0100000008057824 */ /* 0x000fe200078e00ff */
[----:B------:R-:W-:Y:S01]  /*56a0*/  F2FP.SATFINITE.E4M3.F32.PACK_AB_MERGE_C R135, R199, R136, RZ ;  /* 0x00000088c787723e */ /* 0x000fe200048070ff */
[----:B------:R-:W-:Y:S01]  /*56b0*/  FADD R136, R137, R106 ;  /* 0x0000006a89887221 */ /* 0x000fe20000000000 */
[----:B------:R-:W-:Y:S01]  /*56c0*/  PRMT R84, R111, 0x7604, R84 ;  /* 0x000076046f547816 */ /* 0x000fe20000000054 */
[----:B------:R-:W-:Y:S01]  /*56d0*/  FADD R192, R58, R59 ;  /* 0x0000003b3ac07221 */ /* 0x000fe20000000000 */
[----:B------:R-:W-:Y:S01]  /*56e0*/  LOP3.LUT R12, R12, 0xffff, RZ, 0xc0, !PT ;  /* 0x0000ffff0c0c7812 */ /* 0x000fe200078ec0ff */
[----:B------:R-:W-:Y:S01]  /*56f0*/  FADD R181, R136, R181 ;  /* 0x000000b588b57221 */ /* 0x000fe20000000000 */
[----:B------:R-:W-:Y:S01]  /*5700*/  LOP3.LUT R6, R6, 0xff0000, R87, 0xf8, !PT ;  /* 0x00ff000006067812 */ /* 0x000fe200078ef857 */
[----:B------:R-:W-:Y:S01]  /*5710*/  IMAD.U32 R135, R135, 0x10000, RZ ;  /* 0x0001000087877824 */ /* 0x000fe200078e00ff */
[----:B------:R-:W-:Y:S01]  /*5720*/  LOP3.LUT R144, R144, 0xffff, RZ, 0xc0, !PT ;  /* 0x0000ffff90907812 */ /* 0x000fe200078ec0ff */
[----:B------:R-:W-:Y:S01]  /*5730*/  FADD R60, R99, R138 ;  /* 0x0000008a633c7221 */ /* 0x000fe20000000000 */
[C---:B------:R-:W-:Y:S01]  /*5740*/  F2FP.SATFINITE.E4M3.F32.PACK_AB_MERGE_C R44, R199.reuse, R44, RZ ;  /* 0x0000002cc72c723e */ /* 0x040fe200048070ff */
[----:B------:R-:W-:Y:S01]  /*5750*/  FADD R196, R66, R67 ;  /* 0x0000004342c47221 */ /* 0x000fe20000000000 */
[C---:B------:R-:W-:Y:S01]  /*5760*/  F2FP.SATFINITE.E4M3.F32.PACK_AB_MERGE_C R17, R199.reuse, R17, RZ ;  /* 0x00000011c711723e */ /* 0x040fe200048070ff */
[----:B------:R-:W-:Y:S01]  /*5770*/  FADD R180, R34, R35 ;  /* 0x0000002322b47221 */ /* 0x000fe20000000000 */
[----:B------:R-:W-:Y:S01]  /*5780*/  F2FP.SATFINITE.E4M3.F32.PACK_AB_MERGE_C R19, R199, R19, RZ ;  /* 0x00000013c713723e */ /* 0x000fe200048070ff */
[----:B------:R-:W-:Y:S01]  /*5790*/  FADD R123, R123, R182 ;  /* 0x000000b67b7b7221 */ /* 0x000fe20000000000 */
[----:B------:R-:W-:Y:S01]  /*57a0*/  F2FP.SATFINITE.E4M3.F32.PACK_AB_MERGE_C R137, R199, R137, RZ ;  /* 0x00000089c789723e */ /* 0x000fe200048070ff */
[----:B------:R-:W-:Y:S01]  /*57b0*/  FADD R198, R151, R198 ;  /* 0x000000c697c67221 */ /* 0x000fe20000000000 */
[----:B------:R-:W-:Y:S01]  /*57c0*/  F2FP.SATFINITE.E4M3.F32.PACK_AB_MERGE_C R167, R199, R167, RZ ;  /* 0x000000a7c7a7723e */ /* 0x000fe200048070ff */
[----:B------:R-:W-:Y:S01]  /*57d0*/  FADD R166, R95, R166 ;  /* 0x000000a65fa67221 */ /* 0x000fe20000000000 */
[----:B------:R-:W-:Y:S01]  /*57e0*/  F2FP.SATFINITE.E4M3.F32.PACK_AB_MERGE_C R168, R199, R168, RZ ;  /* 0x000000a8c7a8723e */ /* 0x000fe200048070ff */
[----:B------:R-:W-:Y:S01]  /*57f0*/  FADD R95, R123, R198 ;  /* 0x000000c67b5f7221 */ /* 0x000fe20000000000 */
[----:B------:R-:W-:Y:S01]  /*5800*/  LOP3.LUT R13, R13, 0xff, RZ, 0xc0, !PT ;  /* 0x000000ff0d0d7812 */ /* 0x000fe200078ec0ff */
[----:B------:R-:W-:Y:S01]  /*5810*/  IMAD.U32 R167, R167, 0x10000, RZ ;  /* 0x00010000a7a77824 */ /* 0x000fe200078e00ff */
[----:B------:R-:W-:Y:S01]  /*5820*/  LOP3.LUT R128, R15, 0xffff, RZ, 0xc0, !PT ;  /* 0x0000ffff0f807812 */ /* 0x000fe200078ec0ff */
[----:B------:R-:W-:Y:S01]  /*5830*/  FADD R155, R157, R116 ;  /* 0x000000749d9b7221 */ /* 0x000fe20000000000 */
[----:B------:R-:W-:Y:S01]  /*5840*/  F2FP.SATFINITE.E4M3.F32.PACK_AB_MERGE_C R100, R199, R100, RZ ;  /* 0x00000064c764723e */ /* 0x000fe200048070ff */
[----:B------:R-:W-:Y:S01]  /*5850*/  FADD R159, R161, R118 ;  /* 0x00000076a19f7221 */ /* 0x000fe20000000000 */
[----:B------:R-:W-:Y:S01]  /*5860*/  F2FP.SATFINITE.E4M3.F32.PACK_AB_MERGE_C R21, R199, R21, RZ ;  /* 0x00000015c715723e */ /* 0x000fe200048070ff */
[----:B------:R-:W-:Y:S01]  /*5870*/  IMAD.U32 R127, R127, 0x10000, RZ ;  /* 0x000100007f7f7824 */ /* 0x000fe200078e00ff */
[----:B------:R-:W-:Y:S01]  /*5880*/  F2FP.SATFINITE.E4M3.F32.PACK_AB_MERGE_C R23, R199, R23, RZ ;  /* 0x00000017c717723e */ /* 0x000fe200048070ff */
[----:B------:R-:W-:Y:S01]  /*5890*/  IMAD.U32 R100, R100, 0x10000, RZ ;  /* 0x0001000064647824 */ /* 0x000fe200078e00ff */
[----:B------:R-:W-:Y:S01]  /*58a0*/  LOP3.LUT R84, R84, 0xff0000, R9, 0xf8, !PT ;  /* 0x00ff000054547812 */ /* 0x000fe200078ef809 */
[----:B------:R-:W-:Y:S01]  /*58b0*/  IMAD.SHL.U32 R9, R12, 0x1000000, RZ ;  /* 0x010000000c097824 */ /* 0x000fe200078e00ff */
[----:B------:R-:W-:Y:S01]  /*58c0*/  LOP3.LUT R48, R48, 0xff0000, R7, 0xf8, !PT ;  /* 0x00ff000030307812 */ /* 0x000fe200078ef807 */
[----:B------:R-:W-:Y:S01]  /*58d0*/  FADD R188, R139, R188 ;  /* 0x000000bc8bbc7221 */ /* 0x000fe20000000000 */
[----:B------:R-:W-:Y:S01]  /*58e0*/  LOP3.LUT R24, R165, 0xffff, RZ, 0xc0, !PT ;  /* 0x0000ffffa5187812 */ /* 0x000fe200078ec0ff */
[----:B------:R-:W-:Y:S01]  /*58f0*/  FADD R153, R153, R200 ;  /* 0x000000c899997221 */ /* 0x000fe20000000000 */
[----:B------:R-:W-:Y:S01]  /*5900*/  LOP3.LUT R7, R6, R5, RZ, 0xfc, !PT ;  /* 0x0000000506077212 */ /* 0x000fe200078efcff */
[----:B------:R-:W-:Y:S01]  /*5910*/  IMAD.SHL.U32 R5, R144, 0x1000000, RZ ;  /* 0x0100000090057824 */ /* 0x000fe200078e00ff */
[----:B------:R-:W-:Y:S01]  /*5920*/  F2FP.SATFINITE.E4M3.F32.PACK_AB_MERGE_C R42, R199, R42, RZ ;  /* 0x0000002ac72a723e */ /* 0x000fe200048070ff */
[----:B------:R-:W-:Y:S01]  /*5930*/  FADD R95, R60, R95 ;  /* 0x0000005f3c5f7221 */ /* 0x000fe20000000000 */
[----:B------:R-:W-:Y:S01]  /*5940*/  LOP3.LUT R44, R44, 0xff, RZ, 0xc0, !PT ;  /* 0x000000ff2c2c7812 */ /* 0x000fe200078ec0ff */
[----:B------:R-:W-:Y:S01]  /*5950*/  IMAD.U32 R115, R115, 0x10000, RZ ;  /* 0x0001000073737824 */ /* 0x000fe200078e00ff */
[----:B------:R-:W-:Y:S01]  /*5960*/  LOP3.LUT R17, R17, 0xff, RZ, 0xc0, !PT ;  /* 0x000000ff11117812 */ /* 0x000fe200078ec0ff */
[----:B------:R-:W-:Y:S01]  /*5970*/  FADD R68, R101, R188 ;  /* 0x000000bc65447221 */ /* 0x000fe20000000000 */
[----:B------:R-:W-:Y:S01]  /*5980*/  LOP3.LUT R136, R19, 0xffff, RZ, 0xc0, !PT ;  /* 0x0000ffff13887812 */ /* 0x000fe200078ec0ff */
[----:B------:R-:W-:Y:S01]  /*5990*/  FADD R97, R72, R153 ;  /* 0x0000009948617221 */ /* 0x000fe20000000000 */
[----:B------:R-:W-:Y:S01]  /*59a0*/  LOP3.LUT R10, R10, 0xff0000, R103, 0xf8, !PT ;  /* 0x00ff00000a0a7812 */ /* 0x000fe200078ef867 */
[----:B------:R-:W-:Y:S01]  /*59b0*/  IMAD.U32 R147, R147, 0x10000, RZ ;  /* 0x0001000093937824 */ /* 0x000fe200078e00ff */
[C---:B------:R-:W-:Y:S01]  /*59c0*/  F2FP.SATFINITE.E4M3.F32.PACK_AB_MERGE_C R25, R199.reuse, R25, RZ ;  /* 0x00000019c719723e */ /* 0x040fe200048070ff */
[----:B------:R-:W-:Y:S01]  /*59d0*/  FADD R52, R52, R79 ;  /* 0x0000004f34347221 */ /* 0x000fe20000000000 */
[----:B------:R-:W-:Y:S01]  /*59e0*/  F2FP.SATFINITE.E4M3.F32.PACK_AB_MERGE_C R29, R199, R29, RZ ;  /* 0x0000001dc71d723e */ /* 0x000fe200048070ff */
[----:B------:R-:W-:Y:S01]  /*59f0*/  FADD R56, R56, R83 ;  /* 0x0000005338387221 */ /* 0x000fe20000000000 */
[----:B------:R-:W-:Y:S01]  /*5a00*/  PRMT R13, R128, 0x7604, R13 ;  /* 0x00007604800d7816 */ /* 0x000fe2000000000d */
[----:B------:R-:W-:Y:S01]  /*5a10*/  FADD R97, R68, R97 ;  /* 0x0000006144617221 */ /* 0x000fe20000000000 */
[----:B------:R-:W-:Y:S01]  /*5a20*/  LOP3.LUT R137, R137, 0xffff, RZ, 0xc0, !PT ;  /* 0x0000ffff89897812 */ /* 0x000fe200078ec0ff */
[----:B------:R-:W-:Y:S01]  /*5a30*/  FADD R52, R52, R95 ;  /* 0x0000005f34347221 */ /* 0x000fe20000000000 */
[----:B------:R-:W-:Y:S01]  /*5a40*/  LOP3.LUT R168, R168, 0xffff, RZ, 0xc0, !PT ;  /* 0x0000ffffa8a87812 */ /* 0x000fe200078ec0ff */
[----:B------:R-:W-:Y:S01]  /*5a50*/  FADD R97, R56, R97 ;  /* 0x0000006138617221 */ /* 0x000fe20000000000 */
[----:B------:R-:W-:Y:S01]  /*5a60*/  F2FP.SATFINITE.E4M3.F32.PACK_AB_MERGE_C R104, R199, R104, RZ ;  /* 0x00000068c768723e */ /* 0x000fe200048070ff */
[----:B------:R-:W-:Y:S01]  /*5a70*/  IMAD.SHL.U32 R137, R137, 0x1000000, RZ ;  /* 0x0100000089897824 */ /* 0x000fe200078e00ff */
[C---:B------:R-:W-:Y:S01]  /*5a80*/  F2FP.SATFINITE.E4M3.F32.PACK_AB_MERGE_C R33, R199.reuse, R33, RZ ;  /* 0x00000021c721723e */ /* 0x040fe200048070ff */
[----:B------:R-:W-:Y:S01]  /*5a90*/  FADD R134, R134, R179 ;  /* 0x000000b386867221 */ /* 0x000fe20000000000 */
[C---:B------:R-:W-:Y:S01]  /*5aa0*/  F2FP.SATFINITE.E4M3.F32.PACK_AB_MERGE_C R37, R199.reuse, R37, RZ ;  /* 0x00000025c725723e */ /* 0x040fe200048070ff */
[----:B------:R-:W-:Y:S01]  /*5ab0*/  IMAD.U32 R104, R104, 0x10000, RZ ;  /* 0x0001000068687824 */ /* 0x000fe200078e00ff */
[----:B------:R-:W-:Y:S01]  /*5ac0*/  F2FP.SATFINITE.E4M3.F32.PACK_AB_MERGE_C R41, R199, R41, RZ ;  /* 0x00000029c729723e */ /* 0x000fe200048070ff */
[----:B------:R-:W-:Y:S01]  /*5ad0*/  FADD R109, R109, R172 ;  /* 0x000000ac6d6d7221 */ /* 0x000fe20000000000 */
[----:B------:R-:W-:Y:S01]  /*5ae0*/  F2FP.SATFINITE.E4M3.F32.PACK_AB_MERGE_C R45, R199, R45, RZ ;  /* 0x0000002dc72d723e */ /* 0x000fe200048070ff */
[----:B------:R-:W-:Y:S01]  /*5af0*/  FADD R190, R141, R190 ;  /* 0x000000be8dbe7221 */ /* 0x000fe20000000000 */
[----:B------:R-:W-:Y:S01]  /*5b00*/  LOP3.LUT R21, R21, 0xff, RZ, 0xc0, !PT ;  /* 0x000000ff15157812 */ /* 0x000fe200078ec0ff */
[----:B------:R-:W-:Y:S01]  /*5b10*/  FADD R107, R107, R174 ;  /* 0x000000ae6b6b7221 */ /* 0x000fe20000000000 */
[----:B------:R-:W-:Y:S01]  /*5b20*/  LOP3.LUT R128, R23, 0xffff, RZ, 0xc0, !PT ;  /* 0x0000ffff17807812 */ /* 0x000fe200078ec0ff */
[----:B------:R-:W-:Y:S01]  /*5b30*/  FADD R192, R143, R192 ;  /* 0x000000c08fc07221 */ /* 0x000fe20000000000 */
[----:B------:R-:W-:Y:S01]  /*5b40*/  F2FP.SATFINITE.E4M3.F32.PACK_AB_MERGE_C R50, R199, R50, RZ ;  /* 0x00000032c732723e */ /* 0x000fe200048070ff */
[----:B------:R-:W-:Y:S01]  /*5b50*/  FADD R121, R121, R178 ;  /* 0x000000b279797221 */ /* 0x000fe20000000000 */
[----:B------:R-:W-:Y:S01]  /*5b60*/  F2FP.SATFINITE.E4M3.F32.PACK_AB_MERGE_C R70, R199, R70, RZ ;  /* 0x00000046c746723e */ /* 0x000fe200048070ff */
[----:B------:R-:W-:Y:S01]  /*5b70*/  FADD R150, R150, R187 ;  /* 0x000000bb96967221 */ /* 0x000fe20000000000 */
[----:B------:R-:W-:Y:S01]  /*5b80*/  PRMT R24, R24, 0x7604, R163 ;  /* 0x0000760418187816 */ /* 0x000fe200000000a3 */
[----:B------:R-:W-:Y:S01]  /*5b90*/  FADD R119, R119, R180 ;  /* 0x000000b477777221 */ /* 0x000fe20000000000 */
[C---:B------:R-:W-:Y:S01]  /*5ba0*/  F2FP.SATFINITE.E4M3.F32.PACK_AB_MERGE_C R133, R199.reuse, R133, RZ ;  /* 0x00000085c785723e */ /* 0x040fe200048070ff */
[----:B------:R-:W-:Y:S01]  /*5bb0*/  IMAD.U32 R11, R70, 0x10000, RZ ;  /* 0x00010000460b7824 */ /* 0x000fe200078e00ff */
[----:B------:R-:W-:Y:S01]  /*5bc0*/  F2FP.SATFINITE.E4M3.F32.PACK_AB_MERGE_C R74, R199, R74, RZ ;  /* 0x0000004ac74a723e */ /* 0x000fe200048070ff */
[----:B------:R-:W-:Y:S01]  /*5bd0*/  FADD R196, R149, R196 ;  /* 0x000000c495c47221 */ /* 0x000fe20000000000 */
[----:B------:R-:W-:Y:S01]  /*5be0*/  PRMT R44, R113, 0x7604, R44 ;  /* 0x00007604712c7816 */ /* 0x000fe2000000002c */
[----:B------:R-:W-:Y:S01]  /*5bf0*/  FADD R175, R130, R175 ;  /* 0x000000af82af7221 */ /* 0x000fe20000000000 */
[----:B------:R-:W-:Y:S01]  /*5c00*/  PRMT R17, R136, 0x7604, R17 ;  /* 0x0000760488117816 */ /* 0x000fe20000000011 */
[----:B------:R-:W-:Y:S01]  /*5c10*/  FADD R202, R155, R202 ;  /* 0x000000ca9bca7221 */ /* 0x000fe20000000000 */
[----:B------:R-:W-:Y:S01]  /*5c20*/  LOP3.LUT R10, R10, R9, RZ, 0xfc, !PT ;  /* 0x000000090a0a7212 */ /* 0x000fe200078efcff */
[----:B------:R-:W-:Y:S01]  /*5c30*/  FADD R129, R129, R184 ;  /* 0x000000b881817221 */ /* 0x000fe20000000000 */
[----:B------:R-:W-:Y:S01]  /*5c40*/  LOP3.LUT R42, R42, 0xffff, RZ, 0xc0, !PT ;  /* 0x0000ffff2a2a7812 */ /* 0x000fe200078ec0ff */
[----:B------:R-:W-:Y:S01]  /*5c50*/  FADD R204, R159, R204 ;  /* 0x000000cc9fcc7221 */ /* 0x000fe20000000000 */
[----:B------:R-:W-:Y:S01]  /*5c60*/  LOP3.LUT R113, R162, 0xffff, RZ, 0xc0, !PT ;  /* 0x0000ffffa2717812 */ /* 0x000fe200078ec0ff */
[----:B------:R-:W-:Y:S01]  /*5c70*/  FADD R72, R125, R134 ;  /* 0x000000867d487221 */ /* 0x000fe20000000000 */
[----:B------:R-:W-:Y:S01]  /*5c80*/  LOP3.LUT R25, R25, 0xff, RZ, 0xc0, !PT ;  /* 0x000000ff19197812 */ /* 0x000fe200078ec0ff */
        /* <DEDUP_REMOVED lines=15> */
[----:B------:R-:W-:Y:S01]  /*5d80*/  PRMT R21, R128, 0x7604, R21 ;  /* 0x0000760480157816 */ /* 0x000fe20000000015 */
[----:B------:R-:W-:Y:S01]  /*5d90*/  FADD R72, R72, R109 ;  /* 0x0000006d48487221 */ /* 0x000fe20000000000 */
[----:B------:R-:W-:Y:S01]  /*5da0*/  F2FP.SATFINITE.E4M3.F32.PACK_AB_MERGE_C R108, R199, R108, RZ ;  /* 0x0000006cc76c723e */ /* 0x000fe200048070ff */
[----:B------:R-:W-:Y:S01]  /*5db0*/  FADD R99, R99, R130 ;  /* 0x0000008263637221 */ /* 0x000fe20000000000 */
[----:B------:R-:W-:Y:S01]  /*5dc0*/  LOP3.LUT R128, R53, 0xffff, RZ, 0xc0, !PT ;  /* 0x0000ffff35807812 */ /* 0x000fe200078ec0ff */
[----:B------:R-:W-:Y:S01]  /*5dd0*/  FADD R101, R101, R132 ;  /* 0x0000008465657221 */ /* 0x000fe20000000000 */
[----:B------:R-:W-:Y:S01]  /*5de0*/  LOP3.LUT R22, R22, 0xff0000, R135, 0xf8, !PT ;  /* 0x00ff000016167812 */ /* 0x000fe200078ef887 */
[----:B------:R-:W-:Y:S01]  /*5df0*/  IMAD.U32 R108, R108, 0x10000, RZ ;  /* 0x000100006c6c7824 */ /* 0x000fe200078e00ff */
[----:B------:R-:W-:Y:S01]  /*5e00*/  LOP3.LUT R24, R24, 0xff0000, R167, 0xf8, !PT ;  /* 0x00ff000018187812 */ /* 0x000fe200078ef8a7 */
[----:B------:R-:W-:Y:S01]  /*5e10*/  FADD R134, R107, R134 ;  /* 0x000000866b867221 */ /* 0x000fe20000000000 */
[----:B------:R-:W-:Y:S01]  /*5e20*/  LOP3.LUT R50, R50, 0xffff, RZ, 0xc0, !PT ;  /* 0x0000ffff32327812 */ /* 0x000fe200078ec0ff */
[----:B------:R-:W-:Y:S01]  /*5e30*/  FADD R72, R72, R101 ;  /* 0x0000006548487221 */ /* 0x000fe20000000000 */
[----:B------:R-:W-:Y:S01]  /*5e40*/  F2FP.SATFINITE.E4M3.F32.PACK_AB_MERGE_C R66, R199, R66, RZ ;  /* 0x00000042c742723e */ /* 0x000fe200048070ff */
[----:B------:R-:W-:Y:S01]  /*5e50*/  FADD R99, R99, R134 ;  /* 0x0000008663637221 */ /* 0x000fe20000000000 */
[----:B------:R-:W-:-:S02]  /*5e60*/  F2FP.SATFINITE.E4M3.F32.PACK_AB_MERGE_C R94, R199, R94, RZ ;  /* 0x0000005ec75e723e */ /* 0x000fc400048070ff */
[C---:B------:R-:W-:Y:S02]  /*5e70*/  F2FP.SATFINITE.E4M3.F32.PACK_AB_MERGE_C R120, R199.reuse, R120, RZ ;  /* 0x00000078c778723e */ /* 0x040fe400048070ff */
[C---:B------:R-:W-:Y:S01]  /*5e80*/  F2FP.SATFINITE.E4M3.F32.PACK_AB_MERGE_C R122, R199.reuse, R122, RZ ;  /* 0x0000007ac77a723e */ /* 0x040fe200048070ff */
[----:B------:R-:W-:Y:S01]  /*5e90*/  IMAD.U32 R94, R94, 0x10000, RZ ;  /* 0x000100005e5e7824 */ /* 0x000fe200078e00ff */
[C---:B------:R-:W-:Y:S01]  /*5ea0*/  F2FP.SATFINITE.E4M3.F32.PACK_AB_MERGE_C R124, R199.reuse, R124, RZ ;  /* 0x0000007cc77c723e */ /* 0x040fe200048070ff */
[----:B------:R-:W-:Y:S01]  /*5eb0*/  IMAD.U32 R120, R120, 0x10000, RZ ;  /* 0x0001000078787824 */ /* 0x000fe200078e00ff */
[----:B------:R-:W-:Y:S02]  /*5ec0*/  F2FP.SATFINITE.E4M3.F32.PACK_AB_MERGE_C R126, R199, R126, RZ ;  /* 0x0000007ec77e723e */ /* 0x000fe400048070ff */
[----:B------:R-:W-:Y:S01]  /*5ed0*/  LOP3.LUT R100, R17, 0xff0000, R100, 0xf8, !PT ;  /* 0x00ff000011647812 */ /* 0x000fe200078ef864 */
[----:B------:R-:W-:Y:S01]  /*5ee0*/  IMAD.SHL.U32 R17, R42, 0x1000000, RZ ;  /* 0x010000002a117824 */ /* 0x000fe200078e00ff */
[----:B------:R-:W-:Y:S01]  /*5ef0*/  LOP3.LUT R133, R133, 0xffff, RZ, 0xc0, !PT ;  /* 0x0000ffff85857812 */ /* 0x000fe200078ec0ff */
[----:B------:R-:W-:Y:S01]  /*5f00*/  IMAD.U32 R124, R124, 0x10000, RZ ;  /* 0x000100007c7c7824 */ /* 0x000fe200078e00ff */
[----:B------:R-:W-:-:S02]  /*5f10*/  LOP3.LUT R74, R74, 0xffff, RZ, 0xc0, !PT ;  /* 0x0000ffff4a4a7812 */ /* 0x000fc400078ec0ff */
[----:B------:R-:W-:Y:S01]  /*5f20*/  F2FP.SATFINITE.E4M3.F32.PACK_AB_MERGE_C R82, R199, R82, RZ ;  /* 0x00000052c752723e */ /* 0x000fe200048070ff */
[----:B------:R-:W-:Y:S01]  /*5f30*/  IMAD.SHL.U32 R133, R133, 0x1000000, RZ ;  /* 0x0100000085857824 */ /* 0x000fe200078e00ff */
[C---:B------:R-:W-:Y:S02]  /*5f40*/  F2FP.SATFINITE.E4M3.F32.PACK_AB_MERGE_C R102, R199.reuse, R102, RZ ;  /* 0x00000066c766723e */ /* 0x040fe400048070ff */
[C---:B------:R-:W-:Y:S02]  /*5f50*/  F2FP.SATFINITE.E4M3.F32.PACK_AB_MERGE_C R31, R199.reuse, R31, RZ ;  /* 0x0000001fc71f723e */ /* 0x040fe400048070ff */
[C---:B------:R-:W-:Y:S02]  /*5f60*/  F2FP.SATFINITE.E4M3.F32.PACK_AB_MERGE_C R35, R199.reuse, R35, RZ ;  /* 0x00000023c723723e */ /* 0x040fe400048070ff */
[C---:B------:R-:W-:Y:S02]  /*5f70*/  F2FP.SATFINITE.E4M3.F32.PACK_AB_MERGE_C R39, R199.reuse, R39, RZ ;  /* 0x00000027c727723e */ /* 0x040fe400048070ff */
[----:B------:R-:W-:-:S02]  /*5f80*/  F2FP.SATFINITE.E4M3.F32.PACK_AB_MERGE_C R43, R199, R43, RZ ;  /* 0x0000002bc72b723e */ /* 0x000fc400048070ff */
[----:B------:R-:W-:Y:S01]  /*5f90*/  PRMT R88, R113, 0x7604, R88 ;  /* 0x0000760471587816 */ /* 0x000fe20000000058 */
[----:B------:R-:W-:Y:S01]  /*5fa0*/  IMAD.U32 R30, R39, 0x10000, RZ ;  /* 0x00010000271e7824 */ /* 0x000fe200078e00ff */
[----:B------:R-:W-:Y:S02]  /*5fb0*/  PRMT R25, R136, 0x7604, R25 ;  /* 0x0000760488197816 */ /* 0x000fe40000000019 */
[----:B------:R-:W-:Y:S02]  /*5fc0*/  LOP3.LUT R27, R27, 0xffff, RZ, 0xc0, !PT ;  /* 0x0000ffff1b1b7812 */ /* 0x000fe400078ec0ff */
[----:B------:R-:W-:Y:S02]  /*5fd0*/  LOP3.LUT R16, R16, 0xffff, RZ, 0xc0, !PT ;  /* 0x0000ffff10107812 */ /* 0x000fe400078ec0ff */
[C---:B------:R-:W-:Y:S02]  /*5fe0*/  F2FP.SATFINITE.E4M3.F32.PACK_AB_MERGE_C R90, R199.reuse, R90, RZ ;  /* 0x0000005ac75a723e */ /* 0x040fe400048070ff */
[----:B------:R-:W-:-:S02]  /*5ff0*/  F2FP.SATFINITE.E4M3.F32.PACK_AB_MERGE_C R47, R199, R47, RZ ;  /* 0x0000002fc72f723e */ /* 0x000fc400048070ff */
[C---:B------:R-:W-:Y:S02]  /*6000*/  F2FP.SATFINITE.E4M3.F32.PACK_AB_MERGE_C R51, R199.reuse, R51, RZ ;  /* 0x00000033c733723e */ /* 0x040fe400048070ff */
[----:B------:R-:W-:Y:S01]  /*6010*/  F2FP.SATFINITE.E4M3.F32.PACK_AB_MERGE_C R55, R199, R55, RZ ;  /* 0x00000037c737723e */ /* 0x000fe200048070ff */
[----:B------:R-:W-:Y:S01]  /*6020*/  IMAD.U32 R38, R47, 0x10000, RZ ;  /* 0x000100002f267824 */ /* 0x000fe200078e00ff */
[----:B------:R-:W-:Y:S02]  /*6030*/  F2FP.SATFINITE.E4M3.F32.PACK_AB_MERGE_C R59, R199, R59, RZ ;  /* 0x0000003bc73b723e */ /* 0x000fe400048070ff */
[----:B------:R-:W-:Y:S01]  /*6040*/  PRMT R33, R138, 0x7604, R33 ;  /* 0x000076048a217816 */ /* 0x000fe20000000021 */
[----:B------:R-:W-:Y:S01]  /*6050*/  IMAD.U32 R46, R55, 0x10000, RZ ;  /* 0x00010000372e7824 */ /* 0x000fe200078e00ff */
[----:B------:R-:W-:Y:S02]  /*6060*/  PRMT R41, R146, 0x7604, R41 ;  /* 0x0000760492297816 */ /* 0x000fe40000000029 */
[----:B------:R-:W-:-:S02]  /*6070*/  LOP3.LUT R57, R57, 0xff, RZ, 0xc0, !PT ;  /* 0x000000ff39397812 */ /* 0x000fc400078ec0ff */
[----:B------:R-:W-:Y:S02]  /*6080*/  LOP3.LUT R136, R61, 0xffff, RZ, 0xc0, !PT ;  /* 0x0000ffff3d887812 */ /* 0x000fe400078ec0ff */
[----:B------:R-:W-:Y:S02]  /*6090*/  LOP3.LUT R58, R58, 0xffff, RZ, 0xc0, !PT ;  /* 0x0000ffff3a3a7812 */ /* 0x000fe400078ec0ff */
[----:B------:R-:W-:Y:S02]  /*60a0*/  LOP3.LUT R65, R65, 0xff, RZ, 0xc0, !PT ;  /* 0x000000ff41417812 */ /* 0x000fe400078ec0ff */
[----:B------:R-:W-:Y:S02]  /*60b0*/  LOP3.LUT R138, R69, 0xffff, RZ, 0xc0, !PT ;  /* 0x0000ffff458a7812 */ /* 0x000fe400078ec0ff */
[----:B------:R-:W-:Y:S02]  /*60c0*/  LOP3.LUT R73, R73, 0xff, RZ, 0xc0, !PT ;  /* 0x000000ff49497812 */ /* 0x000fe400078ec0ff */
[----:B------:R-:W-:-:S02]  /*60d0*/  LOP3.LUT R146, R77, 0xffff, RZ, 0xc0, !PT ;  /* 0x0000ffff4d927812 */ /* 0x000fc400078ec0ff */
[----:B------:R-:W-:Y:S02]  /*60e0*/  PRMT R49, R128, 0x7604, R49 ;  /* 0x0000760480317816 */ /* 0x000fe40000000031 */
[----:B------:R-:W-:Y:S02]  /*60f0*/  LOP3.LUT R22, R22, R137, RZ, 0xfc, !PT ;  /* 0x0000008916167212 */ /* 0x000fe400078efcff */
[----:B------:R-:W-:Y:S01]  /*6100*/  LOP3.LUT R24, R24, R5, RZ, 0xfc, !PT ;  /* 0x0000000518187212 */ /* 0x000fe200078efcff */
[----:B------:R-:W-:Y:S01]  /*6110*/  IMAD.SHL.U32 R5, R50, 0x1000000, RZ ;  /* 0x0100000032057824 */ /* 0x000fe200078e00ff */
[C---:B------:R-:W-:Y:S02]  /*6120*/  F2FP.SATFINITE.E4M3.F32.PACK_AB_MERGE_C R14, R199.reuse, R14, RZ ;  /* 0x0000000ec70e723e */ /* 0x040fe400048070ff */
[C---:B------:R-:W-:Y:S02]  /*6130*/  F2FP.SATFINITE.E4M3.F32.PACK_AB_MERGE_C R98, R199.reuse, R98, RZ ;  /* 0x00000062c762723e */ /* 0x040fe400048070ff */
[----:B------:R-:W-:-:S02]  /*6140*/  F2FP.SATFINITE.E4M3.F32.PACK_AB_MERGE_C R93, R199, R93, RZ ;  /* 0x0000005dc75d723e */ /* 0x000fc400048070ff */
[----:B------:R-:W-:Y:S02]  /*6150*/  F2FP.SATFINITE.E4M3.F32.PACK_AB_MERGE_C R96, R199, R96, RZ ;  /* 0x00000060c760723e */ /* 0x000fe400048070ff */
[----:B------:R-:W-:Y:S02]  /*6160*/  LOP3.LUT R81, R81, 0xff, RZ, 0xc0, !PT ;  /* 0x000000ff51517812 */ /* 0x000fe400078ec0ff */
[----:B------:R-:W-:Y:S02]  /*6170*/  LOP3.LUT R128, R85, 0xffff, RZ, 0xc0, !PT ;  /* 0x0000ffff55807812 */ /* 0x000fe400078ec0ff */
[----:B------:R-:W-:Y:S02]  /*6180*/  LOP3.LUT R89, R89, 0xff, RZ, 0xc0, !PT ;  /* 0x000000ff59597812 */ /* 0x000fe400078ec0ff */
[----:B------:R-:W-:Y:S02]  /*6190*/  LOP3.LUT R92, R92, 0xffff, RZ, 0xc0, !PT ;  /* 0x0000ffff5c5c7812 */ /* 0x000fe400078ec0ff */
[----:B------:R-:W-:Y:S01]  /*61a0*/  LOP3.LUT R104, R21, 0xff0000, R104, 0xf8, !PT ;  /* 0x00ff000015687812 */ /* 0x000fe200078ef868 */
[----:B------:R-:W-:Y:S01]  /*61b0*/  IMAD.SHL.U32 R21, R74, 0x1000000, RZ ;  /* 0x010000004a157824 */ /* 0x000fe200078e00ff */
[----:B------:R-:W-:-:S02]  /*61c0*/  LOP3.LUT R66, R66, 0xffff, RZ, 0xc0, !PT ;  /* 0x0000ffff42427812 */ /* 0x000fc400078ec0ff */
[----:B------:R-:W-:Y:S02]  /*61d0*/  LOP3.LUT R122, R122, 0xffff, RZ, 0xc0, !PT ;  /* 0x0000ffff7a7a7812 */ /* 0x000fe400078ec0ff */
[----:B------:R-:W-:Y:S01]  /*61e0*/  LOP3.LUT R126, R126, 0xffff, RZ, 0xc0, !PT ;  /* 0x0000ffff7e7e7812 */ /* 0x000fe200078ec0ff */
[----:B------:R-:W-:Y:S01]  /*61f0*/  IMAD.SHL.U32 R19, R66, 0x1000000, RZ ;  /* 0x0100000042137824 */ /* 0x000fe200078e00ff */
[----:B------:R-:W-:Y:S01]  /*6200*/  PRMT R27, R27, 0x7604, R26 ;  /* 0x000076041b1b7816 */ /* 0x000fe2000000001a */
[----:B------:R-:W-:Y:S01]  /*6210*/  IMAD.U32 R26, R31, 0x10000, RZ ;  /* 0x000100001f1a7824 */ /* 0x000fe200078e00ff */
[----:B------:R-:W-:Y:S01]  /*6220*/  LOP3.LUT R88, R88, 0xff0000, R11, 0xf8, !PT ;  /* 0x00ff000058587812 */ /* 0x000fe200078ef80b */
[----:B------:R-:W-:Y:S01]  /*6230*/  IMAD.SHL.U32 R11, R16, 0x1000000, RZ ;  /* 0x01000000100b7824 */ /* 0x000fe200078e00ff */
[----:B------:R-:W-:Y:S01]  /*6240*/  LOP3.LUT R82, R82, 0xffff, RZ, 0xc0, !PT ;  /* 0x0000ffff52527812 */ /* 0x000fe200078ec0ff */
[----:B------:R-:W-:Y:S01]  /*6250*/  IMAD.SHL.U32 R122, R122, 0x1000000, RZ ;  /* 0x010000007a7a7824 */ /* 0x000fe200078e00ff */
[----:B------:R-:W-:Y:S01]  /*6260*/  LOP3.LUT R102, R102, 0xffff, RZ, 0xc0, !PT ;  /* 0x0000ffff66667812 */ /* 0x000fe200078ec0ff */
[----:B------:R-:W-:Y:S01]  /*6270*/  IMAD.SHL.U32 R126, R126, 0x1000000, RZ ;  /* 0x010000007e7e7824 */ /* 0x000fe200078e00ff */
[----:B------:R-:W-:-:S02]  /*6280*/  LOP3.LUT R35, R35, 0xffff, RZ, 0xc0, !PT ;  /* 0x0000ffff23237812 */ /* 0x000fc400078ec0ff */
[----:B------:R-:W-:Y:S02]  /*6290*/  LOP3.LUT R43, R43, 0xffff, RZ, 0xc0, !PT ;  /* 0x0000ffff2b2b7812 */ /* 0x000fe400078ec0ff */
[----:B------:R-:W-:Y:S01]  /*62a0*/  F2FP.SATFINITE.E4M3.F32.PACK_AB_MERGE_C R75, R199, R75, RZ ;  /* 0x0000004bc74b723e */ /* 0x000fe200048070ff */
[----:B------:R-:W-:Y:S01]  /*62b0*/  IMAD.SHL.U32 R35, R35, 0x1000000, RZ ;  /* 0x0100000023237824 */ /* 0x000fe200078e00ff */
[----:B------:R-:W-:Y:S01]  /*62c0*/  F2FP.SATFINITE.E4M3.F32.PACK_AB_MERGE_C R67, R199, R67, RZ ;  /* 0x00000043c743723e */ /* 0x000fe200048070ff */
[----:B------:R-:W-:Y:S01]  /*62d0*/  IMAD.SHL.U32 R43, R43, 0x1000000, RZ ;  /* 0x010000002b2b7824 */ /* 0x000fe200078e00ff */
[----:B------:R-:W-:Y:S01]  /*62e0*/  F2FP.SATFINITE.E4M3.F32.PACK_AB_MERGE_C R71, R199, R71, RZ ;  /* 0x00000047c747723e */ /* 0x000fe200048070ff */
[----:B------:R-:W-:Y:S01]  /*62f0*/  IMAD.U32 R54, R75, 0x10000, RZ ;  /* 0x000100004b367824 */ /* 0x000fe200078e00ff */
[----:B------:R-:W-:Y:S02]  /*6300*/  F2FP.SATFINITE.E4M3.F32.PACK_AB_MERGE_C R63, R199, R63, RZ ;  /* 0x0000003fc73f723e */ /* 0x000fe400048070ff */
[----:B------:R-:W-:Y:S01]  /*6310*/  PRMT R57, R136, 0x7604, R57 ;  /* 0x0000760488397816 */ /* 0x000fe20000000039 */
[----:B------:R-:W-:Y:S01]  /*6320*/  IMAD.U32 R60, R71, 0x10000, RZ ;  /* 0x00010000473c7824 */ /* 0x000fe200078e00ff */
[----:B------:R-:W-:-:S02]  /*6330*/  LOP3.LUT R20, R20, 0xffff, RZ, 0xc0, !PT ;  /* 0x0000ffff14147812 */ /* 0x000fc400078ec0ff */
[----:B------:R-:W-:Y:S01]  /*6340*/  LOP3.LUT R154, R154, R17, RZ, 0xfc, !PT ;  /* 0x000000119a9a7212 */ /* 0x000fe200078efcff */
[----:B------:R-:W-:Y:S01]  /*6350*/  IMAD.SHL.U32 R17, R58, 0x1000000, RZ ;  /* 0x010000003a117824 */ /* 0x000fe200078e00ff */
[----:B------:R-:W-:Y:S02]  /*6360*/  LOP3.LUT R90, R90, 0xffff, RZ, 0xc0, !PT ;  /* 0x0000ffff5a5a7812 */ /* 0x000fe400078ec0ff */
[----:B------:R-:W-:Y:S02]  /*6370*/  LOP3.LUT R51, R51, 0xffff, RZ, 0xc0, !PT ;  /* 0x0000ffff33337812 */ /* 0x000fe400078ec0ff */
[----:B------:R-:W-:Y:S02]  /*6380*/  LOP3.LUT R59, R59, 0xffff, RZ, 0xc0, !PT ;  /* 0x0000ffff3b3b7812 */ /* 0x000fe400078ec0ff */
[----:B------:R-:W-:Y:S01]  /*6390*/  F2FP.SATFINITE.E4M3.F32.PACK_AB_MERGE_C R106, R199, R106, RZ ;  /* 0x0000006ac76a723e */ /* 0x000fe200048070ff */
[----:B------:R-:W-:Y:S01]  /*63a0*/  IMAD.SHL.U32 R51, R51, 0x1000000, RZ ;  /* 0x0100000033337824 */ /* 0x000fe200078e00ff */
[----:B------:R-:W-:Y:S01]  /*63b0*/  F2FP.SATFINITE.E4M3.F32.PACK_AB_MERGE_C R110, R199, R110, RZ ;  /* 0x0000006ec76e723e */ /* 0x000fe200048070ff */
[----:B------:R-:W-:Y:S01]  /*63c0*/  IMAD.SHL.U32 R59, R59, 0x1000000, RZ ;  /* 0x010000003b3b7824 */ /* 0x000fe200078e00ff */
[----:B------:R-:W-:-:S02]  /*63d0*/  PRMT R65, R138, 0x7604, R65 ;  /* 0x000076048a417816 */ /* 0x000fc40000000041 */
[----:B------:R-:W-:Y:S02]  /*63e0*/  PRMT R73, R146, 0x7604, R73 ;  /* 0x0000760492497816 */ /* 0x000fe40000000049 */
[----:B------:R-:W-:Y:S02]  /*63f0*/  SEL R12, R10, R7, P6 ;  /* 0x000000070a0c7207 */ /* 0x000fe40003000000 */
[----:B------:R-:W-:Y:S01]  /*6400*/  SEL R29, R7, R10, P6 ;  /* 0x0000000a071d7207 */ /* 0x000fe20003000000 */
[----:B------:R-:W-:Y:S01]  /*6410*/  IMAD.MOV.U32 R7, RZ, RZ, 0x3021 ;  /* 0x00003021ff077424 */ /* 0x000fe200078e00ff */
[----:B------:R-:W-:Y:S02]  /*6420*/  SEL R16, R9, R22, P6 ;  /* 0x0000001609107207 */ /* 0x000fe40003000000 */
[----:B------:R-:W-:Y:S01]  /*6430*/  SEL R31, R22, R9, P6 ;  /* 0x00000009161f7207 */ /* 0x000fe20003000000 */
[----:B------:R-:W-:Y:S01]  /*6440*/  IMAD.MOV.U32 R9, RZ, RZ, 0x2130 ;  /* 0x00002130ff097424 */ /* 0x000fe200078e00ff */
[----:B------:R-:W-:-:S02]  /*6450*/  F2FP.SATFINITE.E4M3.F32.PACK_AB_MERGE_C R157, R199, R157, RZ ;  /* 0x0000009dc79d723e */ /* 0x000fc400048070ff */
[C---:B------:R-:W-:Y:S02]  /*6460*/  F2FP.SATFINITE.E4M3.F32.PACK_AB_MERGE_C R161, R199.reuse, R161, RZ ;  /* 0x000000a1c7a1723e */ /* 0x040fe400048070ff */
[----:B------:R-:W-:Y:S01]  /*6470*/  F2FP.SATFINITE.E4M3.F32.PACK_AB_MERGE_C R112, R199, R112, RZ ;  /* 0x00000070c770723e */ /* 0x000fe200048070ff */
[----:B------:R-:W-:Y:S01]  /*6480*/  IMAD.U32 R157, R157, 0x10000, RZ ;  /* 0x000100009d9d7824 */ /* 0x000fe200078e00ff */
[C---:B------:R-:W-:Y:S02]  /*6490*/  F2FP.SATFINITE.E4M3.F32.PACK_AB_MERGE_C R114, R199.reuse, R114, RZ ;  /* 0x00000072c772723e */ /* 0x040fe400048070ff */
[C---:B------:R-:W-:Y:S01]  /*64a0*/  F2FP.SATFINITE.E4M3.F32.PACK_AB_MERGE_C R116, R199.reuse, R116, RZ ;  /* 0x00000074c774723e */ /* 0x040fe200048070ff */
[----:B------:R-:W-:Y:S01]  /*64b0*/  IMAD.U32 R112, R112, 0x10000, RZ ;  /* 0x0001000070707824 */ /* 0x000fe200078e00ff */
[----:B------:R-:W-:Y:S02]  /*64c0*/  F2FP.SATFINITE.E4M3.F32.PACK_AB_MERGE_C R118, R199, R118, RZ ;  /* 0x00000076c776723e */ /* 0x000fe400048070ff */
[----:B------:R-:W-:Y:S01]  /*64d0*/  LOP3.LUT R14, R14, 0xff, RZ, 0xc0, !PT ;  /* 0x000000ff0e0e7812 */ /* 0x000fe200078ec0ff */
[----:B------:R-:W-:Y:S01]  /*64e0*/  IMAD.U32 R116, R116, 0x10000, RZ ;  /* 0x0001000074747824 */ /* 0x000fe200078e00ff */
[----:B------:R-:W-:-:S02]  /*64f0*/  LOP3.LUT R117, R117, 0xffff, RZ, 0xc0, !PT ;  /* 0x0000ffff75757812 */ /* 0x000fc400078ec0ff */
[----:B------:R-:W-:Y:S02]  /*6500*/  LOP3.LUT R93, R93, 0xff, RZ, 0xc0, !PT ;  /* 0x000000ff5d5d7812 */ /* 0x000fe400078ec0ff */
[----:B------:R-:W-:Y:S02]  /*6510*/  LOP3.LUT R96, R96, 0xffff, RZ, 0xc0, !PT ;  /* 0x0000ffff60607812 */ /* 0x000fe400078ec0ff */
[----:B------:R-:W-:Y:S02]  /*6520*/  PRMT R81, R128, 0x7604, R81 ;  /* 0x0000760480517816 */ /* 0x000fe40000000051 */
[----:B------:R-:W-:Y:S02]  /*6530*/  PRMT R89, R92, 0x7604, R89 ;  /* 0x000076045c597816 */ /* 0x000fe40000000059 */
[----:B------:R-:W-:Y:S02]  /*6540*/  LOP3.LUT R98, R98, 0xffff, RZ, 0xc0, !PT ;  /* 0x0000ffff62627812 */ /* 0x000fe400078ec0ff */
[----:B------:R-:W-:Y:S01]  /*6550*/  LOP3.LUT R108, R25, 0xff0000, R108, 0xf8, !PT ;  /* 0x00ff0000196c7812 */ /* 0x000fe200078ef86c */
[----:B------:R-:W-:Y:S01]  /*6560*/  IMAD.SHL.U32 R25, R102, 0x1000000, RZ ;  /* 0x0100000066197824 */ /* 0x000fe200078e00ff */
[----:B------:R-:W-:Y:S01]  /*6570*/  LOP3.LUT R76, R76, R5, RZ, 0xfc, !PT ;  /* 0x000000054c4c7212 */ /* 0x000fe200078efcff */
[----:B------:R-:W-:Y:S01]  /*6580*/  IMAD.SHL.U32 R5, R82, 0x1000000, RZ ;  /* 0x0100000052057824 */ /* 0x000fe200078e00ff */
[----:B------:R-:W-:Y:S01]  /*6590*/  LOP3.LUT R0, R0, 0xc, RZ, 0xc0, !PT ;  /* 0x0000000c00007812 */ /* 0x000fe200078ec0ff */
[----:B------:R-:W-:Y:S01]  /*65a0*/  IMAD.SHL.U32 R23, R98, 0x1000000, RZ ;  /* 0x0100000062177824 */ /* 0x000fe200078e00ff */
[----:B------:R-:W-:Y:S01]  /*65b0*/  LOP3.LUT R94, R13, 0xff0000, R94, 0xf8, !PT ;  /* 0x00ff00000d5e7812 */ /* 0x000fe200078ef85e */
[----:B------:R-:W-:Y:S01]  /*65c0*/  IMAD.SHL.U32 R13, R20, 0x1000000, RZ ;  /* 0x01000000140d7824 */ /* 0x000fe200078e00ff */
[----:B------:R-:W-:-:S02]  /*65d0*/  LOP3.LUT R49, R49, 0xff0000, R120, 0xf8, !PT ;  /* 0x00ff000031317812 */ /* 0x000fc400078ef878 */
[----:B------:R-:W-:Y:S02]  /*65e0*/  LOP3.LUT R57, R57, 0xff0000, R124, 0xf8, !PT ;  /* 0x00ff000039397812 */ /* 0x000fe400078ef87c */
[----:B------:R-:W-:Y:S02]  /*65f0*/  LOP3.LUT R133, R64, R133, RZ, 0xfc, !PT ;  /* 0x0000008540857212 */ /* 0x000fe400078efcff */
[----:B------:R-:W-:Y:S01]  /*6600*/  LOP3.LUT R88, R88, R21, RZ, 0xfc, !PT ;  /* 0x0000001558587212 */ /* 0x000fe200078efcff */
[----:B------:R-:W-:Y:S01]  /*6610*/  IMAD.SHL.U32 R21, R90, 0x1000000, RZ ;  /* 0x010000005a157824 */ /* 0x000fe200078e00ff */
[----:B------:R-:W-:Y:S02]  /*6620*/  LOP3.LUT R67, R67, 0xffff, RZ, 0xc0, !PT ;  /* 0x0000ffff43437812 */ /* 0x000fe400078ec0ff */
[----:B------:R-:W-:Y:S02]  /*6630*/  LOP3.LUT R63, R63, 0xffff, RZ, 0xc0, !PT ;  /* 0x0000ffff3f3f7812 */ /* 0x000fe400078ec0ff */
[----:B------:R-:W-:Y:S01]  /*6640*/  LOP3.LUT R26, R65, 0xff0000, R26, 0xf8, !PT ;  /* 0x00ff0000411a7812 */ /* 0x000fe200078ef81a */
[----:B------:R-:W-:Y:S01]  /*6650*/  IMAD.SHL.U32 R67, R67, 0x1000000, RZ ;  /* 0x0100000043437824 */ /* 0x000fe200078e00ff */
[----:B------:R-:W-:Y:S01]  /*6660*/  LOP3.LUT R30, R73, 0xff0000, R30, 0xf8, !PT ;  /* 0x00ff0000491e7812 */ /* 0x000fe200078ef81e */
[----:B------:R-:W-:Y:S01]  /*6670*/  IMAD.SHL.U32 R6, R63, 0x1000000, RZ ;  /* 0x010000003f067824 */ /* 0x000fe200078e00ff */
[----:B------:R-:W-:-:S02]  /*6680*/  LOP3.LUT R106, R106, 0xffff, RZ, 0xc0, !PT ;  /* 0x0000ffff6a6a7812 */ /* 0x000fc400078ec0ff */
[----:B------:R-:W-:Y:S02]  /*6690*/  LOP3.LUT R110, R110, 0xffff, RZ, 0xc0, !PT ;  /* 0x0000ffff6e6e7812 */ /* 0x000fe400078ec0ff */
[----:B------:R-:W-:Y:S02]  /*66a0*/  PRMT R14, R117, 0x7604, R14 ;  /* 0x00007604750e7816 */ /* 0x000fe4000000000e */
[----:B------:R-:W-:Y:S02]  /*66b0*/  PRMT R93, R96, 0x7604, R93 ;  /* 0x00007604605d7816 */ /* 0x000fe4000000005d */
[----:B------:R-:W-:Y:S02]  /*66c0*/  LOP3.LUT R18, R18, 0xff0000, R127, 0xf8, !PT ;  /* 0x00ff000012127812 */ /* 0x000fe400078ef87f */
[----:B------:R-:W-:Y:S02]  /*66d0*/  LOP3.LUT R38, R81, 0xff0000, R38, 0xf8, !PT ;  /* 0x00ff000051267812 */ /* 0x000fe400078ef826 */
[----:B------:R-:W-:-:S02]  /*66e0*/  LOP3.LUT R46, R89, 0xff0000, R46, 0xf8, !PT ;  /* 0x00ff0000592e7812 */ /* 0x000fc400078ef82e */
[----:B------:R-:W-:Y:S02]  /*66f0*/  LOP3.LUT R40, R40, 0xffff, RZ, 0xc0, !PT ;  /* 0x0000ffff28287812 */ /* 0x000fe400078ec0ff */
[----:B------:R-:W-:Y:S02]  /*6700*/  LOP3.LUT R161, R161, 0xffff, RZ, 0xc0, !PT ;  /* 0x0000ffffa1a17812 */ /* 0x000fe400078ec0ff */
[----:B------:R-:W-:Y:S02]  /*6710*/  LOP3.LUT R17, R80, R17, RZ, 0xfc, !PT ;  /* 0x0000001150117212 */ /* 0x000fe400078efcff */
[----:B------:R-:W-:Y:S01]  /*6720*/  LOP3.LUT R114, R114, 0xffff, RZ, 0xc0, !PT ;  /* 0x0000ffff72727812 */ /* 0x000fe200078ec0ff */
[----:B------:R-:W-:Y:S01]  /*6730*/  IMAD.SHL.U32 R161, R161, 0x1000000, RZ ;  /* 0x01000000a1a17824 */ /* 0x000fe200078e00ff */
[----:B------:R-:W-:Y:S02]  /*6740*/  LOP3.LUT R118, R118, 0xffff, RZ, 0xc0, !PT ;  /* 0x0000ffff76767812 */ /* 0x000fe400078ec0ff */
[-C--:B------:R-:W-:Y:S01]  /*6750*/  SHF.R.U32.HI R7, RZ, R0.reuse, R7 ;  /* 0x00000000ff077219 */ /* 0x080fe20000011607 */
[----:B------:R-:W-:Y:S01]  /*6760*/  IMAD.SHL.U32 R114, R114, 0x1000000, RZ ;  /* 0x0100000072727824 */ /* 0x000fe200078e00ff */
[----:B------:R-:W-:Y:S01]  /*6770*/  SHF.R.U32.HI R8, RZ, R0, R9 ;  /* 0x00000000ff087219 */ /* 0x000fe20000011609 */
[----:B------:R-:W-:Y:S01]  /*6780*/  IMAD.SHL.U32 R118, R118, 0x1000000, RZ ;  /* 0x0100000076767824 */ /* 0x000fe200078e00ff */
[----:B------:R-:W-:-:S02]  /*6790*/  F2FP.SATFINITE.E4M3.F32.PACK_AB_MERGE_C R34, R199, R34, RZ ;  /* 0x00000022c722723e */ /* 0x000fc400048070ff */
[----:B------:R-:W-:Y:S02]  /*67a0*/  LOP3.LUT R19, R84, R19, RZ, 0xfc, !PT ;  /* 0x0000001354137212 */ /* 0x000fe400078efcff */
[----:B------:R-:W-:Y:S02]  /*67b0*/  LOP3.LUT R49, R49, R122, RZ, 0xfc, !PT ;  /* 0x0000007a31317212 */ /* 0x000fe400078efcff */
[----:B------:R-:W-:Y:S02]  /*67c0*/  LOP3.LUT R126, R57, R126, RZ, 0xfc, !PT ;  /* 0x0000007e397e7212 */ /* 0x000fe400078efcff */
[----:B------:R-:W-:Y:S02]  /*67d0*/  SEL R20, R133, R24, P6 ;  /* 0x0000001885147207 */ /* 0x000fe40003000000 */
[----:B------:R-:W-:Y:S01]  /*67e0*/  LOP3.LUT R32, R32, R5, RZ, 0xfc, !PT ;  /* 0x0000000520207212 */ /* 0x000fe200078efcff */
[----:B------:R-:W-:Y:S01]  /*67f0*/  IMAD.SHL.U32 R5, R106, 0x1000000, RZ ;  /* 0x010000006a057824 */ /* 0x000fe200078e00ff */
[----:B------:R-:W-:Y:S01]  /*6800*/  LOP3.LUT R100, R100, R25, RZ, 0xfc, !PT ;  /* 0x0000001964647212 */ /* 0x000fe200078efcff */
[----:B------:R-:W-:Y:S01]  /*6810*/  IMAD.SHL.U32 R25, R110, 0x1000000, RZ ;  /* 0x010000006e197824 */ /* 0x000fe200078e00ff */
[----:B------:R-:W-:-:S02]  /*6820*/  LOP3.LUT R26, R26, R35, RZ, 0xfc, !PT ;  /* 0x000000231a1a7212 */ /* 0x000fc400078efcff */
[----:B------:R-:W-:Y:S02]  /*6830*/  LOP3.LUT R43, R30, R43, RZ, 0xfc, !PT ;  /* 0x0000002b1e2b7212 */ /* 0x000fe400078efcff */
[----:B------:R-:W-:Y:S02]  /*6840*/  SEL R133, R24, R133, P6 ;  /* 0x0000008518857207 */ /* 0x000fe40003000000 */
[----:B------:R-:W-:Y:S02]  /*6850*/  LOP3.LUT R14, R14, 0xff0000, R115, 0xf8, !PT ;  /* 0x00ff00000e0e7812 */ /* 0x000fe400078ef873 */
[----:B------:R-:W-:Y:S02]  /*6860*/  LOP3.LUT R54, R93, 0xff0000, R54, 0xf8, !PT ;  /* 0x00ff00005d367812 */ /* 0x000fe400078ef836 */
[----:B------:R-:W-:Y:S02]  /*6870*/  LOP3.LUT R27, R27, 0xff0000, R60, 0xf8, !PT ;  /* 0x00ff00001b1b7812 */ /* 0x000fe400078ef83c */
[----:B------:R-:W-:Y:S01]  /*6880*/  LOP3.LUT R18, R18, R13, RZ, 0xfc, !PT ;  /* 0x0000000d12127212 */ /* 0x000fe200078efcff */
[----:B------:R-:W-:Y:S01]  /*6890*/  IMAD.SHL.U32 R13, R40, 0x1000000, RZ ;  /* 0x01000000280d7824 */ /* 0x000fe200078e00ff */
[----:B------:R-:W-:-:S02]  /*68a0*/  LOP3.LUT R21, R48, R21, RZ, 0xfc, !PT ;  /* 0x0000001530157212 */ /* 0x000fc400078efcff */
[----:B------:R-:W-:Y:S02]  /*68b0*/  LOP3.LUT R38, R38, R51, RZ, 0xfc, !PT ;  /* 0x0000003326267212 */ /* 0x000fe400078efcff */
[----:B------:R-:W-:Y:S02]  /*68c0*/  LOP3.LUT R59, R46, R59, RZ, 0xfc, !PT ;  /* 0x0000003b2e3b7212 */ /* 0x000fe400078efcff */
[----:B------:R-:W-:Y:S02]  /*68d0*/  SEL R24, R17, R76, P6 ;  /* 0x0000004c11187207 */ /* 0x000fe40003000000 */
[----:B------:R-:W-:Y:S02]  /*68e0*/  SEL R17, R76, R17, P6 ;  /* 0x000000114c117207 */ /* 0x000fe40003000000 */
[----:B------:R-:W-:Y:S01]  /*68f0*/  LOP3.LUT R9, R7, 0xf, RZ, 0xc0, !PT ;  /* 0x0000000f07097812 */ /* 0x000fe200078ec0ff */
[----:B------:R-:W-:Y:S01]  /*6900*/  IMAD.MOV.U32 R7, RZ, RZ, 0x1054 ;  /* 0x00001054ff077424 */ /* 0x000fe200078e00ff */
[----:B------:R-:W-:Y:S01]  /*6910*/  LOP3.LUT R10, R8, 0xf, RZ, 0xc0, !PT ;  /* 0x0000000f080a7812 */ /* 0x000fe200078ec0ff */
[----:B------:R-:W-:Y:S01]  /*6920*/  IMAD.MOV.U32 R8, RZ, RZ, 0x3276 ;  /* 0x00003276ff087424 */ /* 0x000fe200078e00ff */
[----:B------:R-:W-:Y:S01]  /*6930*/  LOP3.LUT R36, R36, 0xff0000, R147, 0xf8, !PT ;  /* 0x00ff000024247812 */ /* 0x000fe200078ef893 */
[----:B------:R-:W-:Y:S01]  /*6940*/  SHFL.IDX PT, R37, R24, R9, 0x1c1f ;  /* 0x001c1f0918257589 */ /* 0x000fe200000e0000 */
[----:B------:R-:W-:-:S02]  /*6950*/  LOP3.LUT R44, R44, 0xff0000, R157, 0xf8, !PT ;  /* 0x00ff00002c2c7812 */ /* 0x000fc400078ef89d */
[----:B------:R-:W-:Y:S01]  /*6960*/  LOP3.LUT R33, R33, 0xff0000, R112, 0xf8, !PT ;  /* 0x00ff000021217812 */ /* 0x000fe200078ef870 */
[----:B------:R-:W-:Y:S01]  /*6970*/  SHFL.IDX PT, R12, R12, R9, 0x1c1f ;  /* 0x001c1f090c0c7589 */ /* 0x000fe200000e0000 */
[----:B------:R-:W-:Y:S02]  /*6980*/  LOP3.LUT R41, R41, 0xff0000, R116, 0xf8, !PT ;  /* 0x00ff000029297812 */ /* 0x000fe400078ef874 */
[----:B------:R-:W-:Y:S01]  /*6990*/  LOP3.LUT R34, R34, 0xffff, RZ, 0xc0, !PT ;  /* 0x0000ffff22227812 */ /* 0x000fe200078ec0ff */
[----:B------:R-:W1:Y:S01]  /*69a0*/  SHFL.IDX PT, R29, R29, R10, 0x1c1f ;  /* 0x001c1f0a1d1d7589 */ /* 0x000e6200000e0000 */
[----:B------:R-:W-:Y:S02]  /*69b0*/  LOP3.LUT R23, R94, R23, RZ, 0xfc, !PT ;  /* 0x000000175e177212 */ /* 0x000fe400078efcff */
[----:B------:R-:W-:Y:S01]  /*69c0*/  SEL R28, R88, R19, P6 ;  /* 0x00000013581c7207 */ /* 0x000fe20003000000 */
[----:B------:R-:W-:Y:S01]  /*69d0*/  IMAD.SHL.U32 R15, R34, 0x1000000, RZ ;  /* 0x01000000220f7824 */ /* 0x000fe200078e00ff */
[----:B------:R-:W-:Y:S01]  /*69e0*/  SEL R40, R126, R49, P6 ;  /* 0x000000317e287207 */ /* 0x000fe20003000000 */
[----:B------:R-:W-:Y:S01]  /*69f0*/  SHFL.IDX PT, R16, R16, R9, 0x1c1f ;  /* 0x001c1f0910107589 */ /* 0x000fe200000e0000 */
[----:B------:R-:W-:-:S02]  /*6a00*/  SEL R19, R19, R88, P6 ;  /* 0x0000005813137207 */ /* 0x000fc40003000000 */
[----:B------:R-:W-:Y:S01]  /*6a10*/  SEL R42, R43, R26, P6 ;  /* 0x0000001a2b2a7207 */ /* 0x000fe20003000000 */
[----:B------:R-:W-:Y:S01]  /*6a20*/  SHFL.IDX PT, R39, R28, R9, 0x1c1f ;  /* 0x001c1f091c277589 */ /* 0x000fe200000e0000 */
[----:B------:R-:W-:Y:S02]  /*6a30*/  SEL R53, R26, R43, P6 ;  /* 0x0000002b1a357207 */ /* 0x000fe40003000000 */
[----:B------:R-:W-:Y:S01]  /*6a40*/  LOP3.LUT R11, R14, R11, RZ, 0xfc, !PT ;  /* 0x0000000b0e0b7212 */ /* 0x000fe200078efcff */
[----:B------:R-:W2:Y:S01]  /*6a50*/  SHFL.IDX PT, R31, R31, R10, 0x1c1f ;  /* 0x001c1f0a1f1f7589 */ /* 0x000ea200000e0000 */
[----:B------:R-:W-:Y:S02]  /*6a60*/  LOP3.LUT R54, R54, R67, RZ, 0xfc, !PT ;  /* 0x0000004336367212 */ /* 0x000fe400078efcff */
[----:B------:R-:W-:Y:S01]  /*6a70*/  LOP3.LUT R27, R27, R6, RZ, 0xfc, !PT ;  /* 0x000000061b1b7212 */ /* 0x000fe200078efcff */
[----:B------:R-:W-:Y:S01]  /*6a80*/  FADD R6, R52, R97 ;  /* 0x0000006134067221 */ /* 0x000fe20000000000 */
[----:B------:R-:W-:Y:S01]  /*6a90*/  SEL R30, R21, R32, P6 ;  /* 0x00000020151e7207 */ /* 0x000fe20003000000 */
[----:B------:R-:W-:Y:S01]  /*6aa0*/  SHFL.IDX PT, R52, R42, R9, 0x1c1f ;  /* 0x001c1f092a347589 */ /* 0x000fe200000e0000 */
[----:B------:R-:W-:-:S02]  /*6ab0*/  SEL R26, R59, R38, P6 ;  /* 0x000000263b1a7207 */ /* 0x000fc40003000000 */
[----:B------:R-:W-:Y:S01]  /*6ac0*/  LOP3.LUT R104, R104, R5, RZ, 0xfc, !PT ;  /* 0x0000000568687212 */ /* 0x000fe200078efcff */
[----:B------:R-:W-:Y:S01]  /*6ad0*/  SHFL.IDX PT, R53, R53, R10, 0x1c1f ;  /* 0x001c1f0a35357589 */ /* 0x000fe200000e0000 */
[----:B------:R-:W-:Y:S01]  /*6ae0*/  LOP3.LUT R25, R108, R25, RZ, 0xfc, !PT ;  /* 0x000000196c197212 */ /* 0x000fe200078efcff */
[----:B------:R-:W-:Y:S01]  /*6af0*/  FADD R5, R72, R99 ;  /* 0x0000006348057221 */ /* 0x000fe20000000000 */
[----:B------:R-:W-:Y:S01]  /*6b00*/  SEL R21, R32, R21, P6 ;  /* 0x0000001520157207 */ /* 0x000fe20003000000 */
[----:B------:R-:W-:Y:S01]  /*6b10*/  SHFL.IDX PT, R20, R20, R9, 0x1c1f ;  /* 0x001c1f0914147589 */ /* 0x000fe200000e0000 */
[----:B------:R-:W-:Y:S02]  /*6b20*/  SEL R59, R38, R59, P6 ;  /* 0x0000003b263b7207 */ /* 0x000fe40003000000 */
[----:B------:R-:W-:Y:S01]  /*6b30*/  LOP3.LUT R13, R36, R13, RZ, 0xfc, !PT ;  /* 0x0000000d240d7212 */ /* 0x000fe200078efcff */
[----:B------:R-:W3:Y:S01]  /*6b40*/  SHFL.IDX PT, R38, R17, R10, 0x1c1f ;  /* 0x001c1f0a11267589 */ /* 0x000ee200000e0000 */
[----:B------:R-:W-:-:S02]  /*6b50*/  LOP3.LUT R44, R44, R161, RZ, 0xfc, !PT ;  /* 0x000000a12c2c7212 */ /* 0x000fc400078efcff */
[----:B------:R-:W-:Y:S01]  /*6b60*/  LOP3.LUT R33, R33, R114, RZ, 0xfc, !PT ;  /* 0x0000007221217212 */ /* 0x000fe200078efcff */
[----:B------:R-:W-:Y:S01]  /*6b70*/  SHFL.IDX PT, R42, R21, R10, 0x1c1f ;  /* 0x001c1f0a152a7589 */ /* 0x000fe200000e0000 */
[----:B------:R-:W-:Y:S02]  /*6b80*/  LOP3.LUT R118, R41, R118, RZ, 0xfc, !PT ;  /* 0x0000007629767212 */ /* 0x000fe400078efcff */
[----:B------:R-:W-:Y:S01]  /*6b90*/  SEL R32, R100, R23, P6 ;  /* 0x0000001764207207 */ /* 0x000fe20003000000 */
[----:B------:R-:W-:Y:S01]  /*6ba0*/  SHFL.IDX PT, R41, R30, R9, 0x1c1f ;  /* 0x001c1f091e297589 */ /* 0x000fe200000e0000 */
[----:B------:R-:W-:Y:S02]  /*6bb0*/  SEL R51, R49, R126, P6 ;  /* 0x0000007e31337207 */ /* 0x000fe40003000000 */
[----:B------:R-:W-:Y:S01]  /*6bc0*/  SEL R23, R23, R100, P6 ;  /* 0x0000006417177207 */ /* 0x000fe20003000000 */
[----:B------:R-:W-:Y:S01]  /*6bd0*/  SHFL.IDX PT, R49, R40, R9, 0x1c1f ;  /* 0x001c1f0928317589 */ /* 0x000fe200000e0000 */
[----:B------:R-:W-:-:S02]  /*6be0*/  SEL R14, R18, R11, P6 ;  /* 0x0000000b120e7207 */ /* 0x000fc40003000000 */
[----:B------:R-:W-:Y:S01]  /*6bf0*/  SEL R46, R27, R54, P6 ;  /* 0x000000361b2e7207 */ /* 0x000fe20003000000 */
[----:B------:R-:W4:Y:S01]  /*6c00*/  SHFL.IDX PT, R40, R19, R10, 0x1c1f ;  /* 0x001c1f0a13287589 */ /* 0x000f2200000e0000 */
[----:B------:R-:W-:Y:S02]  /*6c10*/  SEL R11, R11, R18, P6 ;  /* 0x000000120b0b7207 */ /* 0x000fe40003000000 */
[----:B------:R-:W-:Y:S01]  /*6c20*/  SEL R34, R25, R104, P6 ;  /* 0x0000006819227207 */ /* 0x000fe20003000000 */
[----:B------:R-:W-:Y:S01]  /*6c30*/  SHFL.IDX PT, R43, R32, R9, 0x1c1f ;  /* 0x001c1f09202b7589 */ /* 0x000fe200000e0000 */
[----:B------:R-:W-:Y:S02]  /*6c40*/  SEL R35, R104, R25, P6 ;  /* 0x0000001968237207 */ /* 0x000fe40003000000 */
[----:B------:R-:W-:Y:S01]  /*6c50*/  SEL R18, R44, R13, P6 ;  /* 0x0000000d2c127207 */ /* 0x000fe20003000000 */
[----:B------:R-:W-:Y:S01]  /*6c60*/  SHFL.IDX PT, R55, R46, R9, 0x1c1f ;  /* 0x001c1f092e377589 */ /* 0x000fe200000e0000 */
[----:B------:R-:W-:-:S02]  /*6c70*/  SEL R36, R118, R33, P6 ;  /* 0x0000002176247207 */ /* 0x000fc40003000000 */
[----:B------:R-:W-:Y:S01]  /*6c80*/  SEL R13, R13, R44, P6 ;  /* 0x0000002c0d0d7207 */ /* 0x000fe20003000000 */
[----:B------:R-:W-:Y:S01]  /*6c90*/  SHFL.IDX PT, R45, R34, R9, 0x1c1f ;  /* 0x001c1f09222d7589 */ /* 0x000fe200000e0000 */
[----:B------:R-:W-:Y:S02]  /*6ca0*/  SEL R33, R33, R118, P6 ;  /* 0x0000007621217207 */ /* 0x000fe40003000000 */
[----:B------:R-:W-:Y:S01]  /*6cb0*/  LOP3.LUT R15, R152, R15, RZ, 0xfc, !PT ;  /* 0x0000000f980f7212 */ /* 0x000fe200078efcff */
[----:B------:R-:W5:Y:S01]  /*6cc0*/  SHFL.IDX PT, R44, R23, R10, 0x1c1f ;  /* 0x001c1f0a172c7589 */ /* 0x000f6200000e0000 */
[----:B------:R-:W-:Y:S02]  /*6cd0*/  SEL R57, R54, R27, P6 ;  /* 0x0000001b36397207 */ /* 0x000fe40003000000 */
[----:B------:R-:W-:Y:S01]  /*6ce0*/  SEL R22, R154, R15, P6 ;  /* 0x0000000f9a167207 */ /* 0x000fe20003000000 */
[----:B------:R-:W5:Y:S01]  /*6cf0*/  SHFL.IDX PT, R46, R35, R10, 0x1c1f ;  /* 0x001c1f0a232e7589 */ /* 0x000f6200000e0000 */
[----:B------:R-:W-:-:S02]  /*6d00*/  SEL R15, R15, R154, P6 ;  /* 0x0000009a0f0f7207 */ /* 0x000fc40003000000 */
[----:B------:R-:W-:Y:S01]  /*6d10*/  SEL R7, R7, 0x5410, P6 ;  /* 0x0000541007077807 */ /* 0x000fe20003000000 */
[----:B------:R3:W-:Y:S01]  /*6d20*/  SHFL.IDX PT, R47, R36, R9, 0x1c1f ;  /* 0x001c1f09242f7589 */ /* 0x0007e200000e0000 */
[----:B------:R-:W-:Y:S02]  /*6d30*/  SEL R8, R8, 0x7632, P6 ;  /* 0x0000763208087807 */ /* 0x000fe40003000000 */
[CCC-:B-1----:R-:W-:Y:S01]  /*6d40*/  PRMT R24, R12.reuse, R7.reuse, R29.reuse ;  /* 0x000000070c187216 */ /* 0x1c2fe2000000001d */
[----:B------:R-:W1:Y:S01]  /*6d50*/  SHFL.IDX PT, R48, R33, R10, 0x1c1f ;  /* 0x001c1f0a21307589 */ /* 0x000e6200000e0000 */
[-C--:B------:R-:W-:Y:S02]  /*6d60*/  PRMT R25, R12, R8.reuse, R29 ;  /* 0x000000080c197216 */ /* 0x080fe4000000001d */
[C-C-:B--2---:R-:W-:Y:S01]  /*6d70*/  PRMT R28, R16.reuse, R7, R31.reuse ;  /* 0x00000007101c7216 */ /* 0x144fe2000000001f */
[----:B------:R-:W2:Y:S01]  /*6d80*/  SHFL.IDX PT, R50, R51, R10, 0x1c1f ;  /* 0x001c1f0a33327589 */ /* 0x000ea200000e0000 */
[----:B------:R-:W-:-:S02]  /*6d90*/  PRMT R29, R16, R8, R31 ;  /* 0x00000008101d7216 */ /* 0x000fc4000000001f */
[CCC-:B---3--:R-:W-:Y:S01]  /*6da0*/  PRMT R36, R37.reuse, R7.reuse, R38.reuse ;  /* 0x0000000725247216 */ /* 0x1c8fe20000000026 */
[----:B------:R-:W-:Y:S01]  /*6db0*/  SHFL.IDX PT, R54, R26, R9, 0x1c1f ;  /* 0x001c1f091a367589 */ /* 0x000fe200000e0000 */
[-C--:B------:R-:W-:Y:S02]  /*6dc0*/  PRMT R37, R37, R8.reuse, R38 ;  /* 0x0000000825257216 */ /* 0x080fe40000000026 */
[CCC-:B----4-:R-:W-:Y:S01]  /*6dd0*/  PRMT R38, R39.reuse, R7.reuse, R40.reuse ;  /* 0x0000000727267216 */ /* 0x1d0fe20000000028 */
[----:B------:R-:W3:Y:S01]  /*6de0*/  SHFL.IDX PT, R59, R59, R10, 0x1c1f ;  /* 0x001c1f0a3b3b7589 */ /* 0x000ee200000e0000 */
[-C--:B------:R-:W-:Y:S02]  /*6df0*/  PRMT R39, R39, R8.reuse, R40 ;  /* 0x0000000827277216 */ /* 0x080fe40000000028 */
[C-C-:B------:R-:W-:Y:S01]  /*6e00*/  PRMT R40, R41.reuse, R7, R42.reuse ;  /* 0x0000000729287216 */ /* 0x140fe2000000002a */
[----:B------:R-:W4:Y:S01]  /*6e10*/  SHFL.IDX PT, R56, R57, R10, 0x1c1f ;  /* 0x001c1f0a39387589 */ /* 0x000f2200000e0000 */
[----:B------:R-:W-:-:S02]  /*6e20*/  PRMT R41, R41, R8, R42 ;  /* 0x0000000829297216 */ /* 0x000fc4000000002a */
[CCC-:B-----5:R-:W-:Y:S01]  /*6e30*/  PRMT R42, R43.reuse, R7.reuse, R44.reuse ;  /* 0x000000072b2a7216 */ /* 0x1e0fe2000000002c */
[----:B------:R-:W-:Y:S01]  /*6e40*/  SHFL.IDX PT, R14, R14, R9, 0x1c1f ;  /* 0x001c1f090e0e7589 */ /* 0x000fe200000e0000 */
[-C--:B------:R-:W-:Y:S02]  /*6e50*/  PRMT R43, R43, R8.reuse, R44 ;  /* 0x000000082b2b7216 */ /* 0x080fe4000000002c */
[CCC-:B------:R-:W-:Y:S01]  /*6e60*/  PRMT R44, R45.reuse, R7.reuse, R46.reuse ;  /* 0x000000072d2c7216 */ /* 0x1c0fe2000000002e */
[----:B------:R-:W-:Y:S01]  /*6e70*/  SHFL.IDX PT, R18, R18, R9, 0x1c1f ;  /* 0x001c1f0912127589 */ /* 0x000fe200000e0000 */
[-C--:B------:R-:W-:Y:S02]  /*6e80*/  PRMT R45, R45, R8.reuse, R46 ;  /* 0x000000082d2d7216 */ /* 0x080fe4000000002e */
[C-C-:B-1----:R-:W-:Y:S01]  /*6e90*/  PRMT R46, R47.reuse, R7, R48.reuse ;  /* 0x000000072f2e7216 */ /* 0x142fe20000000030 */
[----:B------:R-:W-:Y:S01]  /*6ea0*/  SHFL.IDX PT, R22, R22, R9, 0x1c1f ;  /* 0x001c1f0916167589 */ /* 0x000fe200000e0000 */
[----:B------:R-:W-:-:S02]  /*6eb0*/  PRMT R47, R47, R8, R48 ;  /* 0x000000082f2f7216 */ /* 0x000fc40000000030 */
[CCC-:B--2---:R-:W-:Y:S01]  /*6ec0*/  PRMT R48, R49.reuse, R7.reuse, R50.reuse ;  /* 0x0000000731307216 */ /* 0x1c4fe20000000032 */
[----:B------:R-:W1:Y:S01]  /*6ed0*/  SHFL.IDX PT, R11, R11, R10, 0x1c1f ;  /* 0x001c1f0a0b0b7589 */ /* 0x000e6200000e0000 */
[-C--:B------:R-:W-:Y:S02]  /*6ee0*/  PRMT R49, R49, R8.reuse, R50 ;  /* 0x0000000831317216 */ /* 0x080fe40000000032 */
[CCC-:B------:R-:W-:Y:S01]  /*6ef0*/  PRMT R50, R52.reuse, R7.reuse, R53.reuse ;  /* 0x0000000734327216 */ /* 0x1c0fe20000000035 */
[----:B------:R-:W2:Y:S01]  /*6f00*/  SHFL.IDX PT, R13, R13, R10, 0x1c1f ;  /* 0x001c1f0a0d0d7589 */ /* 0x000ea200000e0000 */
[-C--:B------:R-:W-:Y:S02]  /*6f10*/  PRMT R51, R52, R8.reuse, R53 ;  /* 0x0000000834337216 */ /* 0x080fe40000000035 */
[C-C-:B---3--:R-:W-:Y:S01]  /*6f20*/  PRMT R52, R54.reuse, R7, R59.reuse ;  /* 0x0000000736347216 */ /* 0x148fe2000000003b */
[----:B------:R-:W3:Y:S01]  /*6f30*/  SHFL.IDX PT, R133, R133, R10, 0x1c1f ;  /* 0x001c1f0a85857589 */ /* 0x000ee200000e0000 */
[----:B------:R-:W-:-:S02]  /*6f40*/  PRMT R53, R54, R8, R59 ;  /* 0x0000000836357216 */ /* 0x000fc4000000003b */
[CCC-:B----4-:R-:W-:Y:S01]  /*6f50*/  PRMT R54, R55.reuse, R7.reuse, R56.reuse ;  /* 0x0000000737367216 */ /* 0x1d0fe20000000038 */
[----:B------:R-:W4:Y:S01]  /*6f60*/  SHFL.IDX PT, R15, R15, R10, 0x1c1f ;  /* 0x001c1f0a0f0f7589 */ /* 0x000f2200000e0000 */
[-C--:B------:R-:W-:Y:S02]  /*6f70*/  PRMT R55, R55, R8.reuse, R56 ;  /* 0x0000000837377216 */ /* 0x080fe40000000038 */
[CCC-:B-1----:R-:W-:Y:S02]  /*6f80*/  PRMT R26, R14.reuse, R7.reuse, R11.reuse ;  /* 0x000000070e1a7216 */ /* 0x1c2fe4000000000b */
[-C--:B------:R-:W-:Y:S02]  /*6f90*/  PRMT R27, R14, R8.reuse, R11 ;  /* 0x000000080e1b7216 */ /* 0x080fe4000000000b */
[C-C-:B--2---:R-:W-:Y:S02]  /*6fa0*/  PRMT R30, R18.reuse, R7, R13.reuse ;  /* 0x00000007121e7216 */ /* 0x144fe4000000000d */
[----:B------:R-:W-:-:S02]  /*6fb0*/  PRMT R31, R18, R8, R13 ;  /* 0x00000008121f7216 */ /* 0x000fc4000000000d */
[CCC-:B---3--:R-:W-:Y:S02]  /*6fc0*/  PRMT R32, R20.reuse, R7.reuse, R133.reuse ;  /* 0x0000000714207216 */ /* 0x1c8fe40000000085 */
[-C--:B------:R-:W-:Y:S02]  /*6fd0*/  PRMT R33, R20, R8.reuse, R133 ;  /* 0x0000000814217216 */ /* 0x080fe40000000085 */
[C-C-:B----4-:R-:W-:Y:S02]  /*6fe0*/  PRMT R34, R22.reuse, R7, R15.reuse ;  /* 0x0000000716227216 */ /* 0x150fe4000000000f */
[----:B------:R-:W-:Y:S01]  /*6ff0*/  PRMT R35, R22, R8, R15 ;  /* 0x0000000816237216 */ /* 0x000fe2000000000f */
[----:B------:R-:W-:Y:S06]  /*7000*/  @!P0 BRA `(.L_x_19) ;  /* 0x0000000000048947 */ /* 0x000fec0003800000 */
[----:B------:R-:W-:Y:S01]  /*7010*/  BPT.TRAP 0x1 ;  /* 0x000000040000795c */ /* 0x000fe20000300000 */
.L_x_19:
[----:B------:R-:W1:Y:S02]  /*7020*/  SYNCS.PHASECHK.TRANS64.TRYWAIT P1, [UR36+0x21008], R4 ;  /* 0x02100804ff0075a7 */ /* 0x000e640008020164 */
[----:B-1----:R-:W-:Y:S05]  /*7030*/  @!P1 BRA `(.L_x_20) ;  /* 0x0000009400189947 */ /* 0x002fea0003800000 */
.L_x_94:
[----:B------:R-:W-:Y:S01]  /*7040*/  UIADD3 UR10, UR6, 0x600, URZ ;  /* 0x00000600060a7890 */ /* 0x000fe2000fffe03f */
[----:B------:R-:W-:Y:S01]  /*7050*/  WARPGROUP.ARRIVE ;  /* 0x00000000000079c5 */ /* 0x000fe20000000000 */
[----:B------:R-:W-:-:S07]  /*7060*/  UMOV UR11, 0x40000040 ;  /* 0x40000040000b7882 */ /* 0x000fce0000000000 */
[----:B------:R-:W-:Y:S01]  /*7070*/  QGMMA.64x96x32.F32.E4M3.E4M3 R152, R24, gdesc[UR8], RZ, !UPT, gsb0 ;  /* 0x0160000818987df3 */ /* 0x000fe2000c0008ff */
[----:B------:R-:W-:Y:S01]  /*7080*/  UIADD3 UR10, UR6, 0x602, URZ ;  /* 0x00000602060a7890 */ /* 0x000fe2000fffe03f */
[----:B------:R-:W-:Y:S01]  /*7090*/  UMOV UR11, 0x40000040 ;  /* 0x40000040000b7882 */ /* 0x000fe20000000000 */
[----:B------:R-:W-:Y:S02]  /*70a0*/  WARPGROUP.DEPBAR.LE gsb0, 0x0 ;  /* 0x00008000000079c5 */ /* 0x000fe40000010000 */
[----:B------:R-:W-:-:S06]  /*70b0*/  WARPGROUP.ARRIVE ;  /* 0x00000000000079c5 */ /* 0x000fcc0000000000 */
[----:B------:R-:W-:Y:S01]  /*70c0*/  QGMMA.64x96x32.F32.E4M3.E4M3 R152, R28, gdesc[UR8], R152, gsb0 ;  /* 0x016000081c987df3 */ /* 0x000fe20008000898 */
        /* <DEDUP_REMOVED lines=29> */
[----:B------:R-:W-:Y:S03]  /*72a0*/  QGMMA.64x96x32.F32.E4M3.E4M3 R152, R52, gdesc[UR8], R152, gsb0 ;  /* 0x0160000834987df3 */ /* 0x000fe60008000898 */
[----:B------:R-:W-:Y:S02]  /*72b0*/  WARPGROUP.DEPBAR.LE gsb0, 0x0 ;  /* 0x00008000000079c5 */ /* 0x000fe40000010000 */
[----:B------:R-:W-:Y:S05]  /*72c0*/  @!P0 BRA `(.L_x_21) ;  /* 0x0000000000048947 */ /* 0x000fea0003800000 */
[----:B------:R-:W-:Y:S01]  /*72d0*/  BPT.TRAP 0x1 ;  /* 0x000000040000795c */ /* 0x000fe20000300000 */
.L_x_21:
[----:B------:R-:W-:Y:S02]  /*72e0*/  UISETP.GT.U32.AND UP0, UPT, UR4, 0x1, UPT ;  /* 0x000000010400788c */ /* 0x000fe4000bf04070 */
[----:B------:R-:W-:-:S04]  /*72f0*/  UIADD3 UR5, UR36, 0x21028, URZ ;  /* 0x0002102824057890 */ /* 0x000fc8000fffe03f */
[----:B------:R-:W-:Y:S01]  /*7300*/  PLOP3.LUT P1, PT, PT, PT, UP0, 0x80, 0x0 ;  /* 0x000000000000781c */ /* 0x000fe20003f2f008 */
[----:B------:R-:W-:-:S09]  /*7310*/  UPRMT UR5, URZ, 0x654, UR5 ;  /* 0x000006543f057896 */ /* 0x000fd20008000005 */
[----:B------:R-:W-:Y:S03]  /*7320*/  SYNCS.ARRIVE.TRANS64.RED.A1T0 RZ, [UR5], RZ ;  /* 0x000000ffffff79a7 */ /* 0x000fe60008100405 */
[----:B------:R-:W-:Y:S05]  /*7330*/  @P1 BRA `(.L_x_22) ;  /* 0x0000000000041947 */ /* 0x000fea0003800000 */
[----:B------:R-:W-:Y:S01]  /*7340*/  BPT.TRAP 0x1 ;  /* 0x000000040000795c */ /* 0x000fe20000300000 */
.L_x_22:
[----:B-1----:R-:W1:Y:S02]  /*7350*/  LDC R4, c[0x0][0x28c] ;  /* 0x0000a300ff047b82 */ /* 0x002e640000000800 */
[----:B-1----:R-:W-:-:S13]  /*7360*/  ISETP.GE.AND P2, PT, R4, 0x101, PT ;  /* 0x000001010400780c */ /* 0x002fda0003f46270 */
[----:B------:R-:W-:Y:S05]  /*7370*/  @!P2 BRA `(.L_x_23) ;  /* 0x0000006000a8a947 */ /* 0x000fea0003800000 */
[----:B------:R-:W-:Y:S01]  /*7380*/  VIADD R4, R4, 0xff ;  /* 0x000000ff04047836 */ /* 0x000fe20000000000 */
[----:B------:R-:W-:Y:S01]  /*7390*/  UMOV UR4, 0x2 ;  /* 0x0000000200047882 */ /* 0x000fe20000000000 */
[----:B------:R-:W-:Y:S01]  /*73a0*/  IMAD.MOV.U32 R11, RZ, RZ, R3 ;  /* 0x000000ffff0b7224 */ /* 0x000fe200078e0003 */
[----:B------:R-:W-:Y:S01]  /*73b0*/  UMOV UR5, 0x1 ;  /* 0x0000000100057882 */ /* 0x000fe20000000000 */
[----:B------:R-:W-:Y:S01]  /*73c0*/  IMAD.MOV.U32 R13, RZ, RZ, R2 ;  /* 0x000000ffff0d7224 */ /* 0x000fe200078e0002 */
[----:B------:R-:W-:Y:S01]  /*73d0*/  SHF.R.S32.HI R9, RZ, 0x1f, R4 ;  /* 0x0000001fff097819 */ /* 0x000fe20000011404 */
[----:B------:R-:W-:-:S03]  /*73e0*/  ULDC UR20, c[0x0][0x604] ;  /* 0x0001810000147ab9 */ /* 0x000fc60000000800 */
[----:B------:R-:W-:Y:S01]  /*73f0*/  LEA.HI R4, R9, R4, RZ, 0x8 ;  /* 0x0000000409047211 */ /* 0x000fe200078f40ff */
[----:B------:R-:W-:-:S03]  /*7400*/  IMAD.MOV.U32 R9, RZ, RZ, RZ ;  /* 0x000000ffff097224 */ /* 0x000fc600078e00ff */
[----:B------:R-:W-:-:S07]  /*7410*/  SHF.R.S32.HI R4, RZ, 0x8, R4 ;  /* 0x00000008ff047819 */ /* 0x000fce0000011404 */
.L_x_34:
[----:B------:R-:W-:-:S13]  /*7420*/  PLOP3.LUT P3, PT, PT, PT, UP1, 0x80, 0x0 ;  /* 0x000000000000781c */ /* 0x000fda0003f6f018 */
[----:B-1----:R-:W-:Y:S05]  /*7430*/  @!P3 BRA `(.L_x_24) ;  /* 0x000000000004b947 */ /* 0x002fea0003800000 */
[----:B------:R-:W-:Y:S01]  /*7440*/  BPT.TRAP 0x1 ;  /* 0x000000040000795c */ /* 0x000fe20000300000 */
.L_x_24:
[----:B------:R-:W-:Y:S01]  /*7450*/  ULEA UR7, UR4, UR36, 0x3 ;  /* 0x0000002404077291 */ /* 0x000fe2000f8e183f */
[----:B------:R-:W-:-:S08]  /*7460*/  SHF.L.U32 R2, R9, 0x1f, RZ ;  /* 0x0000001f09027819 */ /* 0x000fd000000006ff */
[----:B------:R-:W1:Y:S02]  /*7470*/  SYNCS.PHASECHK.TRANS64.TRYWAIT P2, [UR7+0x21000], R2 ;  /* 0x02100002ff0075a7 */ /* 0x000e640008040147 */
[----:B-1----:R-:W-:Y:S05]  /*7480*/  @!P2 BRA `(.L_x_25) ;  /* 0x00000090001ca947 */ /* 0x002fea0003800000 */
.L_x_95:
[----:B------:R-:W-:Y:S01]  /*7490*/  UIMAD UR10, UR4, 0x600, UR6 ;  /* 0x00000600040a78a4 */ /* 0x000fe2000f8e0206 */
[----:B------:R-:W-:Y:S01]  /*74a0*/  WARPGROUP.ARRIVE ;  /* 0x00000000000079c5 */ /* 0x000fe20000000000 */
[----:B------:R-:W-:Y:S01]  /*74b0*/  UMOV UR11, 0xc0000010 ;  /* 0xc0000010000b7882 */ /* 0x000fe20000000000 */
[----:B------:R-:W-:Y:S01]  /*74c0*/  UMOV UR15, 0xc0000010 ;  /* 0xc0000010000f7882 */ /* 0x000fe20000000000 */
[----:B------:R-:W-:Y:S02]  /*74d0*/  UIADD3 UR14, UR10, 0x200, URZ ;  /* 0x000002000a0e7890 */ /* 0x000fe4000fffe03f */
[----:B------:R-:W-:Y:S01]  /*74e0*/  UIADD3 UR18, UR10, 0x400, URZ ;  /* 0x000004000a127890 */ /* 0x000fe2000fffe03f */
[----:B------:R-:W-:Y:S02]  /*74f0*/  UMOV UR19, 0xc0000010 ;  /* 0xc000001000137882 */ /* 0x000fe40000000000 */
[----:B------:R-:W-:Y:S01]  /*7500*/  QGMMA.64x256x32.F32.E4M3.E4M3 R24, gdesc[UR8], RZ, !UPT, gsb0 ;  /* 0x03e00000081879f3 */ /* 0x000fe2000c0008ff */
[----:B------:R-:W-:-:S04]  /*7510*/  UIADD3 UR4, UR4, 0x1, URZ ;  /* 0x0000000104047890 */ /* 0x000fc8000fffe03f */
[----:B------:R-:W-:-:S04]  /*7520*/  UISETP.NE.AND UP0, UPT, UR4, 0x5, UPT ;  /* 0x000000050400788c */ /* 0x000fc8000bf05270 */
[----:B------:R-:W-:Y:S02]  /*7530*/  USEL UR10, URZ, 0x1, UP0 ;  /* 0x000000013f0a7887 */ /* 0x000fe40008000000 */
[----:B------:R-:W-:-:S04]  /*7540*/  USEL UR7, UR4, URZ, UP0 ;  /* 0x0000003f04077287 */ /* 0x000fc80008000000 */
[----:B------:R-:W-:Y:S01]  /*7550*/  LOP3.LUT R9, R9, UR10, RZ, 0x3c, !PT ;  /* 0x0000000a09097c12 */ /* 0x000fe2000f8e3cff */
[----:B------:R-:W-:Y:S02]  /*7560*/  WARPGROUP.DEPBAR.LE gsb0, 0x0 ;  /* 0x00008000000079c5 */ /* 0x000fe40000010000 */
[----:B------:R-:W-:-:S10]  /*7570*/  WARPGROUP.ARRIVE ;  /* 0x00000000000079c5 */ /* 0x000fd40000000000 */
[----:B------:R-:W-:Y:S03]  /*7580*/  QGMMA.64x256x32.F32.E4M3.E4M3 R24, gdesc[UR12], R24, gsb0 ;  /* 0x03e000000c1879f3 */ /* 0x000fe60008000818 */
[----:B------:R-:W-:Y:S02]  /*7590*/  WARPGROUP.DEPBAR.LE gsb0, 0x0 ;  /* 0x00008000000079c5 */ /* 0x000fe40000010000 */
[----:B------:R-:W-:-:S15]  /*75a0*/  WARPGROUP.ARRIVE ;  /* 0x00000000000079c5 */ /* 0x000fde0000000000 */
[----:B------:R-:W-:-:S08]  /*75b0*/  NOP ;  /* 0x0000000000007918 */ /* 0x000fd00000000000 */
[----:B------:R-:W-:Y:S03]  /*75c0*/  QGMMA.64x256x32.F32.E4M3.E4M3 R24, gdesc[UR16], R24, gsb0 ;  /* 0x03e00000101879f3 */ /* 0x000fe60008000818 */
[----:B------:R-:W-:Y:S02]  /*75d0*/  WARPGROUP.DEPBAR.LE gsb0, 0x0 ;  /* 0x00008000000079c5 */ /* 0x000fe40000010000 */
[----:B------:R-:W-:Y:S05]  /*75e0*/  @!P3 BRA `(.L_x_26) ;  /* 0x000000000004b947 */ /* 0x000fea0003800000 */
[----:B------:R-:W-:Y:S01]  /*75f0*/  BPT.TRAP 0x1 ;  /* 0x000000040000795c */ /* 0x000fe20000300000 */
.L_x_26:
[----:B-1----:R-:W-:Y:S01]  /*7600*/  FMNMX R2, R24, R13, !PT ;  /* 0x0000000d18027209 */ /* 0x002fe20007800000 */
[----:B------:R-:W-:-:S03]  /*7610*/  ULEA UR4, UR7, UR36, 0x3 ;  /* 0x0000002407047291 */ /* 0x000fc6000f8e183f */
        /* <DEDUP_REMOVED lines=62> */
[----:B------:R-:W-:-:S05]  /*7a00*/  FMNMX R3, R149, R2, !PT ;  /* 0x0000000295037209 */ /* 0x000fca0007800000 */
[----:B------:R-:W1:Y:S02]  /*7a10*/  SHFL.BFLY PT, R2, R3, 0x1, 0x1f ;  /* 0x0c201f0003027f89 */ /* 0x000e6400000e0000 */
[----:B-1----:R-:W-:-:S05]  /*7a20*/  FMNMX R14, R3, R2, !PT ;  /* 0x00000002030e7209 */ /* 0x002fca0007800000 */
[----:B------:R-:W1:Y:S02]  /*7a30*/  SHFL.BFLY PT, R15, R14, 0x2, 0x1f ;  /* 0x0c401f000e0f7f89 */ /* 0x000e6400000e0000 */
[----:B-1----:R-:W-:-:S04]  /*7a40*/  FMNMX R2, R14, R15, !PT ;  /* 0x0000000f0e027209 */ /* 0x002fc80007800000 */
[----:B------:R-:W-:-:S04]  /*7a50*/  FSETP.NEU.AND P2, PT, R2, -INF , PT ;  /* 0xff8000000200780b */ /* 0x000fc80003f4d000 */
[----:B------:R-:W-:-:S05]  /*7a60*/  FSEL R10, R2, RZ, P2 ;  /* 0x000000ff020a7208 */ /* 0x000fca0001000000 */
[C---:B------:R-:W-:Y:S01]  /*7a70*/  FMUL R12, R10.reuse, UR20 ;  /* 0x000000140a0c7c20 */ /* 0x040fe20008400000 */
[----:B------:R-:W-:-:S03]  /*7a80*/  FADD R10, -R10, R13 ;  /* 0x0000000d0a0a7221 */ /* 0x000fc60000000100 */
[--C-:B------:R-:W-:Y:S01]  /*7a90*/  FFMA R24, R24, UR20, -R12.reuse ;  /* 0x0000001418187c23 */ /* 0x100fe2000800080c */
[----:B------:R-:W-:-:S01]  /*7aa0*/  FFMA R25, R25, UR20, -R12 ;  /* 0x0000001419197c23 */ /* 0x000fc2000800080c */
[--C-:B------:R-:W-:Y:S01]  /*7ab0*/  FFMA R29, R29, UR20, -R12.reuse ;  /* 0x000000141d1d7c23 */ /* 0x100fe2000800080c */
[----:B------:R-:W-:-:S01]  /*7ac0*/  FFMA R28, R28, UR20, -R12 ;  /* 0x000000141c1c7c23 */ /* 0x000fc2000800080c */
[--C-:B------:R-:W-:Y:S01]  /*7ad0*/  FFMA R32, R32, UR20, -R12.reuse ;  /* 0x0000001420207c23 */ /* 0x100fe2000800080c */
[----:B------:R-:W-:Y:S01]  /*7ae0*/  FSETP.GEU.AND P4, PT, R24, -126, PT ;  /* 0xc2fc00001800780b */ /* 0x000fe20003f8e000 */
[--C-:B------:R-:W-:Y:S01]  /*7af0*/  FFMA R33, R33, UR20, -R12.reuse ;  /* 0x0000001421217c23 */ /* 0x100fe2000800080c */
[----:B------:R-:W-:Y:S01]  /*7b00*/  FSETP.GEU.AND P5, PT, R25, -126, PT ;  /* 0xc2fc00001900780b */ /* 0x000fe20003fae000 */
[--C-:B------:R-:W-:Y:S01]  /*7b10*/  FFMA R37, R37, UR20, -R12.reuse ;  /* 0x0000001425257c23 */ /* 0x100fe2000800080c */
[----:B------:R-:W-:Y:S01]  /*7b20*/  FSETP.GEU.AND P3, PT, R29, -126, PT ;  /* 0xc2fc00001d00780b */ /* 0x000fe20003f6e000 */
[--C-:B------:R-:W-:Y:S01]  /*7b30*/  FFMA R36, R36, UR20, -R12.reuse ;  /* 0x0000001424247c23 */ /* 0x100fe2000800080c */
[----:B------:R-:W-:Y:S01]  /*7b40*/  FSETP.GEU.AND P2, PT, R28, -126, PT ;  /* 0xc2fc00001c00780b */ /* 0x000fe20003f4e000 */
[--C-:B------:R-:W-:Y:S01]  /*7b50*/  FFMA R40, R40, UR20, -R12.reuse ;  /* 0x0000001428287c23 */ /* 0x100fe2000800080c */
[----:B------:R-:W-:-:S01]  /*7b60*/  FFMA R41, R41, UR20, -R12 ;  /* 0x0000001429297c23 */ /* 0x000fc2000800080c */
[--C-:B------:R-:W-:Y:S01]  /*7b70*/  FFMA R45, R45, UR20, -R12.reuse ;  /* 0x000000142d2d7c23 */ /* 0x100fe2000800080c */
[----:B------:R-:W-:-:S01]  /*7b80*/  FFMA R44, R44, UR20, -R12 ;  /* 0x000000142c2c7c23 */ /* 0x000fc2000800080c */
[--C-:B------:R-:W-:Y:S01]  /*7b90*/  FFMA R48, R48, UR20, -R12.reuse ;  /* 0x0000001430307c23 */ /* 0x100fe2000800080c */
[----:B------:R-:W-:-:S01]  /*7ba0*/  FFMA R49, R49, UR20, -R12 ;  /* 0x0000001431317c23 */ /* 0x000fc2000800080c */
[----:B------:R-:W-:Y:S01]  /*7bb0*/  @!P4 FMUL R24, R24, 0.5 ;  /* 0x3f0000001818c820 */ /* 0x000fe20000400000 */
[----:B------:R-:W-:-:S01]  /*7bc0*/  FFMA R53, R53, UR20, -R12 ;  /* 0x0000001435357c23 */ /* 0x000fc2000800080c */
[----:B------:R-:W-:Y:S01]  /*7bd0*/  @!P5 FMUL R25, R25, 0.5 ;  /* 0x3f0000001919d820 */ /* 0x000fe20000400000 */
[----:B------:R-:W-:-:S01]  /*7be0*/  FFMA R52, R52, UR20, -R12 ;  /* 0x0000001434347c23 */ /* 0x000fc2000800080c */
[----:B------:R-:W1:Y:S01]  /*7bf0*/  MUFU.EX2 R14, R24 ;  /* 0x00000018000e7308 */ /* 0x000e620000000800 */
[----:B------:R-:W-:Y:S01]  /*7c00*/  @!P3 FMUL R29, R29, 0.5 ;  /* 0x3f0000001d1db820 */ /* 0x000fe20000400000 */
[----:B------:R-:W-:Y:S01]  /*7c10*/  @!P2 FMUL R28, R28, 0.5 ;  /* 0x3f0000001c1ca820 */ /* 0x000fe20000400000 */
[----:B------:R-:W-:-:S01]  /*7c20*/  FFMA R56, R56, UR20, -R12 ;  /* 0x0000001438387c23 */ /* 0x000fc2000800080c */
[--C-:B------:R-:W-:Y:S01]  /*7c30*/  FFMA R57, R57, UR20, -R12.reuse ;  /* 0x0000001439397c23 */ /* 0x100fe2000800080c */
[----:B------:R-:W-:-:S01]  /*7c40*/  FFMA R61, R61, UR20, -R12 ;  /* 0x000000143d3d7c23 */ /* 0x000fc2000800080c */
[--C-:B------:R-:W-:Y:S01]  /*7c50*/  FFMA R60, R60, UR20, -R12.reuse ;  /* 0x000000143c3c7c23 */ /* 0x100fe2000800080c */
[----:B------:R-:W-:-:S01]  /*7c60*/  FFMA R132, R132, UR20, -R12 ;  /* 0x0000001484847c23 */ /* 0x000fc2000800080c */
[----:B------:R-:W2:Y:S01]  /*7c70*/  MUFU.EX2 R15, R25 ;  /* 0x00000019000f7308 */ /* 0x000ea20000000800 */
[----:B------:R-:W-:-:S01]  /*7c80*/  FFMA R136, R136, UR20, -R12 ;  /* 0x0000001488887c23 */ /* 0x000fc2000800080c */
[--C-:B------:R-:W-:Y:S01]  /*7c90*/  FFMA R140, R140, UR20, -R12.reuse ;  /* 0x000000148c8c7c23 */ /* 0x100fe2000800080c */
[----:B------:R-:W-:-:S01]  /*7ca0*/  FFMA R145, R145, UR20, -R12 ;  /* 0x0000001491917c23 */ /* 0x000fc2000800080c */
[--C-:B------:R-:W-:Y:S01]  /*7cb0*/  FFMA R149, R149, UR20, -R12.reuse ;  /* 0x0000001495957c23 */ /* 0x100fe2000800080c */
[----:B------:R-:W-:-:S01]  /*7cc0*/  FFMA R148, R148, UR20, -R12 ;  /* 0x0000001494947c23 */ /* 0x000fc2000800080c */
[----:B------:R-:W-:-:S02]  /*7cd0*/  FMUL R10, R10, UR20 ;  /* 0x000000140a0a7c20 */ /* 0x000fc40008400000 */
[----:B------:R-:W3:Y:S01]  /*7ce0*/  MUFU.EX2 R17, R29 ;  /* 0x0000001d00117308 */ /* 0x000ee20000000800 */
[----:B-1----:R-:W-:Y:S01]  /*7cf0*/  @!P4 FMUL R14, R14, R14 ;  /* 0x0000000e0e0ec220 */ /* 0x002fe20000400000 */
[----:B------:R-:W-:-:S06]  /*7d00*/  FSETP.GEU.AND P4, PT, R32, -126, PT ;  /* 0xc2fc00002000780b */ /* 0x000fcc0003f8e000 */
[----:B------:R-:W1:Y:S01]  /*7d10*/  MUFU.EX2 R16, R28 ;  /* 0x0000001c00107308 */ /* 0x000e620000000800 */
[----:B--2---:R-:W-:Y:S01]  /*7d20*/  @!P5 FMUL R15, R15, R15 ;  /* 0x0000000f0f0fd220 */ /* 0x004fe20000400000 */
[----:B------:R-:W-:-:S05]  /*7d30*/  FSETP.GEU.AND P5, PT, R33, -126, PT ;  /* 0xc2fc00002100780b */ /* 0x000fca0003fae000 */
[----:B------:R-:W-:Y:S01]  /*7d40*/  @!P4 FMUL R32, R32, 0.5 ;  /* 0x3f0000002020c820 */ /* 0x000fe20000400000 */
[----:B---3--:R-:W-:Y:S01]  /*7d50*/  @!P3 FMUL R17, R17, R17 ;  /* 0x000000111111b220 */ /* 0x008fe20000400000 */
[----:B------:R-:W-:Y:S02]  /*7d60*/  FSETP.GEU.AND P3, PT, R37, -126, PT ;  /* 0xc2fc00002500780b */ /* 0x000fe40003f6e000 */
[----:B------:R-:W2:Y:S04]  /*7d70*/  MUFU.EX2 R18, R32 ;  /* 0x0000002000127308 */ /* 0x000ea80000000800 */
[----:B------:R-:W-:Y:S01]  /*7d80*/  @!P5 FMUL R33, R33, 0.5 ;  /* 0x3f0000002121d820 */ /* 0x000fe20000400000 */
[----:B-1----:R-:W-:Y:S01]  /*7d90*/  @!P2 FMUL R16, R16, R16 ;  /* 0x000000101010a220 */ /* 0x002fe20000400000 */
[----:B------:R-:W-:-:S02]  /*7da0*/  FSETP.GEU.AND P2, PT, R36, -126, PT ;  /* 0xc2fc00002400780b */ /* 0x000fc40003f4e000 */
[----:B------:R-:W1:Y:S03]  /*7db0*/  MUFU.EX2 R19, R33 ;  /* 0x0000002100137308 */ /* 0x000e660000000800 */
[----:B------:R-:W-:-:S05]  /*7dc0*/  @!P3 FMUL R37, R37, 0.5 ;  /* 0x3f0000002525b820 */ /* 0x000fca0000400000 */
[----:B------:R-:W3:Y:S01]  /*7dd0*/  MUFU.EX2 R21, R37 ;  /* 0x0000002500157308 */ /* 0x000ee20000000800 */
[----:B--2---:R-:W-:Y:S01]  /*7de0*/  @!P4 FMUL R18, R18, R18 ;  /* 0x000000121212c220 */ /* 0x004fe20000400000 */
[----:B------:R-:W-:Y:S01]  /*7df0*/  FSETP.GEU.AND P4, PT, R40, -126, PT ;  /* 0xc2fc00002800780b */ /* 0x000fe20003f8e000 */
[----:B------:R-:W-:-:S05]  /*7e00*/  @!P2 FMUL R36, R36, 0.5 ;  /* 0x3f0000002424a820 */ /* 0x000fca0000400000 */
[----:B------:R-:W2:Y:S01]  /*7e10*/  MUFU.EX2 R20, R36 ;  /* 0x0000002400147308 */ /* 0x000ea20000000800 */
[----:B-1----:R-:W-:Y:S01]  /*7e20*/  @!P5 FMUL R19, R19, R19 ;  /* 0x000000131313d220 */ /* 0x002fe20000400000 */
[----:B------:R-:W-:-:S05]  /*7e30*/  FSETP.GEU.AND P5, PT, R41, -126, PT ;  /* 0xc2fc00002900780b */ /* 0x000fca0003fae000 */
[----:B------:R-:W-:Y:S01]  /*7e40*/  @!P4 FMUL R40, R40, 0.5 ;  /* 0x3f0000002828c820 */ /* 0x000fe20000400000 */
[----:B---3--:R-:W-:Y:S01]  /*7e50*/  @!P3 FMUL R21, R21, R21 ;  /* 0x000000151515b220 */ /* 0x008fe20000400000 */
[----:B------:R-:W-:Y:S02]  /*7e60*/  FSETP.GEU.AND P3, PT, R45, -126, PT ;  /* 0xc2fc00002d00780b */ /* 0x000fe40003f6e000 */
[----:B------:R-:W1:Y:S04]  /*7e70*/  MUFU.EX2 R22, R40 ;  /* 0x0000002800167308 */ /* 0x000e680000000800 */
[----:B------:R-:W-:Y:S01]  /*7e80*/  @!P5 FMUL R41, R41, 0.5 ;  /* 0x3f0000002929d820 */ /* 0x000fe20000400000 */
[----:B--2---:R-:W-:Y:S01]  /*7e90*/  @!P2 FMUL R20, R20, R20 ;  /* 0x000000141414a220 */ /* 0x004fe20000400000 */
[----:B------:R-:W-:-:S02]  /*7ea0*/  FSETP.GEU.AND P2, PT, R44, -126, PT ;  /* 0xc2fc00002c00780b */ /* 0x000fc40003f4e000 */
[----:B------:R-:W2:Y:S03]  /*7eb0*/  MUFU.EX2 R23, R41 ;  /* 0x0000002900177308 */ /* 0x000ea60000000800 */
[----:B------:R-:W-:-:S05]  /*7ec0*/  @!P3 FMUL R45, R45, 0.5 ;  /* 0x3f0000002d2db820 */ /* 0x000fca0000400000 */
[----:B------:R3:W4:Y:S01]  /*7ed0*/  MUFU.EX2 R25, R45 ;  /* 0x0000002d00197308 */ /* 0x0007220000000800 */
[----:B-1----:R-:W-:Y:S01]  /*7ee0*/  @!P4 FMUL R22, R22, R22 ;  /* 0x000000161616c220 */ /* 0x002fe20000400000 */
[----:B------:R-:W-:Y:S01]  /*7ef0*/  FSETP.GEU.AND P4, PT, R48, -126, PT ;  /* 0xc2fc00003000780b */ /* 0x000fe20003f8e000 */
[----:B------:R-:W-:-:S05]  /*7f00*/  @!P2 FMUL R44, R44, 0.5 ;  /* 0x3f0000002c2ca820 */ /* 0x000fca0000400000 */
[----:B------:R1:W5:Y:S01]  /*7f10*/  MUFU.EX2 R24, R44 ;  /* 0x0000002c00187308 */ /* 0x0003620000000800 */
[----:B--2---:R-:W-:Y:S01]  /*7f20*/  @!P5 FMUL R23, R23, R23 ;  /* 0x000000171717d220 */ /* 0x004fe20000400000 */
[----:B------:R-:W-:Y:S01]  /*7f30*/  FSETP.GEU.AND P5, PT, R49, -126, PT ;  /* 0xc2fc00003100780b */ /* 0x000fe20003fae000 */
[----:B---3--:R-:W-:-:S01]  /*7f40*/  FFMA R45, R65, UR20, -R12 ;  /* 0x00000014412d7c23 */ /* 0x008fc2000800080c */
[--C-:B------:R-:W-:Y:S01]  /*7f50*/  FFMA R65, R85, UR20, -R12.reuse ;  /* 0x0000001455417c23 */ /* 0x100fe2000800080c */
[----:B------:R-:W-:-:S02]  /*7f60*/  FFMA R85, R104, UR20, -R12 ;  /* 0x0000001468557c23 */ /* 0x000fc4000800080c */
[----:B------:R-:W-:Y:S01]  /*7f70*/  @!P4 FMUL R48, R48, 0.5 ;  /* 0x3f0000003030c820 */ /* 0x000fe20000400000 */
[----:B----4-:R-:W-:Y:S01]  /*7f80*/  @!P3 FMUL R25, R25, R25 ;  /* 0x000000191919b220 */ /* 0x010fe20000400000 */
[----:B------:R-:W-:Y:S02]  /*7f90*/  FSETP.GEU.AND P3, PT, R53, -126, PT ;  /* 0xc2fc00003500780b */ /* 0x000fe40003f6e000 */
[----:B------:R2:W3:Y:S01]  /*7fa0*/  MUFU.EX2 R28, R48 ;  /* 0x00000030001c7308 */ /* 0x0004e20000000800 */
[----:B-1----:R-:W-:-:S03]  /*7fb0*/  FFMA R44, R64, UR20, -R12 ;  /* 0x00000014402c7c23 */ /* 0x002fc6000800080c */
[----:B------:R-:W-:Y:S01]  /*7fc0*/  @!P5 FMUL R49, R49, 0.5 ;  /* 0x3f0000003131d820 */ /* 0x000fe20000400000 */
[----:B-----5:R-:W-:Y:S01]  /*7fd0*/  @!P2 FMUL R24, R24, R24 ;  /* 0x000000181818a220 */ /* 0x020fe20000400000 */
[----:B------:R-:W-:Y:S02]  /*7fe0*/  FSETP.GEU.AND P2, PT, R52, -126, PT ;  /* 0xc2fc00003400780b */ /* 0x000fe40003f4e000 */
[----:B------:R1:W4:Y:S01]  /*7ff0*/  MUFU.EX2 R29, R49 ;  /* 0x00000031001d7308 */ /* 0x0003220000000800 */
[----:B--2---:R-:W-:-:S02]  /*8000*/  FFMA R48, R68, UR20, -R12 ;  /* 0x0000001444307c23 */ /* 0x004fc4000800080c */
[----:B------:R-:W-:-:S05]  /*8010*/  @!P3 FMUL R53, R53, 0.5 ;  /* 0x3f0000003535b820 */ /* 0x000fca0000400000 */
[----:B------:R2:W5:Y:S01]  /*8020*/  MUFU.EX2 R33, R53 ;  /* 0x0000003500217308 */ /* 0x0005620000000800 */
[----:B---3--:R-:W-:Y:S01]  /*8030*/  @!P4 FMUL R28, R28, R28 ;  /* 0x0000001c1c1cc220 */ /* 0x008fe20000400000 */
[----:B------:R-:W-:Y:S01]  /*8040*/  FSETP.GEU.AND P4, PT, R56, -126, PT ;  /* 0xc2fc00003800780b */ /* 0x000fe20003f8e000 */
[----:B-1----:R-:W-:-:S01]  /*8050*/  FFMA R49, R69, UR20, -R12 ;  /* 0x0000001445317c23 */ /* 0x002fc2000800080c */
[----:B------:R-:W-:Y:S01]  /*8060*/  @!P2 FMUL R52, R52, 0.5 ;  /* 0x3f0000003434a820 */ /* 0x000fe20000400000 */
[----:B------:R-:W-:-:S03]  /*8070*/  FFMA R69, R88, UR20, -R12 ;  /* 0x0000001458457c23 */ /* 0x000fc6000800080c */
[----:B------:R1:W3:Y:S01]  /*8080*/  MUFU.EX2 R32, R52 ;  /* 0x0000003400207308 */ /* 0x0002e20000000800 */
[----:B----4-:R-:W-:Y:S01]  /*8090*/  @!P5 FMUL R29, R29, R29 ;  /* 0x0000001d1d1dd220 */ /* 0x010fe20000400000 */
[----:B------:R-:W-:Y:S01]  /*80a0*/  FSETP.GEU.AND P5, PT, R57, -126, PT ;  /* 0xc2fc00003900780b */ /* 0x000fe20003fae000 */
[----:B--2---:R-:W-:-:S01]  /*80b0*/  FFMA R53, R73, UR20, -R12 ;  /* 0x0000001449357c23 */ /* 0x004fc2000800080c */
[----:B------:R-:W-:-:S03]  /*80c0*/  FFMA R73, R92, UR20, -R12 ;  /* 0x000000145c497c23 */ /* 0x000fc6000800080c */
[----:B------:R-:W-:Y:S01]  /*80d0*/  @!P4 FMUL R56, R56, 0.5 ;  /* 0x3f0000003838c820 */ /* 0x000fe20000400000 */
[----:B-----5:R-:W-:Y:S01]  /*80e0*/  @!P3 FMUL R33, R33, R33 ;  /* 0x000000212121b220 */ /* 0x020fe20000400000 */
[----:B------:R-:W-:Y:S02]  /*80f0*/  FSETP.GEU.AND P3, PT, R61, -126, PT ;  /* 0xc2fc00003d00780b */ /* 0x000fe40003f6e000 */
[----:B------:R2:W4:Y:S01]  /*8100*/  MUFU.EX2 R36, R56 ;  /* 0x0000003800247308 */ /* 0x0005220000000800 */
[----:B-1----:R-:W-:-:S03]  /*8110*/  FFMA R52, R72, UR20, -R12 ;  /* 0x0000001448347c23 */ /* 0x002fc6000800080c */
[----:B------:R-:W-:Y:S01]  /*8120*/  @!P5 FMUL R57, R57, 0.5 ;  /* 0x3f0000003939d820 */ /* 0x000fe20000400000 */
[----:B---3--:R-:W-:Y:S01]  /*8130*/  @!P2 FMUL R32, R32, R32 ;  /* 0x000000202020a220 */ /* 0x008fe20000400000 */
[----:B------:R-:W-:Y:S02]  /*8140*/  FSETP.GEU.AND P2, PT, R60, -126, PT ;  /* 0xc2fc00003c00780b */ /* 0x000fe40003f4e000 */
[----:B------:R1:W3:Y:S01]  /*8150*/  MUFU.EX2 R37, R57 ;  /* 0x0000003900257308 */ /* 0x0002e20000000800 */
[----:B--2---:R-:W-:Y:S02]  /*8160*/  FMNMX R56, R26, R11, !PT ;  /* 0x0000000b1a387209 */ /* 0x004fe40007800000 */
[----:B------:R-:W-:Y:S02]  /*8170*/  @!P3 FMUL R61, R61, 0.5 ;  /* 0x3f0000003d3db820 */ /* 0x000fe40000400000 */
[----:B------:R-:W-:-:S03]  /*8180*/  FMNMX R3, R27, R56, !PT ;  /* 0x000000381b037209 */ /* 0x000fc60007800000 */
[----:B------:R2:W5:Y:S01]  /*8190*/  MUFU.EX2 R41, R61 ;  /* 0x0000003d00297308 */ /* 0x0005620000000800 */
[----:B----4-:R-:W-:Y:S01]  /*81a0*/  @!P4 FMUL R36, R36, R36 ;  /* 0x000000242424c220 */ /* 0x010fe20000400000 */
[----:B------:R-:W-:Y:S01]  /*81b0*/  FSETP.GEU.AND P4, PT, R44, -126, PT ;  /* 0xc2fc00002c00780b */ /* 0x000fe20003f8e000 */
[----:B-1----:R-:W-:-:S01]  /*81c0*/  FFMA R57, R77, UR20, -R12 ;  /* 0x000000144d397c23 */ /* 0x002fc2000800080c */
[----:B------:R-:W-:Y:S01]  /*81d0*/  @!P2 FMUL R60, R60, 0.5 ;  /* 0x3f0000003c3ca820 */ /* 0x000fe20000400000 */
[----:B------:R-:W-:Y:S01]  /*81e0*/  FMNMX R56, R30, R3, !PT ;  /* 0x000000031e387209 */ /* 0x000fe20007800000 */
[--C-:B------:R-:W-:Y:S02]  /*81f0*/  FFMA R77, R96, UR20, -R12.reuse ;  /* 0x00000014604d7c23 */ /* 0x100fe4000800080c */
[----:B------:R1:W4:Y:S01]  /*8200*/  MUFU.EX2 R40, R60 ;  /* 0x0000003c00287308 */ /* 0x0003220000000800 */
[----:B---3--:R-:W-:Y:S01]  /*8210*/  @!P5 FMUL R37, R37, R37 ;  /* 0x000000252525d220 */ /* 0x008fe20000400000 */
[----:B------:R-:W-:Y:S01]  /*8220*/  FSETP.GEU.AND P5, PT, R45, -126, PT ;  /* 0xc2fc00002d00780b */ /* 0x000fe20003fae000 */
[----:B--2---:R-:W-:-:S01]  /*8230*/  FFMA R61, R81, UR20, -R12 ;  /* 0x00000014513d7c23 */ /* 0x004fc2000800080c */
[----:B------:R-:W-:Y:S01]  /*8240*/  FMNMX R3, R31, R56, !PT ;  /* 0x000000381f037209 */ /* 0x000fe20007800000 */
[----:B------:R-:W-:-:S01]  /*8250*/  FFMA R56, R76, UR20, -R12 ;  /* 0x000000144c387c23 */ /* 0x000fc2000800080c */
[----:B------:R-:W-:Y:S01]  /*8260*/  FFMA R81, R100, UR20, -R12 ;  /* 0x0000001464517c23 */ /* 0x000fe2000800080c */
[----:B------:R-:W-:Y:S01]  /*8270*/  @!P4 FMUL R44, R44, 0.5 ;  /* 0x3f0000002c2cc820 */ /* 0x000fe20000400000 */
[----:B-----5:R-:W-:Y:S01]  /*8280*/  @!P3 FMUL R41, R41, R41 ;  /* 0x000000292929b220 */ /* 0x020fe20000400000 */
[----:B------:R-:W-:-:S02]  /*8290*/  FSETP.GEU.AND P3, PT, R49, -126, PT ;  /* 0xc2fc00003100780b */ /* 0x000fc40003f6e000 */
[----:B-1----:R-:W-:Y:S02]  /*82a0*/  FMNMX R60, R34, R3, !PT ;  /* 0x00000003223c7209 */ /* 0x002fe40007800000 */
[----:B------:R-:W1:Y:S02]  /*82b0*/  MUFU.EX2 R44, R44 ;  /* 0x0000002c002c7308 */ /* 0x000e640000000800 */
[----:B------:R-:W-:Y:S01]  /*82c0*/  @!P5 FMUL R45, R45, 0.5 ;  /* 0x3f0000002d2dd820 */ /* 0x000fe20000400000 */
[----:B------:R-:W-:Y:S01]  /*82d0*/  FMNMX R3, R35, R60, !PT ;  /* 0x0000003c23037209 */ /* 0x000fe20007800000 */
[----:B----4-:R-:W-:Y:S01]  /*82e0*/  @!P2 FMUL R40, R40, R40 ;  /* 0x000000282828a220 */ /* 0x010fe20000400000 */
[----:B------:R-:W-:Y:S02]  /*82f0*/  FSETP.GEU.AND P2, PT, R48, -126, PT ;  /* 0xc2fc00003000780b */ /* 0x000fe40003f4e000 */
[----:B------:R-:W-:Y:S01]  /*8300*/  FMNMX R60, R38, R3, !PT ;  /* 0x00000003263c7209 */ /* 0x000fe20007800000 */
[----:B------:R-:W2:Y:S01]  /*8310*/  MUFU.EX2 R45, R45 ;  /* 0x0000002d002d7308 */ /* 0x000ea20000000800 */
[----:B------:R-:W-:-:S02]  /*8320*/  @!P3 FMUL R49, R49, 0.5 ;  /* 0x3f0000003131b820 */ /* 0x000fc40000400000 */
[----:B------:R-:W-:Y:S01]  /*8330*/  FMNMX R3, R39, R60, !PT ;  /* 0x0000003c27037209 */ /* 0x000fe20007800000 */
[----:B------:R-:W-:-:S03]  /*8340*/  FFMA R60, R80, UR20, -R12 ;  /* 0x00000014503c7c23 */ /* 0x000fc6000800080c */
[----:B------:R-:W-:Y:S01]  /*8350*/  FMNMX R64, R42, R3, !PT ;  /* 0x000000032a407209 */ /* 0x000fe20007800000 */
[----:B------:R-:W3:Y:S01]  /*8360*/  MUFU.EX2 R49, R49 ;  /* 0x0000003100317308 */ /* 0x000ee20000000800 */
[----:B-1----:R-:W-:Y:S01]  /*8370*/  @!P4 FMUL R44, R44, R44 ;  /* 0x0000002c2c2cc220 */ /* 0x002fe20000400000 */
[----:B------:R-:W-:Y:S01]  /*8380*/  @!P2 FMUL R48, R48, 0.5 ;  /* 0x3f0000003030a820 */ /* 0x000fe20000400000 */
[----:B------:R-:W-:Y:S02]  /*8390*/  FSETP.GEU.AND P4, PT, R52, -126, PT ;  /* 0xc2fc00003400780b */ /* 0x000fe40003f8e000 */
[----:B------:R-:W-:-:S03]  /*83a0*/  FMNMX R3, R43, R64, !PT ;  /* 0x000000402b037209 */ /* 0x000fc60007800000 */
[----:B------:R-:W1:Y:S01]  /*83b0*/  MUFU.EX2 R48, R48 ;  /* 0x0000003000307308 */ /* 0x000e620000000800 */
[----:B--2---:R-:W-:Y:S01]  /*83c0*/  @!P5 FMUL R45, R45, R45 ;  /* 0x0000002d2d2dd220 */ /* 0x004fe20000400000 */
[----:B------:R-:W-:Y:S02]  /*83d0*/  FSETP.GEU.AND P5, PT, R53, -126, PT ;  /* 0xc2fc00003500780b */ /* 0x000fe40003fae000 */
[----:B------:R-:W-:-:S04]  /*83e0*/  FMNMX R64, R46, R3, !PT ;  /* 0x000000032e407209 */ /* 0x000fc80007800000 */
[----:B------:R-:W-:Y:S01]  /*83f0*/  @!P4 FMUL R52, R52, 0.5 ;  /* 0x3f0000003434c820 */ /* 0x000fe20000400000 */
[----:B---3--:R-:W-:Y:S01]  /*8400*/  @!P3 FMUL R49, R49, R49 ;  /* 0x000000313131b220 */ /* 0x008fe20000400000 */
[----:B------:R-:W-:Y:S02]  /*8410*/  FSETP.GEU.AND P3, PT, R57, -126, PT ;  /* 0xc2fc00003900780b */ /* 0x000fe40003f6e000 */
[----:B------:R-:W-:Y:S01]  /*8420*/  FMNMX R3, R47, R64, !PT ;  /* 0x000000402f037209 */ /* 0x000fe20007800000 */
[----:B------:R-:W-:Y:S01]  /*8430*/  FFMA R64, R84, UR20, -R12 ;  /* 0x0000001454407c23 */ /* 0x000fe2000800080c */
[----:B------:R-:W2:Y:S01]  /*8440*/  MUFU.EX2 R52, R52 ;  /* 0x0000003400347308 */ /* 0x000ea20000000800 */
[----:B------:R-:W-:Y:S01]  /*8450*/  @!P5 FMUL R53, R53, 0.5 ;  /* 0x3f0000003535d820 */ /* 0x000fe20000400000 */
[----:B------:R-:W-:Y:S01]  /*8460*/  FMNMX R68, R50, R3, !PT ;  /* 0x0000000332447209 */ /* 0x000fe20007800000 */
[----:B-1----:R-:W-:Y:S01]  /*8470*/  @!P2 FMUL R48, R48, R48 ;  /* 0x000000303030a220 */ /* 0x002fe20000400000 */
[----:B------:R-:W-:-:S02]  /*8480*/  FSETP.GEU.AND P2, PT, R56, -126, PT ;  /* 0xc2fc00003800780b */ /* 0x000fc40003f4e000 */
[----:B------:R-:W-:Y:S02]  /*8490*/  FMNMX R3, R51, R68, !PT ;  /* 0x0000004433037209 */ /* 0x000fe40007800000 */
[----:B------:R-:W1:Y:S01]  /*84a0*/  MUFU.EX2 R53, R53 ;  /* 0x0000003500357308 */ /* 0x000e620000000800 */
[----:B------:R-:W-:Y:S01]  /*84b0*/  @!P3 FMUL R57, R57, 0.5 ;  /* 0x3f0000003939b820 */ /* 0x000fe20000400000 */
[----:B------:R-:W-:-:S04]  /*84c0*/  FMNMX R68, R54, R3, !PT ;  /* 0x0000000336447209 */ /* 0x000fc80007800000 */
[----:B------:R-:W-:Y:S02]  /*84d0*/  FMNMX R3, R55, R68, !PT ;  /* 0x0000004437037209 */ /* 0x000fe40007800000 */
[----:B------:R-:W3:Y:S01]  /*84e0*/  MUFU.EX2 R57, R57 ;  /* 0x0000003900397308 */ /* 0x000ee20000000800 */
[----:B------:R-:W-:Y:S01]  /*84f0*/  @!P2 FMUL R56, R56, 0.5 ;  /* 0x3f0000003838a820 */ /* 0x000fe20000400000 */
[----:B--2---:R-:W-:Y:S01]  /*8500*/  @!P4 FMUL R52, R52, R52 ;  /* 0x000000343434c220 */ /* 0x004fe20000400000 */
[----:B------:R-:W-:Y:S02]  /*8510*/  FSETP.GEU.AND P4, PT, R60, -126, PT ;  /* 0xc2fc00003c00780b */ /* 0x000fe40003f8e000 */
[----:B------:R-:W-:-:S03]  /*8520*/  FMNMX R68, R58, R3, !PT ;  /* 0x000000033a447209 */ /* 0x000fc60007800000 */
[----:B------:R-:W2:Y:S01]  /*8530*/  MUFU.EX2 R56, R56 ;  /* 0x0000003800387308 */ /* 0x000ea20000000800 */
[----:B-1----:R-:W-:Y:S01]  /*8540*/  @!P5 FMUL R53, R53, R53 ;  /* 0x000000353535d220 */ /* 0x002fe20000400000 */
[----:B------:R-:W-:Y:S02]  /*8550*/  FSETP.GEU.AND P5, PT, R61, -126, PT ;  /* 0xc2fc00003d00780b */ /* 0x000fe40003fae000 */
[----:B------:R-:W-:Y:S01]  /*8560*/  FMNMX R3, R59, R68, !PT ;  /* 0x000000443b037209 */ /* 0x000fe20007800000 */
[--C-:B------:R-:W-:Y:S01]  /*8570*/  FFMA R68, R89, UR20, -R12.reuse ;  /* 0x0000001459447c23 */ /* 0x100fe2000800080c */
[----:B------:R-:W-:-:S02]  /*8580*/  FFMA R89, R108, UR20, -R12 ;  /* 0x000000146c597c23 */ /* 0x000fc4000800080c */
[----:B------:R-:W-:Y:S01]  /*8590*/  @!P4 FMUL R60, R60, 0.5 ;  /* 0x3f0000003c3cc820 */ /* 0x000fe20000400000 */
[----:B---3--:R-:W-:Y:S01]  /*85a0*/  @!P3 FMUL R57, R57, R57 ;  /* 0x000000393939b220 */ /* 0x008fe20000400000 */
[----:B------:R-:W-:-:S02]  /*85b0*/  FSETP.GEU.AND P3, PT, R65, -126, PT ;  /* 0xc2fc00004100780b */ /* 0x000fc40003f6e000 */
[----:B------:R-:W-:Y:S02]  /*85c0*/  FMNMX R72, R62, R3, !PT ;  /* 0x000000033e487209 */ /* 0x000fe40007800000 */
[----:B------:R-:W1:Y:S01]  /*85d0*/  MUFU.EX2 R60, R60 ;  /* 0x0000003c003c7308 */ /* 0x000e620000000800 */
[----:B------:R-:W-:Y:S01]  /*85e0*/  @!P5 FMUL R61, R61, 0.5 ;  /* 0x3f0000003d3dd820 */ /* 0x000fe20000400000 */
[----:B------:R-:W-:Y:S01]  /*85f0*/  FMNMX R3, R63, R72, !PT ;  /* 0x000000483f037209 */ /* 0x000fe20007800000 */
[----:B--2---:R-:W-:Y:S01]  /*8600*/  @!P2 FMUL R56, R56, R56 ;  /* 0x000000383838a220 */ /* 0x004fe20000400000 */
[----:B------:R-:W-:Y:S02]  /*8610*/  FSETP.GEU.AND P2, PT, R64, -126, PT ;  /* 0xc2fc00004000780b */ /* 0x000fe40003f4e000 */
[----:B------:R-:W-:Y:S02]  /*8620*/  FMNMX R72, R66, R3, !PT ;  /* 0x0000000342487209 */ /* 0x000fe40007800000 */
[----:B------:R-:W2:Y:S01]  /*8630*/  MUFU.EX2 R61, R61 ;  /* 0x0000003d003d7308 */ /* 0x000ea20000000800 */
[----:B------:R-:W-:Y:S01]  /*8640*/  @!P3 FMUL R65, R65, 0.5 ;  /* 0x3f0000004141b820 */ /* 0x000fe20000400000 */
[----:B------:R-:W-:Y:S01]  /*8650*/  FMNMX R3, R67, R72, !PT ;  /* 0x0000004843037209 */ /* 0x000fe20007800000 */
[----:B------:R-:W-:-:S01]  /*8660*/  FFMA R72, R93, UR20, -R12 ;  /* 0x000000145d487c23 */ /* 0x000fc2000800080c */
[----:B------:R-:W-:-:S02]  /*8670*/  FFMA R93, R112, UR20, -R12 ;  /* 0x00000014705d7c23 */ /* 0x000fc4000800080c */
[----:B------:R-:W-:Y:S02]  /*8680*/  FMNMX R76, R70, R3, !PT ;  /* 0x00000003464c7209 */ /* 0x000fe40007800000 */
[----:B------:R-:W3:Y:S01]  /*8690*/  MUFU.EX2 R65, R65 ;  /* 0x0000004100417308 */ /* 0x000ee20000000800 */
[----:B------:R-:W-:Y:S01]  /*86a0*/  @!P2 FMUL R64, R64, 0.5 ;  /* 0x3f0000004040a820 */ /* 0x000fe20000400000 */
[----:B-1----:R-:W-:Y:S01]  /*86b0*/  @!P4 FMUL R60, R60, R60 ;  /* 0x0000003c3c3cc220 */ /* 0x002fe20000400000 */
        /* <DEDUP_REMOVED lines=10> */
[--C-:B------:R-:W-:Y:S01]  /*8760*/  FFMA R76, R97, UR20, -R12.reuse ;  /* 0x00000014614c7c23 */ /* 0x100fe2000800080c */
[----:B------:R-:W2:Y:S01]  /*8770*/  MUFU.EX2 R69, R69 ;  /* 0x0000004500457308 */ /* 0x000ea20000000800 */
[----:B------:R-:W-:Y:S01]  /*8780*/  @!P5 FMUL R68, R68, 0.5 ;  /* 0x3f0000004444d820 */ /* 0x000fe20000400000 */
[----:B------:R-:W-:Y:S01]  /*8790*/  FMNMX R80, R78, R3, !PT ;  /* 0x000000034e507209 */ /* 0x000fe20007800000 */
[----:B-1----:R-:W-:Y:S01]  /*87a0*/  @!P2 FMUL R64, R64, R64 ;  /* 0x000000404040a220 */ /* 0x002fe20000400000 */
[----:B------:R-:W-:Y:S01]  /*87b0*/  FSETP.GEU.AND P2, PT, R73, -126, PT ;  /* 0xc2fc00004900780b */ /* 0x000fe20003f4e000 */
[----:B------:R-:W-:-:S01]  /*87c0*/  FFMA R97, R116, UR20, -R12 ;  /* 0x0000001474617c23 */ /* 0x000fc2000800080c */
[----:B------:R-:W-:Y:S01]  /*87d0*/  FMNMX R3, R79, R80, !PT ;  /* 0x000000504f037209 */ /* 0x000fe20007800000 */
[----:B------:R-:W-:-:S01]  /*87e0*/  FFMA R116, R137, UR20, -R12 ;  /* 0x0000001489747c23 */ /* 0x000fc2000800080c */
[----:B------:R-:W1:Y:S01]  /*87f0*/  MUFU.EX2 R68, R68 ;  /* 0x0000004400447308 */ /* 0x000e620000000800 */
[----:B------:R-:W-:Y:S01]  /*8800*/  @!P3 FMUL R72, R72, 0.5 ;  /* 0x3f0000004848b820 */ /* 0x000fe20000400000 */
[----:B------:R-:W-:-:S04]  /*8810*/  FMNMX R80, R82, R3, !PT ;  /* 0x0000000352507209 */ /* 0x000fc80007800000 */
[----:B------:R-:W-:Y:S01]  /*8820*/  FMNMX R3, R83, R80, !PT ;  /* 0x0000005053037209 */ /* 0x000fe20007800000 */
[----:B------:R-:W-:-:S01]  /*8830*/  FFMA R80, R101, UR20, -R12 ;  /* 0x0000001465507c23 */ /* 0x000fc2000800080c */
[----:B------:R-:W3:Y:S01]  /*8840*/  MUFU.EX2 R72, R72 ;  /* 0x0000004800487308 */ /* 0x000ee20000000800 */
[----:B------:R-:W-:Y:S01]  /*8850*/  @!P2 FMUL R73, R73, 0.5 ;  /* 0x3f0000004949a820 */ /* 0x000fe20000400000 */
[----:B--2---:R-:W-:Y:S01]  /*8860*/  @!P4 FMUL R69, R69, R69 ;  /* 0x000000454545c220 */ /* 0x004fe20000400000 */
[----:B------:R-:W-:Y:S01]  /*8870*/  FSETP.GEU.AND P4, PT, R77, -126, PT ;  /* 0xc2fc00004d00780b */ /* 0x000fe20003f8e000 */
[----:B------:R-:W-:Y:S01]  /*8880*/  FFMA R101, R120, UR20, -R12 ;  /* 0x0000001478657c23 */ /* 0x000fe2000800080c */
[----:B------:R-:W-:-:S03]  /*8890*/  FMNMX R84, R86, R3, !PT ;  /* 0x0000000356547209 */ /* 0x000fc60007800000 */
[----:B------:R-:W2:Y:S01]  /*88a0*/  MUFU.EX2 R73, R73 ;  /* 0x0000004900497308 */ /* 0x000ea20000000800 */
[----:B-1----:R-:W-:Y:S01]  /*88b0*/  @!P5 FMUL R68, R68, R68 ;  /* 0x000000444444d220 */ /* 0x002fe20000400000 */
[----:B------:R-:W-:Y:S02]  /*88c0*/  FSETP.GEU.AND P5, PT, R76, -126, PT ;  /* 0xc2fc00004c00780b */ /* 0x000fe40003fae000 */
[----:B------:R-:W-:-:S04]  /*88d0*/  FMNMX R3, R87, R84, !PT ;  /* 0x0000005457037209 */ /* 0x000fc80007800000 */
[----:B------:R-:W-:Y:S01]  /*88e0*/  @!P4 FMUL R77, R77, 0.5 ;  /* 0x3f0000004d4dc820 */ /* 0x000fe20000400000 */
[----:B---3--:R-:W-:Y:S01]  /*88f0*/  @!P3 FMUL R72, R72, R72 ;  /* 0x000000484848b220 */ /* 0x008fe20000400000 */
[----:B------:R-:W-:Y:S02]  /*8900*/  FSETP.GEU.AND P3, PT, R80, -126, PT ;  /* 0xc2fc00005000780b */ /* 0x000fe40003f6e000 */
[----:B------:R-:W-:Y:S02]  /*8910*/  FMNMX R84, R90, R3, !PT ;  /* 0x000000035a547209 */ /* 0x000fe40007800000 */
[----:B------:R-:W1:Y:S01]  /*8920*/  MUFU.EX2 R77, R77 ;  /* 0x0000004d004d7308 */ /* 0x000e620000000800 */
[----:B------:R-:W-:Y:S01]  /*8930*/  @!P5 FMUL R76, R76, 0.5 ;  /* 0x3f0000004c4cd820 */ /* 0x000fe20000400000 */
[----:B------:R-:W-:Y:S01]  /*8940*/  FMNMX R3, R91, R84, !PT ;  /* 0x000000545b037209 */ /* 0x000fe20007800000 */
[----:B--2---:R-:W-:Y:S01]  /*8950*/  @!P2 FMUL R73, R73, R73 ;  /* 0x000000494949a220 */ /* 0x004fe20000400000 */
[----:B------:R-:W-:Y:S01]  /*8960*/  FSETP.GEU.AND P2, PT, R81, -126, PT ;  /* 0xc2fc00005100780b */ /* 0x000fe20003f4e000 */
[----:B------:R-:W-:-:S01]  /*8970*/  FFMA R84, R105, UR20, -R12 ;  /* 0x0000001469547c23 */ /* 0x000fc2000800080c */
[----:B------:R-:W-:Y:S01]  /*8980*/  FMNMX R88, R94, R3, !PT ;  /* 0x000000035e587209 */ /* 0x000fe20007800000 */
[----:B------:R-:W-:-:S01]  /*8990*/  FFMA R105, R124, UR20, -R12 ;  /* 0x000000147c697c23 */ /* 0x000fc2000800080c */
[----:B------:R-:W2:Y:S01]  /*89a0*/  MUFU.EX2 R76, R76 ;  /* 0x0000004c004c7308 */ /* 0x000ea20000000800 */
[----:B------:R-:W-:Y:S01]  /*89b0*/  @!P3 FMUL R80, R80, 0.5 ;  /* 0x3f0000005050b820 */ /* 0x000fe20000400000 */
[----:B------:R-:W-:-:S04]  /*89c0*/  FMNMX R3, R95, R88, !PT ;  /* 0x000000585f037209 */ /* 0x000fc80007800000 */
[----:B------:R-:W-:Y:S02]  /*89d0*/  FMNMX R88, R98, R3, !PT ;  /* 0x0000000362587209 */ /* 0x000fe40007800000 */
[----:B------:R-:W3:Y:S01]  /*89e0*/  MUFU.EX2 R80, R80 ;  /* 0x0000005000507308 */ /* 0x000ee20000000800 */
[----:B------:R-:W-:Y:S01]  /*89f0*/  @!P2 FMUL R81, R81, 0.5 ;  /* 0x3f0000005151a820 */ /* 0x000fe20000400000 */
[----:B-1----:R-:W-:Y:S01]  /*8a00*/  @!P4 FMUL R77, R77, R77 ;  /* 0x0000004d4d4dc220 */ /* 0x002fe20000400000 */
[----:B------:R-:W-:Y:S02]  /*8a10*/  FSETP.GEU.AND P4, PT, R85, -126, PT ;  /* 0xc2fc00005500780b */ /* 0x000fe40003f8e000 */
[----:B------:R-:W-:Y:S01]  /*8a20*/  FMNMX R3, R99, R88, !PT ;  /* 0x0000005863037209 */ /* 0x000fe20007800000 */
[----:B------:R-:W-:-:S01]  /*8a30*/  FFMA R88, R109, UR20, -R12 ;  /* 0x000000146d587c23 */ /* 0x000fc2000800080c */
[----:B------:R-:W-:Y:S01]  /*8a40*/  FFMA R109, R128, UR20, -R12 ;  /* 0x00000014806d7c23 */ /* 0x000fe2000800080c */
[----:B------:R-:W1:Y:S01]  /*8a50*/  MUFU.EX2 R81, R81 ;  /* 0x0000005100517308 */ /* 0x000e620000000800 */
[----:B--2---:R-:W-:Y:S01]  /*8a60*/  @!P5 FMUL R76, R76, R76 ;  /* 0x0000004c4c4cd220 */ /* 0x004fe20000400000 */
[----:B------:R-:W-:-:S02]  /*8a70*/  FSETP.GEU.AND P5, PT, R84, -126, PT ;  /* 0xc2fc00005400780b */ /* 0x000fc40003fae000 */
[----:B------:R-:W-:-:S04]  /*8a80*/  FMNMX R92, R102, R3, !PT ;  /* 0x00000003665c7209 */ /* 0x000fc80007800000 */
[----:B------:R-:W-:Y:S01]  /*8a90*/  @!P4 FMUL R85, R85, 0.5 ;  /* 0x3f0000005555c820 */ /* 0x000fe20000400000 */
[----:B---3--:R-:W-:Y:S01]  /*8aa0*/  @!P3 FMUL R80, R80, R80 ;  /* 0x000000505050b220 */ /* 0x008fe20000400000 */
[----:B------:R-:W-:Y:S02]  /*8ab0*/  FSETP.GEU.AND P3, PT, R88, -126, PT ;  /* 0xc2fc00005800780b */ /* 0x000fe40003f6e000 */
[----:B------:R-:W-:Y:S02]  /*8ac0*/  FMNMX R3, R103, R92, !PT ;  /* 0x0000005c67037209 */ /* 0x000fe40007800000 */
[----:B------:R-:W2:Y:S01]  /*8ad0*/  MUFU.EX2 R85, R85 ;  /* 0x0000005500557308 */ /* 0x000ea20000000800 */
[----:B------:R-:W-:Y:S01]  /*8ae0*/  @!P5 FMUL R84, R84, 0.5 ;  /* 0x3f0000005454d820 */ /* 0x000fe20000400000 */
[----:B------:R-:W-:Y:S01]  /*8af0*/  FMNMX R92, R106, R3, !PT ;  /* 0x000000036a5c7209 */ /* 0x000fe20007800000 */
[----:B-1----:R-:W-:Y:S01]  /*8b00*/  @!P2 FMUL R81, R81, R81 ;  /* 0x000000515151a220 */ /* 0x002fe20000400000 */
[----:B------:R-:W-:-:S02]  /*8b10*/  FSETP.GEU.AND P2, PT, R89, -126, PT ;  /* 0xc2fc00005900780b */ /* 0x000fc40003f4e000 */
[----:B------:R-:W-:Y:S01]  /*8b20*/  FMNMX R3, R107, R92, !PT ;  /* 0x0000005c6b037209 */ /* 0x000fe20007800000 */
[----:B------:R-:W-:Y:S01]  /*8b30*/  FFMA R92, R113, UR20, -R12 ;  /* 0x00000014715c7c23 */ /* 0x000fe2000800080c */
        /* <DEDUP_REMOVED lines=10> */
[----:B------:R-:W-:Y:S01]  /*8be0*/  FMNMX R3, R115, R96, !PT ;  /* 0x0000006073037209 */ /* 0x000fe20007800000 */
[----:B------:R-:W-:Y:S01]  /*8bf0*/  FFMA R96, R117, UR20, -R12 ;  /* 0x0000001475607c23 */ /* 0x000fe2000800080c */
[----:B-1----:R-:W-:Y:S01]  /*8c00*/  @!P5 FMUL R84, R84, R84 ;  /* 0x000000545454d220 */ /* 0x002fe20000400000 */
[----:B------:R-:W-:Y:S02]  /*8c10*/  FSETP.GEU.AND P5, PT, R92, -126, PT ;  /* 0xc2fc00005c00780b */ /* 0x000fe40003fae000 */
[----:B------:R-:W-:Y:S02]  /*8c20*/  FMNMX R100, R118, R3, !PT ;  /* 0x0000000376647209 */ /* 0x000fe40007800000 */
[----:B------:R-:W-:Y:S01]  /*8c30*/  @!P4 FMUL R93, R93, 0.5 ;  /* 0x3f0000005d5dc820 */ /* 0x000fe20000400000 */
[----:B---3--:R-:W-:Y:S01]  /*8c40*/  @!P3 FMUL R88, R88, R88 ;  /* 0x000000585858b220 */ /* 0x008fe20000400000 */
[----:B------:R-:W-:-:S02]  /*8c50*/  FMNMX R3, R119, R100, !PT ;  /* 0x0000006477037209 */ /* 0x000fc40007800000 */
[----:B------:R-:W-:Y:S02]  /*8c60*/  FSETP.GEU.AND P3, PT, R96, -126, PT ;  /* 0xc2fc00006000780b */ /* 0x000fe40003f6e000 */
[----:B------:R-:W1:Y:S01]  /*8c70*/  MUFU.EX2 R93, R93 ;  /* 0x0000005d005d7308 */ /* 0x000e620000000800 */
[----:B------:R-:W-:Y:S01]  /*8c80*/  FMNMX R100, R122, R3, !PT ;  /* 0x000000037a647209 */ /* 0x000fe20007800000 */
[----:B--2---:R-:W-:Y:S01]  /*8c90*/  @!P2 FMUL R89, R89, R89 ;  /* 0x000000595959a220 */ /* 0x004fe20000400000 */
[----:B------:R-:W-:Y:S01]  /*8ca0*/  FSETP.GEU.AND P2, PT, R97, -126, PT ;  /* 0xc2fc00006100780b */ /* 0x000fe20003f4e000 */
[----:B------:R-:W-:Y:S01]  /*8cb0*/  @!P5 FMUL R92, R92, 0.5 ;  /* 0x3f0000005c5cd820 */ /* 0x000fe20000400000 */
[----:B------:R-:W-:Y:S01]  /*8cc0*/  FMNMX R3, R123, R100, !PT ;  /* 0x000000647b037209 */ /* 0x000fe20007800000 */
[----:B------:R-:W-:-:S03]  /*8cd0*/  FFMA R100, R121, UR20, -R12 ;  /* 0x0000001479647c23 */ /* 0x000fc6000800080c */
[----:B------:R-:W-:Y:S02]  /*8ce0*/  FMNMX R104, R126, R3, !PT ;  /* 0x000000037e687209 */ /* 0x000fe40007800000 */
[----:B------:R-:W-:Y:S01]  /*8cf0*/  @!P3 FMUL R96, R96, 0.5 ;  /* 0x3f0000006060b820 */ /* 0x000fe20000400000 */
[----:B------:R-:W2:Y:S01]  /*8d00*/  MUFU.EX2 R92, R92 ;  /* 0x0000005c005c7308 */ /* 0x000ea20000000800 */
[----:B------:R-:W-:-:S03]  /*8d10*/  FMNMX R3, R127, R104, !PT ;  /* 0x000000687f037209 */ /* 0x000fc60007800000 */
[----:B------:R-:W-:Y:S01]  /*8d20*/  @!P2 FMUL R97, R97, 0.5 ;  /* 0x3f0000006161a820 */ /* 0x000fe20000400000 */
[----:B-1----:R-:W-:Y:S01]  /*8d30*/  @!P4 FMUL R93, R93, R93 ;  /* 0x0000005d5d5dc220 */ /* 0x002fe20000400000 */
[----:B------:R-:W-:Y:S02]  /*8d40*/  FSETP.GEU.AND P4, PT, R101, -126, PT ;  /* 0xc2fc00006500780b */ /* 0x000fe40003f8e000 */
[----:B------:R-:W1:Y:S01]  /*8d50*/  MUFU.EX2 R96, R96 ;  /* 0x0000006000607308 */ /* 0x000e620000000800 */
[----:B------:R-:W-:-:S04]  /*8d60*/  FMNMX R104, R130, R3, !PT ;  /* 0x0000000382687209 */ /* 0x000fc80007800000 */
[----:B------:R-:W-:-:S03]  /*8d70*/  FMNMX R3, R131, R104, !PT ;  /* 0x0000006883037209 */ /* 0x000fc60007800000 */
[----:B------:R-:W3:Y:S01]  /*8d80*/  MUFU.EX2 R97, R97 ;  /* 0x0000006100617308 */ /* 0x000ee20000000800 */
[----:B------:R-:W-:Y:S01]  /*8d90*/  FMNMX R104, R134, R3, !PT ;  /* 0x0000000386687209 */ /* 0x000fe20007800000 */
[----:B--2---:R-:W-:Y:S01]  /*8da0*/  @!P5 FMUL R92, R92, R92 ;  /* 0x0000005c5c5cd220 */ /* 0x004fe20000400000 */
[----:B------:R-:W-:Y:S01]  /*8db0*/  FSETP.GEU.AND P5, PT, R100, -126, PT ;  /* 0xc2fc00006400780b */ /* 0x000fe20003fae000 */
[----:B------:R-:W-:Y:S01]  /*8dc0*/  @!P4 FMUL R101, R101, 0.5 ;  /* 0x3f0000006565c820 */ /* 0x000fe20000400000 */
[----:B------:R-:W-:Y:S01]  /*8dd0*/  FMNMX R3, R135, R104, !PT ;  /* 0x0000006887037209 */ /* 0x000fe20007800000 */
[--C-:B------:R-:W-:Y:S01]  /*8de0*/  FFMA R104, R125, UR20, -R12.reuse ;  /* 0x000000147d687c23 */ /* 0x100fe2000800080c */
[----:B------:R-:W-:-:S01]  /*8df0*/  FFMA R125, R144, UR20, -R12 ;  /* 0x00000014907d7c23 */ /* 0x000fc2000800080c */
[----:B------:R-:W-:Y:S01]  /*8e00*/  FADD R144, R23, R84 ;  /* 0x0000005417907221 */ /* 0x000fe20000000000 */
[----:B-1----:R-:W-:Y:S01]  /*8e10*/  @!P3 FMUL R96, R96, R96 ;  /* 0x000000606060b220 */ /* 0x002fe20000400000 */
[----:B------:R-:W1:Y:S01]  /*8e20*/  MUFU.EX2 R101, R101 ;  /* 0x0000006500657308 */ /* 0x000e620000000800 */
[----:B------:R-:W-:-:S02]  /*8e30*/  FSETP.GEU.AND P3, PT, R104, -126, PT ;  /* 0xc2fc00006800780b */ /* 0x000fc40003f6e000 */
[----:B------:R-:W-:Y:S02]  /*8e40*/  FMNMX R108, R138, R3, !PT ;  /* 0x000000038a6c7209 */ /* 0x000fe40007800000 */
[----:B------:R-:W-:Y:S01]  /*8e50*/  F2FP.SATFINITE.E4M3.F32.PACK_AB_MERGE_C R23, RZ, R23, RZ ;  /* 0x00000017ff17723e */ /* 0x000fe200048070ff */
[----:B------:R-:W-:Y:S01]  /*8e60*/  @!P5 FMUL R100, R100, 0.5 ;  /* 0x3f0000006464d820 */ /* 0x000fe20000400000 */
[----:B---3--:R-:W-:Y:S01]  /*8e70*/  @!P2 FMUL R97, R97, R97 ;  /* 0x000000616161a220 */ /* 0x008fe20000400000 */
[----:B------:R-:W-:Y:S02]  /*8e80*/  FSETP.GEU.AND P2, PT, R105, -126, PT ;  /* 0xc2fc00006900780b */ /* 0x000fe40003f4e000 */
[----:B------:R-:W-:Y:S01]  /*8e90*/  FMNMX R3, R139, R108, !PT ;  /* 0x0000006c8b037209 */ /* 0x000fe20007800000 */
[----:B------:R-:W-:Y:S01]  /*8ea0*/  FFMA R108, R129, UR20, -R12 ;  /* 0x00000014816c7c23 */ /* 0x000fe2000800080c */
[----:B------:R-:W2:Y:S01]  /*8eb0*/  MUFU.EX2 R100, R100 ;  /* 0x0000006400647308 */ /* 0x000ea20000000800 */
[----:B------:R-:W-:-:S01]  /*8ec0*/  FADD R202, R32, R97 ;  /* 0x0000006120ca7221 */ /* 0x000fc20000000000 */
[----:B------:R-:W-:Y:S01]  /*8ed0*/  FMNMX R112, R142, R3, !PT ;  /* 0x000000038e707209 */ /* 0x000fe20007800000 */
[----:B------:R-:W-:Y:S01]  /*8ee0*/  @!P3 FMUL R104, R104, 0.5 ;  /* 0x3f0000006868b820 */ /* 0x000fe20000400000 */
[----:B------:R-:W-:Y:S01]  /*8ef0*/  F2FP.SATFINITE.E4M3.F32.PACK_AB_MERGE_C R32, RZ, R32, RZ ;  /* 0x00000020ff20723e */ /* 0x000fe200048070ff */
[----:B-1----:R-:W-:Y:S01]  /*8f00*/  @!P4 FMUL R101, R101, R101 ;  /* 0x000000656565c220 */ /* 0x002fe20000400000 */
[----:B------:R-:W-:-:S02]  /*8f10*/  FMNMX R3, R143, R112, !PT ;  /* 0x000000708f037209 */ /* 0x000fc40007800000 */
[----:B------:R-:W-:Y:S01]  /*8f20*/  FSETP.GEU.AND P4, PT, R109, -126, PT ;  /* 0xc2fc00006d00780b */ /* 0x000fe20003f8e000 */
[----:B------:R-:W-:Y:S01]  /*8f30*/  @!P2 FMUL R105, R105, 0.5 ;  /* 0x3f0000006969a820 */ /* 0x000fe20000400000 */
[----:B------:R-:W-:Y:S01]  /*8f40*/  FMNMX R112, R146, R3, !PT ;  /* 0x0000000392707209 */ /* 0x000fe20007800000 */
[----:B------:R-:W1:Y:S01]  /*8f50*/  MUFU.EX2 R104, R104 ;  /* 0x0000006800687308 */ /* 0x000e620000000800 */
[----:B------:R-:W-:Y:S02]  /*8f60*/  LOP3.LUT R23, R23, 0xffff, RZ, 0xc0, !PT ;  /* 0x0000ffff17177812 */ /* 0x000fe400078ec0ff */
[----:B------:R-:W-:Y:S02]  /*8f70*/  FMNMX R3, R147, R112, !PT ;  /* 0x0000007093037209 */ /* 0x000fe40007800000 */
[----:B------:R-:W-:Y:S01]  /*8f80*/  F2FP.SATFINITE.E4M3.F32.PACK_AB_MERGE_C R84, RZ, R84, RZ ;  /* 0x00000054ff54723e */ /* 0x000fe200048070ff */
[----:B--2---:R-:W-:Y:S01]  /*8f90*/  @!P5 FMUL R100, R100, R100 ;  /* 0x000000646464d220 */ /* 0x004fe20000400000 */
[----:B------:R-:W-:Y:S01]  /*8fa0*/  FMNMX R112, R150, R3, !PT ;  /* 0x0000000396707209 */ /* 0x000fe20007800000 */
[----:B------:R-:W2:Y:S01]  /*8fb0*/  MUFU.EX2 R105, R105 ;  /* 0x0000006900697308 */ /* 0x000ea20000000800 */
[----:B------:R-:W-:Y:S01]  /*8fc0*/  FSETP.GEU.AND P5, PT, R108, -126, PT ;  /* 0xc2fc00006c00780b */ /* 0x000fe20003fae000 */
[----:B------:R-:W-:Y:S01]  /*8fd0*/  @!P4 FMUL R109, R109, 0.5 ;  /* 0x3f0000006d6dc820 */ /* 0x000fe20000400000 */
[----:B------:R-:W-:Y:S01]  /*8fe0*/  FMNMX R3, R151, R112, !PT ;  /* 0x0000007097037209 */ /* 0x000fe20007800000 */
[----:B------:R-:W-:Y:S01]  /*8ff0*/  FFMA R112, R133, UR20, -R12 ;  /* 0x0000001485707c23 */ /* 0x000fe2000800080c */
[----:B------:R-:W-:-:S03]  /*9000*/  F2FP.SATFINITE.E4M3.F32.PACK_AB_MERGE_C R97, RZ, R97, RZ ;  /* 0x00000061ff61723e */ /* 0x000fc600048070ff */
[----:B------:R-:W3:Y:S01]  /*9010*/  MUFU.EX2 R109, R109 ;  /* 0x0000006d006d7308 */ /* 0x000ee20000000800 */
[----:B-1----:R-:W-:Y:S01]  /*9020*/  @!P3 FMUL R104, R104, R104 ;  /* 0x000000686868b220 */ /* 0x002fe20000400000 */
[----:B------:R-:W-:Y:S01]  /*9030*/  FSETP.GEU.AND P3, PT, R112, -126, PT ;  /* 0xc2fc00007000780b */ /* 0x000fe20003f6e000 */
[----:B------:R-:W1:Y:S01]  /*9040*/  SHFL.BFLY PT, R120, R3, 0x1, 0x1f ;  /* 0x0c201f0003787f89 */ /* 0x000e6200000e0000 */
[----:B------:R-:W-:Y:S02]  /*9050*/  LOP3.LUT R97, R97, 0xff, RZ, 0xc0, !PT ;  /* 0x000000ff61617812 */ /* 0x000fe400078ec0ff */
[----:B------:R-:W-:Y:S01]  /*9060*/  @!P5 FMUL R108, R108, 0.5 ;  /* 0x3f0000006c6cd820 */ /* 0x000fe20000400000 */
[----:B--2---:R-:W-:Y:S01]  /*9070*/  @!P2 FMUL R105, R105, R105 ;  /* 0x000000696969a220 */ /* 0x004fe20000400000 */
[----:B------:R-:W-:-:S04]  /*9080*/  FSETP.GEU.AND P2, PT, R132, -126, PT ;  /* 0xc2fc00008400780b */ /* 0x000fc80003f4e000 */
[----:B------:R-:W2:Y:S03]  /*9090*/  MUFU.EX2 R108, R108 ;  /* 0x0000006c006c7308 */ /* 0x000ea60000000800 */
[----:B------:R-:W-:Y:S01]  /*90a0*/  @!P3 FMUL R112, R112, 0.5 ;  /* 0x3f0000007070b820 */ /* 0x000fe20000400000 */
[----:B---3--:R-:W-:Y:S01]  /*90b0*/  @!P4 FMUL R109, R109, R109 ;  /* 0x0000006d6d6dc220 */ /* 0x008fe20000400000 */
[----:B------:R-:W-:-:S04]  /*90c0*/  FSETP.GEU.AND P4, PT, R136, -126, PT ;  /* 0xc2fc00008800780b */ /* 0x000fc80003f8e000 */
[----:B------:R-:W3:Y:S01]  /*90d0*/  MUFU.EX2 R112, R112 ;  /* 0x0000007000707308 */ /* 0x000ee20000000800 */
[----:B------:R-:W-:Y:S01]  /*90e0*/  @!P2 FMUL R132, R132, 0.5 ;  /* 0x3f0000008484a820 */ /* 0x000fe20000400000 */
[----:B-1----:R-:W-:Y:S01]  /*90f0*/  FMNMX R3, R3, R120, !PT ;  /* 0x0000007803037209 */ /* 0x002fe20007800000 */
[----:B------:R-:W-:-:S05]  /*9100*/  FFMA R120, R141, UR20, -R12 ;  /* 0x000000148d787c23 */ /* 0x000fca000800080c */
[----:B------:R-:W1:Y:S01]  /*9110*/  MUFU.EX2 R113, R132 ;  /* 0x0000008400717308 */ /* 0x000e620000000800 */
[----:B--2---:R-:W-:Y:S01]  /*9120*/  @!P5 FMUL R108, R108, R108 ;  /* 0x0000006c6c6cd220 */ /* 0x004fe20000400000 */
[----:B------:R-:W-:Y:S01]  /*9130*/  @!P4 FMUL R136, R136, 0.5 ;  /* 0x3f0000008888c820 */ /* 0x000fe20000400000 */
[----:B------:R-:W-:Y:S01]  /*9140*/  FSETP.GEU.AND P5, PT, R116, -126, PT ;  /* 0xc2fc00007400780b */ /* 0x000fe20003fae000 */
[----:B------:R-:W2:Y:S04]  /*9150*/  SHFL.BFLY PT, R124, R3, 0x2, 0x1f ;  /* 0x0c401f00037c7f89 */ /* 0x000ea800000e0000 */
[----:B------:R-:W4:Y:S01]  /*9160*/  MUFU.EX2 R117, R136 ;  /* 0x0000008800757308 */ /* 0x000f220000000800 */
[----:B---3--:R-:W-:Y:S01]  /*9170*/  @!P3 FMUL R112, R112, R112 ;  /* 0x000000707070b220 */ /* 0x008fe20000400000 */
[----:B------:R-:W-:-:S03]  /*9180*/  FSETP.GEU.AND P3, PT, R120, -126, PT ;  /* 0xc2fc00007800780b */ /* 0x000fc60003f6e000 */
[----:B------:R-:W-:Y:S01]  /*9190*/  FADD R206, R49, R112 ;  /* 0x0000007031ce7221 */ /* 0x000fe20000000000 */
[----:B------:R-:W-:Y:S02]  /*91a0*/  F2FP.SATFINITE.E4M3.F32.PACK_AB_MERGE_C R49, RZ, R49, RZ ;  /* 0x00000031ff31723e */ /* 0x000fe400048070ff */
[----:B------:R-:W-:Y:S01]  /*91b0*/  @!P5 FMUL R116, R116, 0.5 ;  /* 0x3f0000007474d820 */ /* 0x000fe20000400000 */
[----:B-1----:R-:W-:Y:S01]  /*91c0*/  @!P2 FMUL R113, R113, R113 ;  /* 0x000000717171a220 */ /* 0x002fe20000400000 */
[----:B------:R-:W-:Y:S02]  /*91d0*/  FSETP.GEU.AND P2, PT, R140, -126, PT ;  /* 0xc2fc00008c00780b */ /* 0x000fe40003f4e000 */
[----:B------:R-:W-:Y:S01]  /*91e0*/  F2FP.SATFINITE.E4M3.F32.PACK_AB_MERGE_C R112, RZ, R112, RZ ;  /* 0x00000070ff70723e */ /* 0x000fe200048070ff */
[----:B------:R-:W-:Y:S01]  /*91f0*/  FADD R204, R48, R113 ;  /* 0x0000007130cc7221 */ /* 0x000fe20000000000 */
[----:B------:R-:W1:Y:S01]  /*9200*/  MUFU.EX2 R116, R116 ;  /* 0x0000007400747308 */ /* 0x000e620000000800 */
[----:B------:R-:W-:Y:S01]  /*9210*/  @!P3 FMUL R120, R120, 0.5 ;  /* 0x3f0000007878b820 */ /* 0x000fe20000400000 */
[----:B------:R-:W-:Y:S01]  /*9220*/  F2FP.SATFINITE.E4M3.F32.PACK_AB_MERGE_C R48, RZ, R48, RZ ;  /* 0x00000030ff30723e */ /* 0x000fe200048070ff */
[----:B----4-:R-:W-:Y:S01]  /*9230*/  @!P4 FMUL R117, R117, R117 ;  /* 0x000000757575c220 */ /* 0x010fe20000400000 */
[----:B------:R-:W-:-:S02]  /*9240*/  FSETP.GEU.AND P4, PT, R125, -126, PT ;  /* 0xc2fc00007d00780b */ /* 0x000fc40003f8e000 */
[----:B--2---:R-:W-:Y:S01]  /*9250*/  FMNMX R3, R3, R124, !PT ;  /* 0x0000007c03037209 */ /* 0x004fe20007800000 */
[----:B------:R-:W-:Y:S01]  /*9260*/  FADD R13, R52, R117 ;  /* 0x00000075340d7221 */ /* 0x000fe20000000000 */
[----:B------:R-:W2:Y:S01]  /*9270*/  MUFU.EX2 R120, R120 ;  /* 0x0000007800787308 */ /* 0x000ea20000000800 */
[----:B------:R-:W-:Y:S01]  /*9280*/  @!P2 FMUL R140, R140, 0.5 ;  /* 0x3f0000008c8ca820 */ /* 0x000fe20000400000 */
[----:B------:R-:W-:Y:S02]  /*9290*/  F2FP.SATFINITE.E4M3.F32.PACK_AB_MERGE_C R52, RZ, R52, RZ ;  /* 0x00000034ff34723e */ /* 0x000fe400048070ff */
[----:B------:R-:W-:Y:S02]  /*92a0*/  F2FP.SATFINITE.E4M3.F32.PACK_AB_MERGE_C R113, RZ, R113, RZ ;  /* 0x00000071ff71723e */ /* 0x000fe400048070ff */
[----:B------:R-:W-:Y:S02]  /*92b0*/  LOP3.LUT R112, R112, 0xffff, RZ, 0xc0, !PT ;  /* 0x0000ffff70707812 */ /* 0x000fe400078ec0ff */
[----:B------:R-:W3:Y:S01]  /*92c0*/  MUFU.EX2 R121, R140 ;  /* 0x0000008c00797308 */ /* 0x000ee20000000800 */
[----:B------:R-:W-:Y:S01]  /*92d0*/  @!P4 FMUL R125, R125, 0.5 ;  /* 0x3f0000007d7dc820 */ /* 0x000fe20000400000 */
[----:B-1----:R-:W-:Y:S01]  /*92e0*/  @!P5 FMUL R116, R116, R116 ;  /* 0x000000747474d220 */ /* 0x002fe20000400000 */
[----:B------:R-:W-:-:S02]  /*92f0*/  FSETP.GEU.AND P5, PT, R145, -126, PT ;  /* 0xc2fc00009100780b */ /* 0x000fc40003fae000 */
[----:B------:R-:W-:Y:S02]  /*9300*/  LOP3.LUT R113, R113, 0xff, RZ, 0xc0, !PT ;  /* 0x000000ff71717812 */ /* 0x000fe400078ec0ff */
[----:B------:R-:W-:Y:S01]  /*9310*/  F2FP.SATFINITE.E4M3.F32.PACK_AB_MERGE_C R117, RZ, R117, RZ ;  /* 0x00000075ff75723e */ /* 0x000fe200048070ff */
[----:B------:R-:W1:Y:S01]  /*9320*/  MUFU.EX2 R125, R125 ;  /* 0x0000007d007d7308 */ /* 0x000e620000000800 */
[----:B--2---:R-:W-:Y:S01]  /*9330*/  @!P3 FMUL R120, R120, R120 ;  /* 0x000000787878b220 */ /* 0x004fe20000400000 */
[----:B------:R-:W-:-:S06]  /*9340*/  FSETP.GEU.AND P3, PT, R149, -126, PT ;  /* 0xc2fc00009500780b */ /* 0x000fcc0003f6e000 */
[----:B------:R-:W-:Y:S01]  /*9350*/  @!P5 FMUL R145, R145, 0.5 ;  /* 0x3f0000009191d820 */ /* 0x000fe20000400000 */
[----:B---3--:R-:W-:Y:S01]  /*9360*/  @!P2 FMUL R121, R121, R121 ;  /* 0x000000797979a220 */ /* 0x008fe20000400000 */
[C---:B------:R-:W-:Y:S02]  /*9370*/  FSETP.NEU.AND P2, PT, R3.reuse, -INF , PT ;  /* 0xff8000000300780b */ /* 0x040fe40003f4d000 */
[----:B------:R-:W2:Y:S02]  /*9380*/  MUFU.EX2 R128, R145 ;  /* 0x0000009100807308 */ /* 0x000ea40000000800 */
[----:B------:R-:W-:Y:S01]  /*9390*/  FSEL R124, R3, RZ, P2 ;  /* 0x000000ff037c7208 */ /* 0x000fe20001000000 */
[----:B------:R-:W-:Y:S01]  /*93a0*/  @!P3 FMUL R149, R149, 0.5 ;  /* 0x3f0000009595b820 */ /* 0x000fe20000400000 */
[----:B------:R-:W-:Y:S01]  /*93b0*/  FSETP.GEU.AND P2, PT, R148, -126, PT ;  /* 0xc2fc00009400780b */ /* 0x000fe20003f4e000 */
[----:B-1----:R-:W-:Y:S02]  /*93c0*/  @!P4 FMUL R125, R125, R125 ;  /* 0x0000007d7d7dc220 */ /* 0x002fe40000400000 */
[C---:B------:R-:W-:Y:S01]  /*93d0*/  FMUL R12, R124.reuse, UR20 ;  /* 0x000000147c0c7c20 */ /* 0x040fe20008400000 */
[----:B------:R-:W-:-:S03]  /*93e0*/  FADD R124, -R124, R11 ;  /* 0x0000000b7c7c7221 */ /* 0x000fc60000000100 */
[--C-:B------:R-:W-:Y:S01]  /*93f0*/  FFMA R132, R26, UR20, -R12.reuse ;  /* 0x000000141a847c23 */ /* 0x100fe2000800080c */
[----:B------:R-:W-:-:S01]  /*9400*/  FFMA R133, R27, UR20, -R12 ;  /* 0x000000141b857c23 */ /* 0x000fc2000800080c */
[----:B------:R1:W3:Y:S01]  /*9410*/  MUFU.EX2 R26, R149 ;  /* 0x00000095001a7308 */ /* 0x0002e20000000800 */
[----:B------:R-:W-:-:S01]  /*9420*/  FFMA R137, R31, UR20, -R12 ;  /* 0x000000141f897c23 */ /* 0x000fc2000800080c */
[--C-:B------:R-:W-:Y:S01]  /*9430*/  FFMA R136, R30, UR20, -R12.reuse ;  /* 0x000000141e887c23 */ /* 0x100fe2000800080c */
[----:B------:R-:W-:Y:S01]  /*9440*/  FSETP.GEU.AND P4, PT, R132, -126, PT ;  /* 0xc2fc00008400780b */ /* 0x000fe20003f8e000 */
[----:B------:R-:W-:Y:S01]  /*9450*/  @!P2 FMUL R148, R148, 0.5 ;  /* 0x3f0000009494a820 */ /* 0x000fe20000400000 */
[----:B--2---:R-:W-:Y:S01]  /*9460*/  @!P5 FMUL R128, R128, R128 ;  /* 0x000000808080d220 */ /* 0x004fe20000400000 */
[----:B------:R-:W-:Y:S01]  /*9470*/  FSETP.GEU.AND P5, PT, R133, -126, PT ;  /* 0xc2fc00008500780b */ /* 0x000fe20003fae000 */
[----:B------:R-:W-:-:S01]  /*9480*/  FFMA R140, R34, UR20, -R12 ;  /* 0x00000014228c7c23 */ /* 0x000fc2000800080c */
[----:B------:R-:W2:Y:S01]  /*9490*/  MUFU.EX2 R129, R148 ;  /* 0x0000009400817308 */ /* 0x000ea20000000800 */
[----:B------:R-:W-:-:S01]  /*94a0*/  FFMA R127, R127, UR20, -R12 ;  /* 0x000000147f7f7c23 */ /* 0x000fc2000800080c */
[--C-:B------:R-:W-:Y:S01]  /*94b0*/  FFMA R141, R131, UR20, -R12.reuse ;  /* 0x00000014838d7c23 */ /* 0x100fe2000800080c */
[----:B------:R-:W-:-:S01]  /*94c0*/  FFMA R134, R134, UR20, -R12 ;  /* 0x0000001486867c23 */ /* 0x000fc2000800080c */
[--C-:B-1----:R-:W-:Y:S01]  /*94d0*/  FFMA R149, R142, UR20, -R12.reuse ;  /* 0x000000148e957c23 */ /* 0x102fe2000800080c */
[----:B------:R-:W-:-:S01]  /*94e0*/  FFMA R138, R138, UR20, -R12 ;  /* 0x000000148a8a7c23 */ /* 0x000fc2000800080c */
[----:B------:R-:W-:Y:S01]  /*94f0*/  FFMA R145, R139, UR20, -R12 ;  /* 0x000000148b917c23 */ /* 0x000fe2000800080c */
[----:B------:R-:W-:-:S01]  /*9500*/  FADD R139, R14, R69 ;  /* 0x000000450e8b7221 */ /* 0x000fc20000000000 */
[----:B------:R-:W-:Y:S01]  /*9510*/  @!P4 FMUL R132, R132, 0.5 ;  /* 0x3f0000008484c820 */ /* 0x000fe20000400000 */
[----:B---3--:R-:W-:Y:S01]  /*9520*/  @!P3 FMUL R26, R26, R26 ;  /* 0x0000001a1a1ab220 */ /* 0x008fe20000400000 */
[----:B------:R-:W-:Y:S01]  /*9530*/  FSETP.GEU.AND P3, PT, R137, -126, PT ;  /* 0xc2fc00008900780b */ /* 0x000fe20003f6e000 */
[----:B------:R-:W-:Y:S01]  /*9540*/  @!P5 FMUL R133, R133, 0.5 ;  /* 0x3f0000008585d820 */ /* 0x000fe20000400000 */
[----:B------:R1:W3:Y:S01]  /*9550*/  MUFU.EX2 R27, R132 ;  /* 0x00000084001b7308 */ /* 0x0002e20000000800 */
[----:B------:R-:W-:-:S01]  /*9560*/  FFMA R200, R143, UR20, -R12 ;  /* 0x000000148fc87c23 */ /* 0x000fc2000800080c */
[----:B------:R-:W-:Y:S01]  /*9570*/  FADD R142, R22, R85 ;  /* 0x00000055168e7221 */ /* 0x000fe20000000000 */
[----:B------:R-:W-:-:S01]  /*9580*/  FFMA R131, R103, UR20, -R12 ;  /* 0x0000001467837c23 */ /* 0x000fc2000800080c */
[----:B------:R-:W-:Y:S01]  /*9590*/  FADD R103, R53, R116 ;  /* 0x0000007435677221 */ /* 0x000fe20000000000 */
[----:B--2---:R-:W-:Y:S01]  /*95a0*/  @!P2 FMUL R129, R129, R129 ;  /* 0x000000818181a220 */ /* 0x004fe20000400000 */
[----:B------:R-:W-:Y:S01]  /*95b0*/  FSETP.GEU.AND P2, PT, R136, -126, PT ;  /* 0xc2fc00008800780b */ /* 0x000fe20003f4e000 */
[----:B------:R-:W-:-:S01]  /*95c0*/  FADD R142, R142, R13 ;  /* 0x0000000d8e8e7221 */ /* 0x000fc20000000000 */
[----:B------:R2:W4:Y:S01]  /*95d0*/  MUFU.EX2 R30, R133 ;  /* 0x00000085001e7308 */ /* 0x0005220000000800 */
[----:B-1----:R-:W-:-:S01]  /*95e0*/  FFMA R132, R35, UR20, -R12 ;  /* 0x0000001423847c23 */ /* 0x002fc2000800080c */
[----:B------:R-:W-:Y:S01]  /*95f0*/  FFMA R205, R146, UR20, -R12 ;  /* 0x0000001492cd7c23 */ /* 0x000fe2000800080c */
[----:B------:R-:W-:Y:S01]  /*9600*/  @!P3 FMUL R137, R137, 0.5 ;  /* 0x3f0000008989b820 */ /* 0x000fe20000400000 */
[----:B------:R-:W-:Y:S01]  /*9610*/  FADD R144, R144, R103 ;  /* 0x0000006790907221 */ /* 0x000fe20000000000 */
[----:B------:R-:W-:-:S01]  /*9620*/  FADD R146, R24, R89 ;  /* 0x0000005918927221 */ /* 0x000fc20000000000 */
[----:B------:R-:W-:Y:S01]  /*9630*/  FADD R103, R56, R121 ;  /* 0x0000007938677221 */ /* 0x000fe20000000000 */
[----:B------:R-:W-:-:S01]  /*9640*/  FFMA R135, R135, UR20, -R12 ;  /* 0x0000001487877c23 */ /* 0x000fc2000800080c */
[----:B------:R1:W5:Y:S01]  /*9650*/  MUFU.EX2 R34, R137 ;  /* 0x0000008900227308 */ /* 0x0003620000000800 */
[----:B---3--:R-:W-:Y:S01]  /*9660*/  @!P4 FMUL R27, R27, R27 ;  /* 0x0000001b1b1bc220 */ /* 0x008fe20000400000 */
[----:B------:R-:W-:Y:S01]  /*9670*/  FSETP.GEU.AND P4, PT, R140, -126, PT ;  /* 0xc2fc00008c00780b */ /* 0x000fe20003f8e000 */
[----:B------:R-:W-:Y:S01]  /*9680*/  @!P2 FMUL R136, R136, 0.5 ;  /* 0x3f0000008888a820 */ /* 0x000fe20000400000 */
[----:B--2---:R-:W-:Y:S01]  /*9690*/  FFMA R133, R38, UR20, -R12 ;  /* 0x0000001426857c23 */ /* 0x004fe2000800080c */
[----:B------:R-:W-:-:S01]  /*96a0*/  FADD R146, R146, R103 ;  /* 0x0000006792927221 */ /* 0x000fc20000000000 */
[----:B------:R-:W-:Y:S01]  /*96b0*/  FADD R103, R57, R120 ;  /* 0x0000007839677221 */ /* 0x000fe20000000000 */
[----:B------:R-:W-:-:S01]  /*96c0*/  FADD R148, R25, R88 ;  /* 0x0000005819947221 */ /* 0x000fc20000000000 */
[----:B------:R2:W3:Y:S01]  /*96d0*/  MUFU.EX2 R31, R136 ;  /* 0x00000088001f7308 */ /* 0x0004e20000000800 */
[----:B----4-:R-:W-:Y:S01]  /*96e0*/  @!P5 FMUL R30, R30, R30 ;  /* 0x0000001e1e1ed220 */ /* 0x010fe20000400000 */
[----:B------:R-:W-:Y:S01]  /*96f0*/  FSETP.GEU.AND P5, PT, R132, -126, PT ;  /* 0xc2fc00008400780b */ /* 0x000fe20003fae000 */
[----:B-1----:R-:W-:-:S01]  /*9700*/  FFMA R137, R42, UR20, -R12 ;  /* 0x000000142a897c23 */ /* 0x002fc2000800080c */
[----:B------:R-:W-:Y:S01]  /*9710*/  FADD R148, R148, R103 ;  /* 0x0000006794947221 */ /* 0x000fe20000000000 */
[----:B------:R-:W-:-:S01]  /*9720*/  FADD R143, R16, R73 ;  /* 0x00000049108f7221 */ /* 0x000fc20000000000 */
[----:B------:R-:W-:Y:S01]  /*9730*/  FADD R201, R61, R128 ;  /* 0x000000803dc97221 */ /* 0x000fe20000000000 */
[----:B------:R-:W-:Y:S01]  /*9740*/  @!P4 FMUL R140, R140, 0.5 ;  /* 0x3f0000008c8cc820 */ /* 0x000fe20000400000 */
[----:B------:R-:W-:Y:S01]  /*9750*/  FADD R203, R64, R129 ;  /* 0x0000008140cb7221 */ /* 0x000fe20000000000 */
[----:B--2---:R-:W-:-:S01]  /*9760*/  FFMA R136, R39, UR20, -R12 ;  /* 0x0000001427887c23 */ /* 0x004fc2000800080c */
[----:B-----5:R-:W-:Y:S01]  /*9770*/  @!P3 FMUL R34, R34, R34 ;  /* 0x000000222222b220 */ /* 0x020fe20000400000 */
[----:B------:R1:W2:Y:S01]  /*9780*/  MUFU.EX2 R35, R140 ;  /* 0x0000008c00237308 */ /* 0x0002a20000000800 */
[----:B------:R-:W-:-:S01]  /*9790*/  FADD R202, R202, R203 ;  /* 0x000000cbcaca7221 */ /* 0x000fc20000000000 */
[----:B------:R-:W-:Y:S01]  /*97a0*/  FADD R203, R65, R26 ;  /* 0x0000001a41cb7221 */ /* 0x000fe20000000000 */
[----:B------:R-:W-:Y:S01]  /*97b0*/  FSETP.GEU.AND P3, PT, R136, -126, PT ;  /* 0xc2fc00008800780b */ /* 0x000fe20003f6e000 */
[----:B------:R-:W-:Y:S01]  /*97c0*/  @!P5 FMUL R132, R132, 0.5 ;  /* 0x3f0000008484d820 */ /* 0x000fe20000400000 */
[----:B------:R-:W-:Y:S01]  /*97d0*/  F2FP.SATFINITE.E4M3.F32.PACK_AB_MERGE_C R16, RZ, R16, RZ ;  /* 0x00000010ff10723e */ /* 0x000fe200048070ff */
[----:B---3--:R-:W-:Y:S01]  /*97e0*/  @!P2 FMUL R31, R31, R31 ;  /* 0x0000001f1f1fa220 */ /* 0x008fe20000400000 */
[----:B------:R-:W-:Y:S01]  /*97f0*/  FSETP.GEU.AND P2, PT, R133, -126, PT ;  /* 0xc2fc00008500780b */ /* 0x000fe20003f4e000 */
[----:B------:R3:W4:Y:S01]  /*9800*/  MUFU.EX2 R38, R132 ;  /* 0x0000008400267308 */ /* 0x0007220000000800 */
[----:B-1----:R-:W-:-:S01]  /*9810*/  FFMA R140, R43, UR20, -R12 ;  /* 0x000000142b8c7c23 */ /* 0x002fc2000800080c */
[----:B------:R-:W-:Y:S01]  /*9820*/  LOP3.LUT R16, R16, 0xff, RZ, 0xc0, !PT ;  /* 0x000000ff10107812 */ /* 0x000fe200078ec0ff */
[----:B------:R-:W-:Y:S01]  /*9830*/  FMUL R124, R124, UR20 ;  /* 0x000000147c7c7c20 */ /* 0x000fe20008400000 */
[----:B------:R-:W-:-:S02]  /*9840*/  F2FP.SATFINITE.E4M3.F32.PACK_AB_MERGE_C R24, RZ, R24, RZ ;  /* 0x00000018ff18723e */ /* 0x000fc400048070ff */
[----:B------:R-:W-:Y:S02]  /*9850*/  F2FP.SATFINITE.E4M3.F32.PACK_AB_MERGE_C R25, RZ, R25, RZ ;  /* 0x00000019ff19723e */ /* 0x000fe400048070ff */
[----:B------:R-:W-:Y:S01]  /*9860*/  @!P3 FMUL R136, R136, 0.5 ;  /* 0x3f0000008888b820 */ /* 0x000fe20000400000 */
[----:B--2---:R-:W-:Y:S01]  /*9870*/  @!P4 FMUL R35, R35, R35 ;  /* 0x000000232323c220 */ /* 0x004fe20000400000 */
[----:B------:R-:W-:Y:S01]  /*9880*/  FSETP.GEU.AND P4, PT, R137, -126, PT ;  /* 0xc2fc00008900780b */ /* 0x000fe20003f8e000 */
[----:B---3--:R-:W-:-:S01]  /*9890*/  FFMA R132, R46, UR20, -R12 ;  /* 0x000000142e847c23 */ /* 0x008fc2000800080c */
[----:B------:R-:W-:Y:S01]  /*98a0*/  @!P2 FMUL R133, R133, 0.5 ;  /* 0x3f0000008585a820 */ /* 0x000fe20000400000 */
[----:B------:R1:W2:Y:S01]  /*98b0*/  MUFU.EX2 R42, R136 ;  /* 0x00000088002a7308 */ /* 0x0002a20000000800 */
[----:B------:R-:W-:Y:S02]  /*98c0*/  F2FP.SATFINITE.E4M3.F32.PACK_AB_MERGE_C R64, RZ, R64, RZ ;  /* 0x00000040ff40723e */ /* 0x000fe400048070ff */
[----:B------:R-:W-:Y:S01]  /*98d0*/  F2FP.SATFINITE.E4M3.F32.PACK_AB_MERGE_C R65, RZ, R65, RZ ;  /* 0x00000041ff41723e */ /* 0x000fe200048070ff */
[----:B----4-:R-:W-:Y:S01]  /*98e0*/  @!P5 FMUL R38, R38, R38 ;  /* 0x000000262626d220 */ /* 0x010fe20000400000 */
[----:B------:R-:W-:-:S02]  /*98f0*/  FSETP.GEU.AND P5, PT, R140, -126, PT ;  /* 0xc2fc00008c00780b */ /* 0x000fc40003fae000 */
[----:B------:R-:W-:Y:S01]  /*9900*/  F2FP.SATFINITE.E4M3.F32.PACK_AB_MERGE_C R22, RZ, R22, RZ ;  /* 0x00000016ff16723e */ /* 0x000fe200048070ff */
[----:B------:R3:W4:Y:S01]  /*9910*/  MUFU.EX2 R39, R133 ;  /* 0x0000008500277308 */ /* 0x0007220000000800 */
[----:B-1----:R-:W-:-:S01]  /*9920*/  FFMA R136, R50, UR20, -R12 ;  /* 0x0000001432887c23 */ /* 0x002fc2000800080c */
[----:B------:R-:W-:Y:S01]  /*9930*/  @!P4 FMUL R137, R137, 0.5 ;  /* 0x3f0000008989c820 */ /* 0x000fe20000400000 */
[----:B------:R-:W-:Y:S02]  /*9940*/  LOP3.LUT R22, R22, 0xff, RZ, 0xc0, !PT ;  /* 0x000000ff16167812 */ /* 0x000fe400078ec0ff */
[----:B------:R-:W-:Y:S02]  /*9950*/  F2FP.SATFINITE.E4M3.F32.PACK_AB_MERGE_C R69, RZ, R69, RZ ;  /* 0x00000045ff45723e */ /* 0x000fe400048070ff */
[----:B------:R-:W-:Y:S01]  /*9960*/  F2FP.SATFINITE.E4M3.F32.PACK_AB_MERGE_C R53, RZ, R53, RZ ;  /* 0x00000035ff35723e */ /* 0x000fe200048070ff */
[----:B------:R1:W5:Y:S01]  /*9970*/  MUFU.EX2 R43, R137 ;  /* 0x00000089002b7308 */ /* 0x0003620000000800 */
[----:B---3--:R-:W-:-:S01]  /*9980*/  FFMA R133, R47, UR20, -R12 ;  /* 0x000000142f857c23 */ /* 0x008fc2000800080c */
[----:B--2---:R-:W-:Y:S01]  /*9990*/  @!P3 FMUL R42, R42, R42 ;  /* 0x0000002a2a2ab220 */ /* 0x004fe20000400000 */
[----:B------:R-:W-:Y:S01]  /*99a0*/  @!P5 FMUL R140, R140, 0.5 ;  /* 0x3f0000008c8cd820 */ /* 0x000fe20000400000 */
[----:B------:R-:W-:-:S02]  /*99b0*/  PRMT R22, R23, 0x7604, R22 ;  /* 0x0000760417167816 */ /* 0x000fc40000000016 */
[----:B------:R-:W-:Y:S02]  /*99c0*/  FSETP.GEU.AND P3, PT, R133, -126, PT ;  /* 0xc2fc00008500780b */ /* 0x000fe40003f6e000 */
[----:B------:R2:W3:Y:S01]  /*99d0*/  MUFU.EX2 R46, R140 ;  /* 0x0000008c002e7308 */ /* 0x0004e20000000800 */
[----:B----4-:R-:W-:Y:S01]  /*99e0*/  @!P2 FMUL R39, R39, R39 ;  /* 0x000000272727a220 */ /* 0x010fe20000400000 */
[----:B------:R-:W-:Y:S01]  /*99f0*/  FSETP.GEU.AND P2, PT, R132, -126, PT ;  /* 0xc2fc00008400780b */ /* 0x000fe20003f4e000 */
[----:B-1----:R-:W-:-:S01]  /*9a00*/  FFMA R137, R51, UR20, -R12 ;  /* 0x0000001433897c23 */ /* 0x002fc2000800080c */
[----:B------:R-:W-:Y:S02]  /*9a10*/  LOP3.LUT R23, R48, 0xff, RZ, 0xc0, !PT ;  /* 0x000000ff30177812 */ /* 0x000fe400078ec0ff */
[----:B------:R-:W-:Y:S02]  /*9a20*/  LOP3.LUT R53, R53, 0xffff, RZ, 0xc0, !PT ;  /* 0x0000ffff35357812 */ /* 0x000fe400078ec0ff */
[----:B------:R-:W-:Y:S01]  /*9a30*/  F2FP.SATFINITE.E4M3.F32.PACK_AB_MERGE_C R56, RZ, R56, RZ ;  /* 0x00000038ff38723e */ /* 0x000fe200048070ff */
[----:B-----5:R-:W-:Y:S01]  /*9a40*/  @!P4 FMUL R43, R43, R43 ;  /* 0x0000002b2b2bc220 */ /* 0x020fe20000400000 */
[----:B------:R-:W-:Y:S01]  /*9a50*/  FSETP.GEU.AND P4, PT, R136, -126, PT ;  /* 0xc2fc00008800780b */ /* 0x000fe20003f8e000 */
[----:B------:R-:W-:Y:S01]  /*9a60*/  @!P3 FMUL R133, R133, 0.5 ;  /* 0x3f0000008585b820 */ /* 0x000fe20000400000 */
[----:B--2---:R-:W-:Y:S01]  /*9a70*/  FFMA R140, R54, UR20, -R12 ;  /* 0x00000014368c7c23 */ /* 0x004fe2000800080c */
[----:B------:R-:W-:-:S02]  /*9a80*/  F2FP.SATFINITE.E4M3.F32.PACK_AB_MERGE_C R57, RZ, R57, RZ ;  /* 0x00000039ff39723e */ /* 0x000fc400048070ff */
[----:B------:R-:W-:Y:S01]  /*9a90*/  @!P2 FMUL R132, R132, 0.5 ;  /* 0x3f0000008484a820 */ /* 0x000fe20000400000 */
[----:B------:R1:W2:Y:S01]  /*9aa0*/  MUFU.EX2 R50, R133 ;  /* 0x0000008500327308 */ /* 0x0002a20000000800 */
[----:B---3--:R-:W-:Y:S01]  /*9ab0*/  @!P5 FMUL R46, R46, R46 ;  /* 0x0000002e2e2ed220 */ /* 0x008fe20000400000 */
[----:B------:R-:W-:Y:S02]  /*9ac0*/  FSETP.GEU.AND P5, PT, R137, -126, PT ;  /* 0xc2fc00008900780b */ /* 0x000fe40003fae000 */
[----:B------:R-:W-:Y:S02]  /*9ad0*/  F2FP.SATFINITE.E4M3.F32.PACK_AB_MERGE_C R61, RZ, R61, RZ ;  /* 0x0000003dff3d723e */ /* 0x000fe400048070ff */
[----:B------:R-:W-:Y:S01]  /*9ae0*/  F2FP.SATFINITE.E4M3.F32.PACK_AB_MERGE_C R85, RZ, R85, RZ ;  /* 0x00000055ff55723e */ /* 0x000fe200048070ff */
[----:B------:R-:W-:Y:S01]  /*9af0*/  @!P4 FMUL R136, R136, 0.5 ;  /* 0x3f0000008888c820 */ /* 0x000fe20000400000 */
[----:B------:R3:W4:Y:S01]  /*9b00*/  MUFU.EX2 R47, R132 ;  /* 0x00000084002f7308 */ /* 0x0007220000000800 */
[----:B-1----:R-:W-:-:S01]  /*9b10*/  FFMA R133, R58, UR20, -R12 ;  /* 0x000000143a857c23 */ /* 0x002fc2000800080c */
[----:B------:R-:W-:-:S02]  /*9b20*/  LOP3.LUT R61, R61, 0xffff, RZ, 0xc0, !PT ;  /* 0x0000ffff3d3d7812 */ /* 0x000fc400078ec0ff */
[----:B------:R-:W-:Y:S02]  /*9b30*/  F2FP.SATFINITE.E4M3.F32.PACK_AB_MERGE_C R73, RZ, R73, RZ ;  /* 0x00000049ff49723e */ /* 0x000fe400048070ff */
[----:B------:R-:W-:Y:S01]  /*9b40*/  F2FP.SATFINITE.E4M3.F32.PACK_AB_MERGE_C R129, RZ, R129, RZ ;  /* 0x00000081ff81723e */ /* 0x000fe200048070ff */
[----:B------:R-:W-:Y:S01]  /*9b50*/  @!P5 FMUL R137, R137, 0.5 ;  /* 0x3f0000008989d820 */ /* 0x000fe20000400000 */
[----:B------:R1:W5:Y:S01]  /*9b60*/  MUFU.EX2 R51, R136 ;  /* 0x0000008800337308 */ /* 0x0003620000000800 */
[----:B---3--:R-:W-:-:S01]  /*9b70*/  FFMA R132, R55, UR20, -R12 ;  /* 0x0000001437847c23 */ /* 0x008fc2000800080c */
[----:B--2---:R-:W-:Y:S01]  /*9b80*/  @!P3 FMUL R50, R50, R50 ;  /* 0x000000323232b220 */ /* 0x004fe20000400000 */
[----:B------:R-:W-:Y:S02]  /*9b90*/  F2FP.SATFINITE.E4M3.F32.PACK_AB_MERGE_C R121, RZ, R121, RZ ;  /* 0x00000079ff79723e */ /* 0x000fe400048070ff */
[----:B------:R-:W-:Y:S02]  /*9ba0*/  F2FP.SATFINITE.E4M3.F32.PACK_AB_MERGE_C R120, RZ, R120, RZ ;  /* 0x00000078ff78723e */ /* 0x000fe400048070ff */
[----:B------:R-:W-:Y:S01]  /*9bb0*/  FSETP.GEU.AND P3, PT, R132, -126, PT ;  /* 0xc2fc00008400780b */ /* 0x000fe20003f6e000 */
[----:B------:R2:W3:Y:S01]  /*9bc0*/  MUFU.EX2 R54, R137 ;  /* 0x0000008900367308 */ /* 0x0004e20000000800 */
[----:B----4-:R-:W-:Y:S01]  /*9bd0*/  @!P2 FMUL R47, R47, R47 ;  /* 0x0000002f2f2fa220 */ /* 0x010fe20000400000 */
[----:B------:R-:W-:Y:S01]  /*9be0*/  FSETP.GEU.AND P2, PT, R140, -126, PT ;  /* 0xc2fc00008c00780b */ /* 0x000fe20003f4e000 */
[----:B-1----:R-:W-:-:S01]  /*9bf0*/  FFMA R136, R59, UR20, -R12 ;  /* 0x000000143b887c23 */ /* 0x002fc2000800080c */
[----:B------:R-:W-:-:S02]  /*9c00*/  F2FP.SATFINITE.E4M3.F32.PACK_AB_MERGE_C R128, RZ, R128, RZ ;  /* 0x00000080ff80723e */ /* 0x000fc400048070ff */
[----:B------:R-:W-:Y:S02]  /*9c10*/  F2FP.SATFINITE.E4M3.F32.PACK_AB_MERGE_C R89, RZ, R89, RZ ;  /* 0x00000059ff59723e */ /* 0x000fe400048070ff */
[----:B------:R-:W-:Y:S01]  /*9c20*/  LOP3.LUT R128, R128, 0xffff, RZ, 0xc0, !PT ;  /* 0x0000ffff80807812 */ /* 0x000fe200078ec0ff */
[----:B-----5:R-:W-:Y:S01]  /*9c30*/  @!P4 FMUL R51, R51, R51 ;  /* 0x000000333333c220 */ /* 0x020fe20000400000 */
[----:B------:R-:W-:Y:S01]  /*9c40*/  FSETP.GEU.AND P4, PT, R133, -126, PT ;  /* 0xc2fc00008500780b */ /* 0x000fe20003f8e000 */
[----:B--2---:R-:W-:-:S01]  /*9c50*/  FFMA R137, R62, UR20, -R12 ;  /* 0x000000143e897c23 */ /* 0x004fc2000800080c */
[----:B------:R-:W-:Y:S01]  /*9c60*/  @!P3 FMUL R132, R132, 0.5 ;  /* 0x3f0000008484b820 */ /* 0x000fe20000400000 */
[----:B------:R-:W-:Y:S02]  /*9c70*/  F2FP.SATFINITE.E4M3.F32.PACK_AB_MERGE_C R88, RZ, R88, RZ ;  /* 0x00000058ff58723e */ /* 0x000fe400048070ff */
[----:B------:R-:W-:Y:S01]  /*9c80*/  @!P2 FMUL R140, R140, 0.5 ;  /* 0x3f0000008c8ca820 */ /* 0x000fe20000400000 */
[----:B------:R1:W2:Y:S01]  /*9c90*/  MUFU.EX2 R58, R132 ;  /* 0x00000084003a7308 */ /* 0x0002a20000000800 */
[----:B---3--:R-:W-:Y:S01]  /*9ca0*/  @!P5 FMUL R54, R54, R54 ;  /* 0x000000363636d220 */ /* 0x008fe20000400000 */
[----:B------:R-:W-:-:S02]  /*9cb0*/  FSETP.GEU.AND P5, PT, R136, -126, PT ;  /* 0xc2fc00008800780b */ /* 0x000fc40003fae000 */
[----:B------:R-:W-:Y:S02]  /*9cc0*/  LOP3.LUT R88, R88, 0xffff, RZ, 0xc0, !PT ;  /* 0x0000ffff58587812 */ /* 0x000fe400078ec0ff */
[----:B------:R-:W-:Y:S01]  /*9cd0*/  F2FP.SATFINITE.E4M3.F32.PACK_AB_MERGE_C R116, RZ, R116, RZ ;  /* 0x00000074ff74723e */ /* 0x000fe200048070ff */
[----:B------:R-:W-:Y:S01]  /*9ce0*/  @!P4 FMUL R133, R133, 0.5 ;  /* 0x3f0000008585c820 */ /* 0x000fe20000400000 */
[----:B------:R3:W4:Y:S01]  /*9cf0*/  MUFU.EX2 R55, R140 ;  /* 0x0000008c00377308 */ /* 0x0007220000000800 */
[----:B-1----:R-:W-:-:S01]  /*9d00*/  FFMA R132, R66, UR20, -R12 ;  /* 0x0000001442847c23 */ /* 0x002fc2000800080c */
[----:B------:R-:W-:-:S05]  /*9d10*/  LOP3.LUT R116, R116, 0xffff, RZ, 0xc0, !PT ;  /* 0x0000ffff74747812 */ /* 0x000fca00078ec0ff */
[----:B------:R-:W-:Y:S01]  /*9d20*/  @!P5 FMUL R136, R136, 0.5 ;  /* 0x3f0000008888d820 */ /* 0x000fe20000400000 */
[----:B------:R1:W5:Y:S01]  /*9d30*/  MUFU.EX2 R59, R133 ;  /* 0x00000085003b7308 */ /* 0x0003620000000800 */
[----:B---3--:R-:W-:-:S01]  /*9d40*/  FFMA R140, R63, UR20, -R12 ;  /* 0x000000143f8c7c23 */ /* 0x008fc2000800080c */
[----:B--2---:R-:W-:-:S04]  /*9d50*/  @!P3 FMUL R58, R58, R58 ;  /* 0x0000003a3a3ab220 */ /* 0x004fc80000400000 */
[----:B------:R-:W-:Y:S02]  /*9d60*/  FSETP.GEU.AND P3, PT, R140, -126, PT ;  /* 0xc2fc00008c00780b */ /* 0x000fe40003f6e000 */
[----:B------:R2:W3:Y:S01]  /*9d70*/  MUFU.EX2 R62, R136 ;  /* 0x00000088003e7308 */ /* 0x0004e20000000800 */
[----:B----4-:R-:W-:Y:S01]  /*9d80*/  @!P2 FMUL R55, R55, R55 ;  /* 0x000000373737a220 */ /* 0x010fe20000400000 */
[----:B------:R-:W-:Y:S01]  /*9d90*/  FSETP.GEU.AND P2, PT, R137, -126, PT ;  /* 0xc2fc00008900780b */ /* 0x000fe20003f4e000 */
[----:B-1----:R-:W-:-:S01]  /*9da0*/  FFMA R133, R67, UR20, -R12 ;  /* 0x0000001443857c23 */ /* 0x002fc2000800080c */
[----:B-----5:R-:W-:Y:S01]  /*9db0*/  @!P4 FMUL R59, R59, R59 ;  /* 0x0000003b3b3bc220 */ /* 0x020fe20000400000 */
[----:B------:R-:W-:-:S06]  /*9dc0*/  FSETP.GEU.AND P4, PT, R132, -126, PT ;  /* 0xc2fc00008400780b */ /* 0x000fcc0003f8e000 */
[----:B------:R-:W-:Y:S01]  /*9dd0*/  @!P3 FMUL R140, R140, 0.5 ;  /* 0x3f0000008c8cb820 */ /* 0x000fe20000400000 */
[----:B--2---:R-:W-:-:S03]  /*9de0*/  FFMA R136, R70, UR20, -R12 ;  /* 0x0000001446887c23 */ /* 0x004fc6000800080c */
[----:B------:R-:W-:Y:S01]  /*9df0*/  @!P2 FMUL R137, R137, 0.5 ;  /* 0x3f0000008989a820 */ /* 0x000fe20000400000 */
[----:B------:R1:W2:Y:S01]  /*9e00*/  MUFU.EX2 R66, R140 ;  /* 0x0000008c00427308 */ /* 0x0002a20000000800 */
[----:B---3--:R-:W-:Y:S01]  /*9e10*/  @!P5 FMUL R62, R62, R62 ;  /* 0x0000003e3e3ed220 */ /* 0x008fe20000400000 */
[----:B------:R-:W-:Y:S01]  /*9e20*/  FSETP.GEU.AND P5, PT, R133, -126, PT ;  /* 0xc2fc00008500780b */ /* 0x000fe20003fae000 */
[----:B------:R-:W-:-:S05]  /*9e30*/  @!P4 FMUL R132, R132, 0.5 ;  /* 0x3f0000008484c820 */ /* 0x000fca0000400000 */
[----:B------:R3:W4:Y:S01]  /*9e40*/  MUFU.EX2 R63, R137 ;  /* 0x00000089003f7308 */ /* 0x0007220000000800 */
[----:B-1----:R-:W-:-:S06]  /*9e50*/  FFMA R140, R74, UR20, -R12 ;  /* 0x000000144a8c7c23 */ /* 0x002fcc000800080c */
        /* <DEDUP_REMOVED lines=129> */
[----:B------:R-:W-:Y:S01]  /*a670*/  FADD R150, R44, R109 ;  /* 0x0000006d2c967221 */ /* 0x000fe20000000000 */
[----:B------:R-:W-:Y:S01]  /*a680*/  F2FP.SATFINITE.E4M3.F32.PACK_AB_MERGE_C R44, RZ, R44, RZ ;  /* 0x0000002cff2c723e */ /* 0x000fe200048070ff */
[----:B------:R-:W-:Y:S01]  /*a690*/  FADD R212, R50, R111 ;  /* 0x0000006f32d47221 */ /* 0x000fe20000000000 */
[----:B------:R-:W-:Y:S01]  /*a6a0*/  F2FP.SATFINITE.E4M3.F32.PACK_AB_MERGE_C R109, RZ, R109, RZ ;  /* 0x0000006dff6d723e */ /* 0x000fe200048070ff */
[----:B-----5:R-:W-:Y:S01]  /*a6b0*/  @!P4 FMUL R115, R115, R115 ;  /* 0x000000737373c220 */ /* 0x020fe20000400000 */
[----:B------:R-:W-:-:S02]  /*a6c0*/  FSETP.GEU.AND P4, PT, R137, -126, PT ;  /* 0xc2fc00008900780b */ /* 0x000fc40003f8e000 */
[----:B------:R-:W-:Y:S01]  /*a6d0*/  @!P3 FMUL R136, R136, 0.5 ;  /* 0x3f0000008888b820 */ /* 0x000fe20000400000 */
[----:B--2---:R-:W-:-:S01]  /*a6e0*/  FFMA R132, R130, UR20, -R12 ;  /* 0x0000001482847c23 */ /* 0x004fc2000800080c */
[----:B------:R-:W-:Y:S02]  /*a6f0*/  LOP3.LUT R44, R44, 0xff, RZ, 0xc0, !PT ;  /* 0x000000ff2c2c7812 */ /* 0x000fe400078ec0ff */
        /* <DEDUP_REMOVED lines=8> */
[----:B-1----:R-:W-:-:S01]  /*a780*/  FADD R136, R36, R101 ;  /* 0x0000006524887221 */ /* 0x002fc20000000000 */
[----:B------:R-:W-:-:S02]  /*a790*/  F2FP.SATFINITE.E4M3.F32.PACK_AB_MERGE_C R36, RZ, R36, RZ ;  /* 0x00000024ff24723e */ /* 0x000fc400048070ff */
[----:B------:R-:W-:Y:S01]  /*a7a0*/  F2FP.SATFINITE.E4M3.F32.PACK_AB_MERGE_C R101, RZ, R101, RZ ;  /* 0x00000065ff65723e */ /* 0x000fe200048070ff */
[----:B------:R-:W-:Y:S01]  /*a7b0*/  FADD R139, R139, R136 ;  /* 0x000000888b8b7221 */ /* 0x000fe20000000000 */
[----:B------:R-:W-:Y:S01]  /*a7c0*/  LOP3.LUT R111, R111, 0xffff, RZ, 0xc0, !PT ;  /* 0x0000ffff6f6f7812 */ /* 0x000fe200078ec0ff */
[----:B------:R-:W-:Y:S01]  /*a7d0*/  @!P5 FMUL R127, R127, 0.5 ;  /* 0x3f0000007f7fd820 */ /* 0x000fe20000400000 */
[----:B------:R1:W5:Y:S01]  /*a7e0*/  MUFU.EX2 R130, R137 ;  /* 0x0000008900827308 */ /* 0x0003620000000800 */
[----:B--2---:R-:W-:Y:S01]  /*a7f0*/  @!P3 FMUL R123, R123, R123 ;  /* 0x0000007b7b7bb220 */ /* 0x004fe20000400000 */
[----:B------:R-:W-:Y:S01]  /*a800*/  FSETP.GEU.AND P3, PT, R141, -126, PT ;  /* 0xc2fc00008d00780b */ /* 0x000fe20003f6e000 */
[----:B---3--:R-:W-:-:S01]  /*a810*/  FFMA R133, R119, UR20, -R12 ;  /* 0x0000001477857c23 */ /* 0x008fc2000800080c */
[----:B------:R-:W-:Y:S01]  /*a820*/  FFMA R119, R147, UR20, -R12 ;  /* 0x0000001493777c23 */ /* 0x000fe2000800080c */
[----:B------:R-:W-:-:S01]  /*a830*/  FADD R147, R18, R77 ;  /* 0x0000004d12937221 */ /* 0x000fc20000000000 */
[----:B------:R-:W-:Y:S01]  /*a840*/  FADD R139, R139, R142 ;  /* 0x0000008e8b8b7221 */ /* 0x000fe20000000000 */
[----:B------:R-:W-:Y:S01]  /*a850*/  F2FP.SATFINITE.E4M3.F32.PACK_AB_MERGE_C R18, RZ, R18, RZ ;  /* 0x00000012ff12723e */ /* 0x000fe200048070ff */
[----:B------:R-:W2:Y:S01]  /*a860*/  MUFU.EX2 R127, R127 ;  /* 0x0000007f007f7308 */ /* 0x000ea20000000800 */
        /* <DEDUP_REMOVED lines=8> */
[----:B-----5:R-:W-:Y:S01]  /*a8f0*/  @!P4 FMUL R130, R130, R130 ;  /* 0x000000828282c220 */ /* 0x020fe20000400000 */
[----:B------:R-:W-:Y:S01]  /*a900*/  FSETP.GEU.AND P4, PT, R134, -126, PT ;  /* 0xc2fc00008600780b */ /* 0x000fe20003f8e000 */
[----:B------:R1:W3:Y:S01]  /*a910*/  MUFU.EX2 R11, R141 ;  /* 0x0000008d000b7308 */ /* 0x0002e20000000800 */
[----:B------:R-:W-:-:S01]  /*a920*/  FADD R150, R150, R151 ;  /* 0x0000009796967221 */ /* 0x000fc20000000000 */
[----:B------:R-:W-:Y:S01]  /*a930*/  FADD R151, R20, R81 ;  /* 0x0000005114977221 */ /* 0x000fe20000000000 */
[----:B------:R-:W-:-:S01]  /*a940*/  FADD R207, R59, R126 ;  /* 0x0000007e3bcf7221 */ /* 0x000fc20000000000 */
[----:B------:R-:W-:Y:S01]  /*a950*/  @!P2 FMUL R132, R132, 0.5 ;  /* 0x3f0000008484a820 */ /* 0x000fe20000400000 */
[----:B------:R-:W-:Y:S01]  /*a960*/  F2FP.SATFINITE.E4M3.F32.PACK_AB_MERGE_C R28, RZ, R28, RZ ;  /* 0x0000001cff1c723e */ /* 0x000fe200048070ff */
[----:B--2---:R-:W-:Y:S01]  /*a970*/  @!P5 FMUL R127, R127, R127 ;  /* 0x0000007f7f7fd220 */ /* 0x004fe20000400000 */
[----:B------:R-:W-:Y:S01]  /*a980*/  FSETP.GEU.AND P5, PT, R138, -126, PT ;  /* 0xc2fc00008a00780b */ /* 0x000fe20003fae000 */
[----:B------:R-:W-:Y:S01]  /*a990*/  FADD R151, R151, R204 ;  /* 0x000000cc97977221 */ /* 0x000fe20000000000 */
[----:B-1----:R-:W-:-:S01]  /*a9a0*/  FADD R141, R15, R68 ;  /* 0x000000440f8d7221 */ /* 0x002fc20000000000 */
[----:B------:R-:W1:Y:S01]  /*a9b0*/  MUFU.EX2 R132, R132 ;  /* 0x0000008400847308 */ /* 0x000e620000000800 */
[----:B------:R-:W-:-:S01]  /*a9c0*/  FADD R204, R33, R96 ;  /* 0x0000006021cc7221 */ /* 0x000fc20000000000 */
[----:B------:R-:W-:Y:S01]  /*a9d0*/  @!P4 FMUL R134, R134, 0.5 ;  /* 0x3f0000008686c820 */ /* 0x000fe20000400000 */
[----:B------:R-:W-:-:S01]  /*a9e0*/  FADD R141, R141, R12 ;  /* 0x0000000c8d8d7221 */ /* 0x000fc20000000000 */
[----:B------:R-:W-:Y:S01]  /*a9f0*/  FADD R12, R40, R105 ;  /* 0x00000069280c7221 */ /* 0x000fe20000000000 */
[----:B------:R-:W-:-:S01]  /*aa00*/  FADD R204, R204, R203 ;  /* 0x000000cbcccc7221 */ /* 0x000fc20000000000 */
[----:B------:R-:W-:Y:S01]  /*aa10*/  FADD R203, R43, R110 ;  /* 0x0000006e2bcb7221 */ /* 0x000fe20000000000 */
[----:B---3--:R-:W-:Y:S01]  /*aa20*/  @!P3 FMUL R11, R11, R11 ;  /* 0x0000000b0b0bb220 */ /* 0x008fe20000400000 */
[----:B------:R-:W-:Y:S01]  /*aa30*/  FSETP.GEU.AND P3, PT, R149, -126, PT ;  /* 0xc2fc00009500780b */ /* 0x000fe20003f6e000 */
[----:B------:R-:W2:Y:S01]  /*aa40*/  MUFU.EX2 R134, R134 ;  /* 0x0000008600867308 */ /* 0x000ea20000000800 */
[----:B------:R-:W-:Y:S01]  /*aa50*/  @!P5 FMUL R138, R138, 0.5 ;  /* 0x3f0000008a8ad820 */ /* 0x000fe20000400000 */
[----:B------:R-:W-:Y:S01]  /*aa60*/  FADD R143, R143, R12 ;  /* 0x0000000c8f8f7221 */ /* 0x000fe20000000000 */
[----:B------:R-:W-:-:S01]  /*aa70*/  FADD R12, R41, R104 ;  /* 0x00000068290c7221 */ /* 0x000fc20000000000 */
[----:B------:R-:W-:Y:S01]  /*aa80*/  FADD R141, R141, R144 ;  /* 0x000000908d8d7221 */ /* 0x000fe20000000000 */
[----:B------:R-:W-:-:S01]  /*aa90*/  FADD R144, R147, R150 ;  /* 0x0000009693907221 */ /* 0x000fc20000000000 */
[----:B------:R-:W-:Y:S01]  /*aaa0*/  FADD R142, R143, R146 ;  /* 0x000000928f8e7221 */ /* 0x000fe20000000000 */
[----:B------:R-:W-:Y:S01]  /*aab0*/  F2FP.SATFINITE.E4M3.F32.PACK_AB_MERGE_C R143, RZ, R14, RZ ;  /* 0x0000000eff8f723e */ /* 0x000fe200048070ff */
[----:B-1----:R-:W-:Y:S01]  /*aac0*/  @!P2 FMUL R132, R132, R132 ;  /* 0x000000848484a220 */ /* 0x002fe20000400000 */
[----:B------:R-:W-:Y:S01]  /*aad0*/  FSETP.GEU.AND P2, PT, R145, -126, PT ;  /* 0xc2fc00009100780b */ /* 0x000fe20003f4e000 */
[----:B------:R-:W1:Y:S01]  /*aae0*/  MUFU.EX2 R138, R138 ;  /* 0x0000008a008a7308 */ /* 0x000e620000000800 */
[----:B------:R-:W-:Y:S01]  /*aaf0*/  F2FP.SATFINITE.E4M3.F32.PACK_AB_MERGE_C R33, RZ, R33, RZ ;  /* 0x00000021ff21723e */ /* 0x000fe200048070ff */
[----:B------:R-:W-:Y:S01]  /*ab00*/  @!P3 FMUL R149, R149, 0.5 ;  /* 0x3f0000009595b820 */ /* 0x000fe20000400000 */
[----:B------:R-:W-:Y:S01]  /*ab10*/  LOP3.LUT R28, R28, 0xff, RZ, 0xc0, !PT ;  /* 0x000000ff1c1c7812 */ /* 0x000fe200078ec0ff */
[----:B------:R-:W-:Y:S01]  /*ab20*/  FADD R208, R62, R123 ;  /* 0x0000007b3ed07221 */ /* 0x000fe20000000000 */
[----:B------:R-:W-:Y:S01]  /*ab30*/  F2FP.SATFINITE.E4M3.F32.PACK_AB_MERGE_C R37, RZ, R37, RZ ;  /* 0x00000025ff25723e */ /* 0x000fe200048070ff */
[----:B------:R-:W-:Y:S01]  /*ab40*/  FADD R214, R66, R127 ;  /* 0x0000007f42d67221 */ /* 0x000fe20000000000 */
[----:B--2---:R-:W-:Y:S01]  /*ab50*/  @!P4 FMUL R134, R134, R134 ;  /* 0x000000868686c220 */ /* 0x004fe20000400000 */
[----:B------:R2:W3:Y:S01]  /*ab60*/  MUFU.EX2 R136, R149 ;  /* 0x0000009500887308 */ /* 0x0004e20000000800 */
[----:B------:R-:W-:Y:S01]  /*ab70*/  FSETP.GEU.AND P4, PT, R200, -126, PT ;  /* 0xc2fc0000c800780b */ /* 0x000fe20003f8e000 */
[----:B------:R-:W-:Y:S01]  /*ab80*/  FADD R216, R67, R132 ;  /* 0x0000008443d87221 */ /* 0x000fe20000000000 */
[----:B------:R-:W-:Y:S01]  /*ab90*/  F2FP.SATFINITE.E4M3.F32.PACK_AB_MERGE_C R40, RZ, R40, RZ ;  /* 0x00000028ff28723e */ /* 0x000fe200048070ff */
[----:B------:R-:W-:Y:S01]  /*aba0*/  @!P2 FMUL R145, R145, 0.5 ;  /* 0x3f0000009191a820 */ /* 0x000fe20000400000 */
[----:B------:R-:W-:Y:S01]  /*abb0*/  F2FP.SATFINITE.E4M3.F32.PACK_AB_MERGE_C R41, RZ, R41, RZ ;  /* 0x00000029ff29723e */ /* 0x000fe200048070ff */
[----:B------:R-:W-:Y:S01]  /*abc0*/  FADD R218, R70, R11 ;  /* 0x0000000b46da7221 */ /* 0x000fe20000000000 */
[----:B------:R-:W-:Y:S01]  /*abd0*/  LOP3.LUT R37, R37, 0xffff, RZ, 0xc0, !PT ;  /* 0x0000ffff25257812 */ /* 0x000fe200078ec0ff */
[----:B------:R4:W5:Y:S01]  /*abe0*/  MUFU.EX2 R13, R145 ;  /* 0x00000091000d7308 */ /* 0x0009620000000800 */
[----:B-1----:R-:W-:Y:S01]  /*abf0*/  @!P5 FMUL R138, R138, R138 ;  /* 0x0000008a8a8ad220 */ /* 0x002fe20000400000 */
[----:B------:R-:W-:Y:S01]  /*ac00*/  FSETP.GEU.AND P5, PT, R205, -126, PT ;  /* 0xc2fc0000cd00780b */ /* 0x000fe20003fae000 */
[----:B--2---:R-:W-:-:S01]  /*ac10*/  FADD R149, R19, R76 ;  /* 0x0000004c13957221 */ /* 0x004fc20000000000 */
[----:B------:R-:W-:Y:S01]  /*ac20*/  F2FP.SATFINITE.E4M3.F32.PACK_AB_MERGE_C R68, RZ, R68, RZ ;  /* 0x00000044ff44723e */ /* 0x000fe200048070ff */
[----:B------:R-:W-:-:S01]  /*ac30*/  FADD R210, R75, R138 ;  /* 0x0000008a4bd27221 */ /* 0x000fc20000000000 */
[----:B------:R-:W-:Y:S01]  /*ac40*/  @!P4 FMUL R200, R200, 0.5 ;  /* 0x3f000000c8c8c820 */ /* 0x000fe20000400000 */
[----:B------:R-:W-:Y:S01]  /*ac50*/  F2FP.SATFINITE.E4M3.F32.PACK_AB_MERGE_C R15, RZ, R15, RZ ;  /* 0x0000000fff0f723e */ /* 0x000fe200048070ff */
[----:B------:R-:W-:Y:S01]  /*ac60*/  FADD R220, R71, R134 ;  /* 0x0000008647dc7221 */ /* 0x000fe20000000000 */
[----:B---3--:R-:W-:Y:S01]  /*ac70*/  @!P3 FMUL R136, R136, R136 ;  /* 0x000000888888b220 */ /* 0x008fe20000400000 */
[----:B------:R-:W-:Y:S01]  /*ac80*/  FSETP.GEU.AND P3, PT, R140, -126, PT ;  /* 0xc2fc00008c00780b */ /* 0x000fe20003f6e000 */
[----:B------:R1:W2:Y:S01]  /*ac90*/  MUFU.EX2 R103, R200 ;  /* 0x000000c800677308 */ /* 0x0002a20000000800 */
[----:B----4-:R-:W-:-:S01]  /*aca0*/  FADD R145, R17, R72 ;  /* 0x0000004811917221 */ /* 0x010fc20000000000 */
[----:B------:R-:W-:Y:S01]  /*acb0*/  FADD R203, R203, R210 ;  /* 0x000000d2cbcb7221 */ /* 0x000fe20000000000 */
[----:B------:R-:W-:Y:S01]  /*acc0*/  F2FP.SATFINITE.E4M3.F32.PACK_AB_MERGE_C R17, RZ, R17, RZ ;  /* 0x00000011ff11723e */ /* 0x000fe200048070ff */
[----:B------:R-:W-:Y:S01]  /*acd0*/  @!P5 FMUL R205, R205, 0.5 ;  /* 0x3f000000cdcdd820 */ /* 0x000fe20000400000 */
[----:B------:R-:W-:-:S01]  /*ace0*/  FADD R145, R145, R12 ;  /* 0x0000000c91917221 */ /* 0x000fc20000000000 */
[----:B-----5:R-:W-:Y:S01]  /*acf0*/  @!P2 FMUL R13, R13, R13 ;  /* 0x0000000d0d0da220 */ /* 0x020fe20000400000 */
[----:B------:R-:W-:Y:S01]  /*ad00*/  FSETP.GEU.AND P2, PT, R119, -126, PT ;  /* 0xc2fc00007700780b */ /* 0x000fe20003f4e000 */
[----:B------:R-:W-:Y:S01]  /*ad10*/  FADD R12, R45, R108 ;  /* 0x0000006c2d0c7221 */ /* 0x000fe20000000000 */
[----:B-1----:R-:W-:-:S01]  /*ad20*/  FADD R200, R29, R92 ;  /* 0x0000005c1dc87221 */ /* 0x002fc20000000000 */
[----:B------:R-:W-:Y:S01]  /*ad30*/  FADD R14, R145, R148 ;  /* 0x00000094910e7221 */ /* 0x000fe20000000000 */
[----:B------:R-:W-:Y:S01]  /*ad40*/  LOP3.LUT R145, R143, 0xff, RZ, 0xc0, !PT ;  /* 0x000000ff8f917812 */ /* 0x000fe200078ec0ff */
[----:B------:R-:W-:Y:S01]  /*ad50*/  @!P3 FMUL R140, R140, 0.5 ;  /* 0x3f0000008c8cb820 */ /* 0x000fe20000400000 */
[----:B------:R-:W-:-:S01]  /*ad60*/  FADD R200, R200, R201 ;  /* 0x000000c9c8c87221 */ /* 0x000fc20000000000 */
[----:B------:R-:W-:Y:S01]  /*ad70*/  FADD R201, R21, R80 ;  /* 0x0000005015c97221 */ /* 0x000fe20000000000 */
[----:B------:R-:W-:-:S01]  /*ad80*/  FADD R149, R149, R12 ;  /* 0x0000000c95957221 */ /* 0x000fc20000000000 */
[----:B------:R-:W-:Y:S01]  /*ad90*/  LOP3.LUT R17, R17, 0xffff, RZ, 0xc0, !PT ;  /* 0x0000ffff11117812 */ /* 0x000fe200078ec0ff */
[----:B--2---:R-:W-:Y:S01]  /*ada0*/  @!P4 FMUL R103, R103, R103 ;  /* 0x000000676767c220 */ /* 0x004fe20000400000 */
[----:B------:R-:W-:Y:S01]  /*adb0*/  FADD R201, R201, R206 ;  /* 0x000000cec9c97221 */ /* 0x000fe20000000000 */
[----:B------:R-:W-:-:S01]  /*adc0*/  FADD R206, R27, R94 ;  /* 0x0000005e1bce7221 */ /* 0x000fc20000000000 */
[----:B------:R-:W-:Y:S01]  /*add0*/  @!P2 FMUL R119, R119, 0.5 ;  /* 0x3f0000007777a820 */ /* 0x000fe20000400000 */
[----:B------:R-:W-:Y:S01]  /*ade0*/  FSETP.GEU.AND P4, PT, R131, -126, PT ;  /* 0xc2fc00008300780b */ /* 0x000fe20003f8e000 */
[----:B------:R-:W-:Y:S01]  /*adf0*/  FADD R143, R201, R204 ;  /* 0x000000ccc98f7221 */ /* 0x000fe20000000000 */
[----:B------:R-:W-:-:S01]  /*ae00*/  FADD R206, R206, R207 ;  /* 0x000000cfcece7221 */ /* 0x000fc20000000000 */
[----:B------:R-:W-:Y:S01]  /*ae10*/  F2FP.SATFINITE.E4M3.F32.PACK_AB_MERGE_C R201, RZ, R19, RZ ;  /* 0x00000013ffc9723e */ /* 0x000fe200048070ff */
[----:B------:R-:W1:Y:S01]  /*ae20*/  MUFU.EX2 R140, R140 ;  /* 0x0000008c008c7308 */ /* 0x000e620000000800 */
[----:B------:R-:W-:Y:S01]  /*ae30*/  F2FP.SATFINITE.E4M3.F32.PACK_AB_MERGE_C R21, RZ, R21, RZ ;  /* 0x00000015ff15723e */ /* 0x000fe200048070ff */
[----:B------:R-:W-:Y:S01]  /*ae40*/  FADD R147, R206, R203 ;  /* 0x000000cbce937221 */ /* 0x000fe20000000000 */
[----:B------:R-:W-:Y:S01]  /*ae50*/  F2FP.SATFINITE.E4M3.F32.PACK_AB_MERGE_C R203, RZ, R20, RZ ;  /* 0x00000014ffcb723e */ /* 0x000fe200048070ff */
[----:B------:R-:W-:Y:S01]  /*ae60*/  FADD R207, R31, R98 ;  /* 0x000000621fcf7221 */ /* 0x000fe20000000000 */
[----:B------:R-:W-:Y:S01]  /*ae70*/  LOP3.LUT R19, R18, 0xff, RZ, 0xc0, !PT ;  /* 0x000000ff12137812 */ /* 0x000fe200078ec0ff */
[----:B------:R-:W-:Y:S01]  /*ae80*/  FADD R210, R63, R130 ;  /* 0x000000823fd27221 */ /* 0x000fe20000000000 */
[----:B------:R-:W-:Y:S01]  /*ae90*/  LOP3.LUT R20, R201, 0xffff, RZ, 0xc0, !PT ;  /* 0x0000ffffc9147812 */ /* 0x000fe200078ec0ff */
[----:B------:R2:W3:Y:S01]  /*aea0*/  MUFU.EX2 R12, R205 ;  /* 0x000000cd000c7308 */ /* 0x0004e20000000800 */
[----:B------:R-:W-:Y:S01]  /*aeb0*/  F2FP.SATFINITE.E4M3.F32.PACK_AB_MERGE_C R29, RZ, R29, RZ ;  /* 0x0000001dff1d723e */ /* 0x000fe200048070ff */
[----:B------:R-:W-:Y:S01]  /*aec0*/  @!P4 FMUL R131, R131, 0.5 ;  /* 0x3f0000008383c820 */ /* 0x000fe20000400000 */
[----:B------:R-:W-:Y:S01]  /*aed0*/  PRMT R18, R17, 0x7604, R16 ;  /* 0x0000760411127816 */ /* 0x000fe20000000010 */
[----:B------:R-:W-:Y:S01]  /*aee0*/  FADD R207, R207, R210 ;  /* 0x000000d2cfcf7221 */ /* 0x000fe20000000000 */
[----:B------:R-:W-:Y:S01]  /*aef0*/  LOP3.LUT R204, R21, 0xffff, RZ, 0xc0, !PT ;  /* 0x0000ffff15cc7812 */ /* 0x000fe200078ec0ff */
[----:B------:R-:W-:Y:S01]  /*af00*/  FADD R210, R47, R114 ;  /* 0x000000722fd27221 */ /* 0x000fe20000000000 */
[----:B------:R-:W-:Y:S01]  /*af10*/  PRMT R17, R20, 0x7604, R19 ;  /* 0x0000760414117816 */ /* 0x000fe20000000013 */
[----:B------:R-:W4:Y:S01]  /*af20*/  MUFU.EX2 R119, R119 ;  /* 0x0000007700777308 */ /* 0x000f220000000800 */
[----:B------:R-:W-:Y:S01]  /*af30*/  LOP3.LUT R21, R24, 0xff, RZ, 0xc0, !PT ;  /* 0x000000ff18157812 */ /* 0x000fe200078ec0ff */
[----:B--2---:R-:W-:Y:S01]  /*af40*/  FADD R205, R30, R91 ;  /* 0x0000005b1ecd7221 */ /* 0x004fe20000000000 */
        /* <DEDUP_REMOVED lines=9> */
[----:B-1----:R-:W-:Y:S01]  /*afe0*/  @!P3 FMUL R140, R140, R140 ;  /* 0x0000008c8c8cb220 */ /* 0x002fe20000400000 */
[----:B------:R-:W-:Y:S01]  /*aff0*/  PRMT R20, R29, 0x7604, R28 ;  /* 0x000076041d147816 */ /* 0x000fe2000000001c */
[----:B---3--:R-:W-:Y:S01]  /*b000*/  @!P5 FMUL R12, R12, R12 ;  /* 0x0000000c0c0cd220 */ /* 0x008fe20000400000 */
[----:B------:R-:W-:Y:S01]  /*b010*/  F2FP.SATFINITE.E4M3.F32.PACK_AB_MERGE_C R45, RZ, R45, RZ ;  /* 0x0000002dff2d723e */ /* 0x000fe200048070ff */
[----:B------:R-:W1:Y:S01]  /*b020*/  MUFU.EX2 R131, R131 ;  /* 0x0000008300837308 */ /* 0x000e620000000800 */
[----:B------:R-:W-:Y:S01]  /*b030*/  LOP3.LUT R28, R36, 0xff, RZ, 0xc0, !PT ;  /* 0x000000ff241c7812 */ /* 0x000fe200078ec0ff */
[----:B------:R-:W-:Y:S01]  /*b040*/  FADD R210, R210, R211 ;  /* 0x000000d3d2d27221 */ /* 0x000fe20000000000 */
[----:B------:R-:W-:Y:S01]  /*b050*/  PRMT R19, R24, 0x7604, R19 ;  /* 0x0000760418137816 */ /* 0x000fe20000000013 */
[----:B------:R-:W-:Y:S01]  /*b060*/  FADD R208, R208, R209 ;  /* 0x000000d1d0d07221 */ /* 0x000fe20000000000 */
[----:B------:R-:W-:Y:S01]  /*b070*/  LOP3.LUT R25, R40, 0xff, RZ, 0xc0, !PT ;  /* 0x000000ff28197812 */ /* 0x000fe200078ec0ff */
[----:B------:R-:W-:Y:S01]  /*b080*/  FADD R211, R35, R102 ;  /* 0x0000006623d37221 */ /* 0x000fe20000000000 */
[----:B------:R-:W-:Y:S01]  /*b090*/  LOP3.LUT R24, R41, 0xffff, RZ, 0xc0, !PT ;  /* 0x0000ffff29187812 */ /* 0x000fe200078ec0ff */
[----:B------:R-:W-:Y:S01]  /*b0a0*/  FADD R209, R34, R95 ;  /* 0x0000005f22d17221 */ /* 0x000fe20000000000 */
[----:B------:R-:W-:Y:S01]  /*b0b0*/  FSETP.GEU.AND P3, PT, R137, -126, PT ;  /* 0xc2fc00008900780b */ /* 0x000fe20003f6e000 */
[----:B----4-:R-:W-:Y:S01]  /*b0c0*/  @!P2 FMUL R119, R119, R119 ;  /* 0x000000777777a220 */ /* 0x010fe20000400000 */
        /* <DEDUP_REMOVED lines=9> */
[----:B------:R-:W-:Y:S01]  /*b160*/  FADD R216, R54, R115 ;  /* 0x0000007336d87221 */ /* 0x000fe20000000000 */
[----:B------:R-:W-:Y:S01]  /*b170*/  F2FP.SATFINITE.E4M3.F32.PACK_AB_MERGE_C R77, RZ, R77, RZ ;  /* 0x0000004dff4d723e */ /* 0x000fe200048070ff */
[----:B------:R-:W-:Y:S01]  /*b180*/  @!P3 FMUL R137, R137, 0.5 ;  /* 0x3f0000008989b820 */ /* 0x000fe20000400000 */
[----:B------:R-:W-:Y:S01]  /*b190*/  F2FP.SATFINITE.E4M3.F32.PACK_AB_MERGE_C R76, RZ, R76, RZ ;  /* 0x0000004cff4c723e */ /* 0x000fe200048070ff */
[----:B------:R-:W-:Y:S01]  /*b1a0*/  FADD R217, R86, R119 ;  /* 0x0000007756d97221 */ /* 0x000fe20000000000 */
[----:B------:R-:W-:Y:S01]  /*b1b0*/  LOP3.LUT R37, R68, 0xffff, RZ, 0xc0, !PT ;  /* 0x0000ffff44257812 */ /* 0x000fe200078ec0ff */
[----:B------:R-:W-:Y:S01]  /*b1c0*/  FADD R213, R82, R103 ;  /* 0x0000006752d57221 */ /* 0x000fe20000000000 */
[----:B------:R-:W-:Y:S01]  /*b1d0*/  F2FP.SATFINITE.E4M3.F32.PACK_AB_MERGE_C R68, RZ, R26, RZ ;  /* 0x0000001aff44723e */ /* 0x000fe200048070ff */
[----:B-1----:R-:W-:Y:S01]  /*b1e0*/  @!P4 FMUL R131, R131, R131 ;  /* 0x000000838383c220 */ /* 0x002fe20000400000 */
[----:B------:R-:W-:Y:S01]  /*b1f0*/  F2FP.SATFINITE.E4M3.F32.PACK_AB_MERGE_C R27, RZ, R27, RZ ;  /* 0x0000001bff1b723e */ /* 0x000fe200048070ff */
[----:B------:R-:W1:Y:S01]  /*b200*/  MUFU.EX2 R137, R137 ;  /* 0x0000008900897308 */ /* 0x000e620000000800 */
[----:B------:R-:W-:Y:S01]  /*b210*/  LOP3.LUT R148, R15, 0xffff, RZ, 0xc0, !PT ;  /* 0x0000ffff0f947812 */ /* 0x000fe200078ec0ff */
[----:B------:R-:W-:Y:S01]  /*b220*/  FADD R15, R151, R202 ;  /* 0x000000ca970f7221 */ /* 0x000fe20000000000 */
[----:B------:R-:W-:Y:S01]  /*b230*/  PRMT R25, R24, 0x7604, R25 ;  /* 0x0000760418197816 */ /* 0x000fe20000000019 */
[----:B------:R-:W-:Y:S01]  /*b240*/  @!P5 FMUL R133, R133, 0.5 ;  /* 0x3f0000008585d820 */ /* 0x000fe20000400000 */
[----:B------:R-:W-:Y:S01]  /*b250*/  F2FP.SATFINITE.E4M3.F32.PACK_AB_MERGE_C R102, RZ, R102, RZ ;  /* 0x00000066ff66723e */ /* 0x000fe200048070ff */
[----:B------:R-:W-:Y:S01]  /*b260*/  FADD R142, R142, R15 ;  /* 0x0000000f8e8e7221 */ /* 0x000fe20000000000 */
[----:B------:R-:W-:Y:S01]  /*b270*/  PRMT R24, R45, 0x7604, R44 ;  /* 0x000076042d187816 */ /* 0x000fe2000000002c */
[----:B------:R-:W-:Y:S01]  /*b280*/  FADD R219, R87, R140 ;  /* 0x0000008c57db7221 */ /* 0x000fe20000000000 */
[----:B------:R-:W-:Y:S01]  /*b290*/  PRMT R29, R40, 0x7604, R29 ;  /* 0x00007604281d7816 */ /* 0x000fe2000000001d */
[----:B------:R-:W2:Y:S01]  /*b2a0*/  MUFU.EX2 R133, R133 ;  /* 0x0000008500857308 */ /* 0x000ea20000000800 */
[----:B------:R-:W-:Y:S01]  /*b2b0*/  F2FP.SATFINITE.E4M3.F32.PACK_AB_MERGE_C R94, RZ, R94, RZ ;  /* 0x0000005eff5e723e */ /* 0x000fe200048070ff */
[----:B------:R-:W-:Y:S01]  /*b2c0*/  FADD R214, R214, R215 ;  /* 0x000000d7d6d67221 */ /* 0x000fe20000000000 */
[----:B------:R-:W-:Y:S01]  /*b2d0*/  LOP3.LUT R44, R69, 0xff, RZ, 0xc0, !PT ;  /* 0x000000ff452c7812 */ /* 0x000fe200078ec0ff */
[----:B------:R-:W-:Y:S01]  /*b2e0*/  FADD R216, R216, R217 ;  /* 0x000000d9d8d87221 */ /* 0x000fe20000000000 */
[----:B------:R-:W-:Y:S01]  /*b2f0*/  LOP3.LUT R40, R77, 0xff, RZ, 0xc0, !PT ;  /* 0x000000ff4d287812 */ /* 0x000fe200078ec0ff */
[----:B------:R-:W-:Y:S01]  /*b300*/  IMAD.U32 R15, R94, 0x10000, RZ ;  /* 0x000100005e0f7824 */ /* 0x000fe200078e00ff */
[----:B------:R-:W-:Y:S01]  /*b310*/  LOP3.LUT R45, R76, 0xffff, RZ, 0xc0, !PT ;  /* 0x0000ffff4c2d7812 */ /* 0x000fe200078ec0ff */
[----:B------:R-:W-:Y:S01]  /*b320*/  FADD R212, R212, R213 ;  /* 0x000000d5d4d47221 */ /* 0x000fe20000000000 */
[----:B------:R-:W-:Y:S01]  /*b330*/  FSETP.GEU.AND P2, PT, R135, -126, PT ;  /* 0xc2fc00008700780b */ /* 0x000fe20003f4e000 */
[----:B------:R-:W-:Y:S01]  /*b340*/  FADD R215, R39, R106 ;  /* 0x0000006a27d77221 */ /* 0x000fe20000000000 */
[----:B------:R-:W-:Y:S01]  /*b350*/  LOP3.LUT R32, R49, 0xffff, RZ, 0xc0, !PT ;  /* 0x0000ffff31207812 */ /* 0x000fe200078ec0ff */
[----:B------:R-:W-:Y:S01]  /*b360*/  FADD R217, R42, R131 ;  /* 0x000000832ad97221 */ /* 0x000fe20000000000 */
[----:B------:R-:W-:Y:S01]  /*b370*/  LOP3.LUT R36, R52, 0xff, RZ, 0xc0, !PT ;  /* 0x000000ff34247812 */ /* 0x000fe200078ec0ff */
[----:B------:R-:W-:Y:S01]  /*b380*/  FADD R213, R38, R99 ;  /* 0x0000006326d57221 */ /* 0x000fe20000000000 */
[----:B------:R-:W-:Y:S01]  /*b390*/  LOP3.LUT R69, R68, 0xffff, RZ, 0xc0, !PT ;  /* 0x0000ffff44457812 */ /* 0x000fe200078ec0ff */
[----:B------:R-:W-:Y:S01]  /*b3a0*/  IMAD.U32 R68, R27, 0x10000, RZ ;  /* 0x000100001b447824 */ /* 0x000fe200078e00ff */
[----:B------:R-:W-:Y:S01]  /*b3b0*/  F2FP.SATFINITE.E4M3.F32.PACK_AB_MERGE_C R93, RZ, R93, RZ ;  /* 0x0000005dff5d723e */ /* 0x000fe200048070ff */
[----:B------:R-:W-:Y:S01]  /*b3c0*/  IMAD.U32 R27, R102, 0x10000, RZ ;  /* 0x00010000661b7824 */ /* 0x000fe200078e00ff */
[----:B------:R-:W-:Y:S01]  /*b3d0*/  F2FP.SATFINITE.E4M3.F32.PACK_AB_MERGE_C R92, RZ, R92, RZ ;  /* 0x0000005cff5c723e */ /* 0x000fe200048070ff */
[----:B------:R-:W-:Y:S01]  /*b3e0*/  FADD R213, R213, R218 ;  /* 0x000000dad5d57221 */ /* 0x000fe20000000000 */
[----:B------:R-:W-:Y:S01]  /*b3f0*/  F2FP.SATFINITE.E4M3.F32.PACK_AB_MERGE_C R60, RZ, R60, RZ ;  /* 0x0000003cff3c723e */ /* 0x000fe200048070ff */
[----:B------:R-:W-:Y:S01]  /*b400*/  @!P2 FMUL R135, R135, 0.5 ;  /* 0x3f0000008787a820 */ /* 0x000fe20000400000 */
[----:B------:R-:W-:Y:S01]  /*b410*/  PRMT R40, R45, 0x7604, R40 ;  /* 0x000076042d287816 */ /* 0x000fe20000000028 */
[----:B------:R-:W-:Y:S01]  /*b420*/  FADD R218, R55, R122 ;  /* 0x0000007a37da7221 */ /* 0x000fe20000000000 */
[----:B------:R-:W-:Y:S01]  /*b430*/  F2FP.SATFINITE.E4M3.F32.PACK_AB_MERGE_C R118, RZ, R118, RZ ;  /* 0x00000076ff76723e */ /* 0x000fe200048070ff */
[----:B-1----:R-:W-:Y:S01]  /*b440*/  @!P3 FMUL R137, R137, R137 ;  /* 0x000000898989b220 */ /* 0x002fe20000400000 */
[----:B------:R-:W-:Y:S01]  /*b450*/  PRMT R23, R32, 0x7604, R23 ;  /* 0x0000760420177816 */ /* 0x000fe20000000017 */
[----:B------:R-:W1:Y:S01]  /*b460*/  MUFU.EX2 R135, R135 ;  /* 0x0000008700877308 */ /* 0x000e620000000800 */
[----:B------:R-:W-:Y:S01]  /*b470*/  PRMT R36, R53, 0x7604, R36 ;  /* 0x0000760435247816 */ /* 0x000fe20000000024 */
[----:B--2---:R-:W-:Y:S01]  /*b480*/  @!P5 FMUL R133, R133, R133 ;  /* 0x000000858585d220 */ /* 0x004fe20000400000 */
[----:B------:R-:W-:Y:S01]  /*b490*/  PRMT R44, R37, 0x7604, R44 ;  /* 0x00007604252c7816 */ /* 0x000fe2000000002c */
[----:B------:R-:W-:Y:S01]  /*b4a0*/  FADD R218, R218, R219 ;  /* 0x000000dbdada7221 */ /* 0x000fe20000000000 */
[----:B------:R-:W-:Y:S01]  /*b4b0*/  F2FP.SATFINITE.E4M3.F32.PACK_AB_MERGE_C R110, RZ, R110, RZ ;  /* 0x0000006eff6e723e */ /* 0x000fe200048070ff */
        /* <DEDUP_REMOVED lines=12> */
[----:B-1----:R-:W-:Y:S01]  /*b580*/  @!P2 FMUL R135, R135, R135 ;  /* 0x000000878787a220 */ /* 0x002fe20000400000 */
[----:B------:R-:W-:Y:S01]  /*b590*/  LOP3.LUT R45, R84, 0xffff, RZ, 0xc0, !PT ;  /* 0x0000ffff542d7812 */ /* 0x000fe200078ec0ff */
[----:B------:R-:W-:Y:S01]  /*b5a0*/  FADD R14, R14, R143 ;  /* 0x0000008f0e0e7221 */ /* 0x000fe20000000000 */
[----:B------:R-:W-:Y:S01]  /*b5b0*/  F2FP.SATFINITE.E4M3.F32.PACK_AB_MERGE_C R108, RZ, R108, RZ ;  /* 0x0000006cff6c723e */ /* 0x000fe200048070ff */
[----:B------:R-:W-:Y:S01]  /*b5c0*/  FADD R222, R74, R135 ;  /* 0x000000874ade7221 */ /* 0x000fe20000000000 */
[----:B------:R-:W-:Y:S01]  /*b5d0*/  LOP3.LUT R40, R40, 0xff0000, R27, 0xf8, !PT ;  /* 0x00ff000028287812 */ /* 0x000fe200078ef81b */
[----:B------:R-:W-:Y:S01]  /*b5e0*/  IMAD.U32 R27, R118, 0x10000, RZ ;  /* 0x00010000761b7824 */ /* 0x000fe200078e00ff */
[----:B------:R-:W-:Y:S01]  /*b5f0*/  F2FP.SATFINITE.E4M3.F32.PACK_AB_MERGE_C R100, RZ, R100, RZ ;  /* 0x00000064ff64723e */ /* 0x000fe200048070ff */
[----:B------:R-:W-:Y:S01]  /*b600*/  FADD R139, R139, R142 ;  /* 0x0000008e8b8b7221 */ /* 0x000fe20000000000 */
[----:B------:R-:W-:Y:S01]  /*b610*/  LOP3.LUT R44, R44, 0xff0000, R15, 0xf8, !PT ;  /* 0x00ff00002c2c7812 */ /* 0x000fe200078ef80f */
[----:B------:R-:W-:Y:S01]  /*b620*/  IMAD.U32 R15, R110, 0x10000, RZ ;  /* 0x000100006e0f7824 */ /* 0x000fe200078e00ff */
[----:B------:R-:W-:Y:S01]  /*b630*/  PRMT R33, R32, 0x7604, R33 ;  /* 0x0000760420217816 */ /* 0x000fe20000000021 */
[----:B------:R-:W-:Y:S01]  /*b640*/  FADD R14, R141, R14 ;  /* 0x0000000e8d0e7221 */ /* 0x000fe20000000000 */
[----:B------:R-:W-:Y:S01]  /*b650*/  PRMT R48, R53, 0x7604, R48 ;  /* 0x0000760435307816 */ /* 0x000fe20000000030 */
[----:B------:R-:W-:Y:S01]  /*b660*/  FADD R217, R217, R222 ;  /* 0x000000ded9d97221 */ /* 0x000fe20000000000 */
[----:B------:R-:W-:Y:S01]  /*b670*/  F2FP.SATFINITE.E4M3.F32.PACK_AB_MERGE_C R132, RZ, R132, RZ ;  /* 0x00000084ff84723e */ /* 0x000fe200048070ff */
[----:B------:R-:W-:Y:S01]  /*b680*/  FADD R14, R139, R14 ;  /* 0x0000000e8b0e7221 */ /* 0x000fe20000000000 */
[----:B------:R-:W-:Y:S01]  /*b690*/  PRMT R32, R61, 0x7604, R60 ;  /* 0x000076043d207816 */ /* 0x000fe2000000003c */
[----:B------:R-:W-:Y:S01]  /*b6a0*/  FADD R220, R220, R219 ;  /* 0x000000dbdcdc7221 */ /* 0x000fe20000000000 */
        /* <DEDUP_REMOVED lines=12> */
[----:B------:R-:W-:Y:S01]  /*b770*/  F2FP.SATFINITE.E4M3.F32.PACK_AB_MERGE_C R72, RZ, R72, RZ ;  /* 0x00000048ff48723e */ /* 0x000fe200048070ff */
[----:B------:R-:W-:Y:S01]  /*b780*/  FADD R147, R147, R200 ;  /* 0x000000c893937221 */ /* 0x000fe20000000000 */
[----:B------:R-:W-:Y:S01]  /*b790*/  LOP3.LUT R48, R48, 0xff0000, R27, 0xf8, !PT ;  /* 0x00ff000030307812 */ /* 0x000fe200078ef81b */
[----:B------:R-:W-:Y:S01]  /*b7a0*/  IMAD.U32 R27, R132, 0x10000, RZ ;  /* 0x00010000841b7824 */ /* 0x000fe200078e00ff */
[----:B------:R-:W-:Y:S01]  /*b7b0*/  LOP3.LUT R52, R52, 0xff0000, R15, 0xf8, !PT ;  /* 0x00ff000034347812 */ /* 0x000fe200078ef80f */
[----:B------:R-:W-:Y:S01]  /*b7c0*/  IMAD.U32 R15, R126, 0x10000, RZ ;  /* 0x000100007e0f7824 */ /* 0x000fe200078e00ff */
[----:B------:R-:W-:Y:S01]  /*b7d0*/  PRMT R56, R61, 0x7604, R56 ;  /* 0x000076043d387816 */ /* 0x000fe20000000038 */
[----:B------:R-:W-:Y:S01]  /*b7e0*/  FADD R202, R149, R202 ;  /* 0x000000ca95ca7221 */ /* 0x000fe20000000000 */
[----:B------:R-:W-:Y:S01]  /*b7f0*/  F2FP.SATFINITE.E4M3.F32.PACK_AB_MERGE_C R140, RZ, R140, RZ ;  /* 0x0000008cff8c723e */ /* 0x000fe200048070ff */
[----:B------:R-:W-:Y:S01]  /*b800*/  FADD R217, R150, R217 ;  /* 0x000000d996d97221 */ /* 0x000fe20000000000 */
[----:B------:R-:W-:Y:S01]  /*b810*/  PRMT R60, R53, 0x7604, R60 ;  /* 0x00007604353c7816 */ /* 0x000fe2000000003c */
[----:B------:R-:W-:Y:S01]  /*b820*/  FADD R147, R147, R202 ;  /* 0x000000ca93937221 */ /* 0x000fe20000000000 */
[----:B------:R-:W-:-:S02]  /*b830*/  F2FP.SATFINITE.E4M3.F32.PACK_AB_MERGE_C R136, RZ, R136, RZ ;  /* 0x00000088ff88723e */ /* 0x000fc400048070ff */
[----:B------:R-:W-:Y:S02]  /*b840*/  LOP3.LUT R41, R73, 0xff, RZ, 0xc0, !PT ;  /* 0x000000ff49297812 */ /* 0x000fe400078ec0ff */
[----:B------:R-:W-:Y:S02]  /*b850*/  LOP3.LUT R72, R72, 0xffff, RZ, 0xc0, !PT ;  /* 0x0000ffff48487812 */ /* 0x000fe400078ec0ff */
[----:B------:R-:W-:Y:S02]  /*b860*/  LOP3.LUT R26, R129, 0xff, RZ, 0xc0, !PT ;  /* 0x000000ff811a7812 */ /* 0x000fe400078ec0ff */
[----:B------:R-:W-:Y:S02]  /*b870*/  F2FP.SATFINITE.E4M3.F32.PACK_AB_MERGE_C R35, RZ, R35, RZ ;  /* 0x00000023ff23723e */ /* 0x000fe400048070ff */
[----:B------:R-:W-:Y:S02]  /*b880*/  F2FP.SATFINITE.E4M3.F32.PACK_AB_MERGE_C R39, RZ, R39, RZ ;  /* 0x00000027ff27723e */ /* 0x000fe400048070ff */
[----:B------:R-:W-:-:S02]  /*b890*/  F2FP.SATFINITE.E4M3.F32.PACK_AB_MERGE_C R42, RZ, R42, RZ ;  /* 0x0000002aff2a723e */ /* 0x000fc400048070ff */
[----:B------:R-:W-:Y:S01]  /*b8a0*/  LOP3.LUT R64, R121, 0xff, RZ, 0xc0, !PT ;  /* 0x000000ff79407812 */ /* 0x000fe200078ec0ff */
[----:B------:R-:W-:Y:S01]  /*b8b0*/  IMAD.U32 R39, R39, 0x10000, RZ ;  /* 0x0001000027277824 */ /* 0x000fe200078e00ff */
[----:B------:R-:W-:Y:S02]  /*b8c0*/  LOP3.LUT R61, R120, 0xffff, RZ, 0xc0, !PT ;  /* 0x0000ffff783d7812 */ /* 0x000fe400078ec0ff */
[----:B------:R-:W-:Y:S02]  /*b8d0*/  F2FP.SATFINITE.E4M3.F32.PACK_AB_MERGE_C R31, RZ, R31, RZ ;  /* 0x0000001fff1f723e */ /* 0x000fe400048070ff */
[----:B------:R-:W-:Y:S02]  /*b8e0*/  F2FP.SATFINITE.E4M3.F32.PACK_AB_MERGE_C R34, RZ, R34, RZ ;  /* 0x00000022ff22723e */ /* 0x000fe400048070ff */
[----:B------:R-:W-:Y:S01]  /*b8f0*/  LOP3.LUT R203, R203, 0xff, RZ, 0xc0, !PT ;  /* 0x000000ffcbcb7812 */ /* 0x000fe200078ec0ff */
[----:B------:R-:W-:Y:S01]  /*b900*/  IMAD.U32 R31, R31, 0x10000, RZ ;  /* 0x000100001f1f7824 */ /* 0x000fe200078e00ff */
[----:B------:R-:W-:Y:S01]  /*b910*/  LOP3.LUT R56, R56, 0xff0000, R27, 0xf8, !PT ;  /* 0x00ff000038387812 */ /* 0x000fe200078ef81b */
[----:B------:R-:W-:Y:S01]  /*b920*/  IMAD.U32 R27, R140, 0x10000, RZ ;  /* 0x000100008c1b7824 */ /* 0x000fe200078e00ff */
[----:B------:R-:W-:Y:S01]  /*b930*/  LOP3.LUT R60, R60, 0xff0000, R15, 0xf8, !PT ;  /* 0x00ff00003c3c7812 */ /* 0x000fe200078ef80f */
[----:B------:R-:W-:Y:S01]  /*b940*/  IMAD.U32 R15, R136, 0x10000, RZ ;  /* 0x00010000880f7824 */ /* 0x000fe200078e00ff */
[----:B------:R-:W-:Y:S01]  /*b950*/  PRMT R41, R72, 0x7604, R41 ;  /* 0x0000760448297816 */ /* 0x000fe20000000029 */
[----:B------:R-:W-:Y:S01]  /*b960*/  IMAD.U32 R72, R35, 0x10000, RZ ;  /* 0x0001000023487824 */ /* 0x000fe200078e00ff */
[----:B------:R-:W-:-:S02]  /*b970*/  PRMT R26, R69, 0x7604, R26 ;  /* 0x00007604451a7816 */ /* 0x000fc4000000001a */
[----:B------:R-:W-:Y:S02]  /*b980*/  LOP3.LUT R42, R42, 0xffff, RZ, 0xc0, !PT ;  /* 0x0000ffff2a2a7812 */ /* 0x000fe400078ec0ff */
[----:B------:R-:W-:Y:S02]  /*b990*/  PRMT R64, R61, 0x7604, R64 ;  /* 0x000076043d407816 */ /* 0x000fe40000000040 */
[----:B------:R-:W-:Y:S02]  /*b9a0*/  LOP3.LUT R34, R34, 0xffff, RZ, 0xc0, !PT ;  /* 0x0000ffff22227812 */ /* 0x000fe400078ec0ff */
[----:B------:R-:W-:Y:S02]  /*b9b0*/  PRMT R16, R204, 0x7604, R203 ;  /* 0x00007604cc107816 */ /* 0x000fe400000000cb */
[----:B------:R-:W-:Y:S02]  /*b9c0*/  F2FP.SATFINITE.E4M3.F32.PACK_AB_MERGE_C R51, RZ, R51, RZ ;  /* 0x00000033ff33723e */ /* 0x000fe400048070ff */
[----:B------:R-:W-:-:S02]  /*b9d0*/  F2FP.SATFINITE.E4M3.F32.PACK_AB_MERGE_C R55, RZ, R55, RZ ;  /* 0x00000037ff37723e */ /* 0x000fc400048070ff */
[----:B------:R-:W-:Y:S01]  /*b9e0*/  F2FP.SATFINITE.E4M3.F32.PACK_AB_MERGE_C R54, RZ, R54, RZ ;  /* 0x00000036ff36723e */ /* 0x000fe200048070ff */
[----:B------:R-:W-:Y:S01]  /*b9f0*/  IMAD.U32 R51, R51, 0x10000, RZ ;  /* 0x0001000033337824 */ /* 0x000fe200078e00ff */
[----:B------:R-:W-:Y:S02]  /*ba00*/  F2FP.SATFINITE.E4M3.F32.PACK_AB_MERGE_C R43, RZ, R43, RZ ;  /* 0x0000002bff2b723e */ /* 0x000fe400048070ff */
[----:B------:R-:W-:Y:S02]  /*ba10*/  F2FP.SATFINITE.E4M3.F32.PACK_AB_MERGE_C R46, RZ, R46, RZ ;  /* 0x0000002eff2e723e */ /* 0x000fe400048070ff */
[----:B------:R-:W-:Y:S01]  /*ba20*/  F2FP.SATFINITE.E4M3.F32.PACK_AB_MERGE_C R125, RZ, R125, RZ ;  /* 0x0000007dff7d723e */ /* 0x000fe200048070ff */
[----:B------:R-:W-:Y:S01]  /*ba30*/  IMAD.U32 R43, R43, 0x10000, RZ ;  /* 0x000100002b2b7824 */ /* 0x000fe200078e00ff */
[----:B------:R-:W-:Y:S01]  /*ba40*/  LOP3.LUT R26, R26, 0xff0000, R27, 0xf8, !PT ;  /* 0x00ff00001a1a7812 */ /* 0x000fe200078ef81b */
[----:B------:R-:W-:Y:S01]  /*ba50*/  IMAD.SHL.U32 R27, R42, 0x1000000, RZ ;  /* 0x010000002a1b7824 */ /* 0x000fe200078e00ff */
[----:B------:R-:W-:Y:S01]  /*ba60*/  LOP3.LUT R64, R64, 0xff0000, R15, 0xf8, !PT ;  /* 0x00ff000040407812 */ /* 0x000fe200078ef80f */
[----:B------:R-:W-:Y:S01]  /*ba70*/  IMAD.SHL.U32 R15, R34, 0x1000000, RZ ;  /* 0x01000000220f7824 */ /* 0x000fe200078e00ff */
[----:B------:R-:W-:Y:S01]  /*ba80*/  LOP3.LUT R17, R17, 0xff0000, R72, 0xf8, !PT ;  /* 0x00ff000011117812 */ /* 0x000fe200078ef848 */
[----:B------:R-:W-:Y:S01]  /*ba90*/  IMAD.U32 R72, R55, 0x10000, RZ ;  /* 0x0001000037487824 */ /* 0x000fe200078e00ff */
[----:B------:R-:W-:-:S02]  /*baa0*/  LOP3.LUT R16, R16, 0xff0000, R39, 0xf8, !PT ;  /* 0x00ff000010107812 */ /* 0x000fc400078ef827 */
[----:B------:R-:W-:Y:S02]  /*bab0*/  F2FP.SATFINITE.E4M3.F32.PACK_AB_MERGE_C R12, RZ, R12, RZ ;  /* 0x0000000cff0c723e */ /* 0x000fe400048070ff */
[----:B------:R-:W-:Y:S02]  /*bac0*/  LOP3.LUT R54, R54, 0xffff, RZ, 0xc0, !PT ;  /* 0x0000ffff36367812 */ /* 0x000fe400078ec0ff */
[----:B------:R-:W-:Y:S01]  /*bad0*/  F2FP.SATFINITE.E4M3.F32.PACK_AB_MERGE_C R81, RZ, R81, RZ ;  /* 0x00000051ff51723e */ /* 0x000fe200048070ff */
[----:B------:R-:W-:Y:S01]  /*bae0*/  IMAD.U32 R12, R12, 0x10000, RZ ;  /* 0x000100000c0c7824 */ /* 0x000fe200078e00ff */
[----:B------:R-:W-:Y:S02]  /*baf0*/  F2FP.SATFINITE.E4M3.F32.PACK_AB_MERGE_C R80, RZ, R80, RZ ;  /* 0x00000050ff50723e */ /* 0x000fe400048070ff */
[----:B------:R-:W-:Y:S01]  /*bb00*/  LOP3.LUT R18, R18, 0xff0000, R31, 0xf8, !PT ;  /* 0x00ff000012127812 */ /* 0x000fe200078ef81f */
[----:B------:R-:W-:Y:S01]  /*bb10*/  IMAD.MOV.U32 R31, RZ, RZ, 0x2130 ;  /* 0x00002130ff1f7424 */ /* 0x000fe200078e00ff */
[----:B------:R-:W-:-:S02]  /*bb20*/  LOP3.LUT R46, R46, 0xffff, RZ, 0xc0, !PT ;  /* 0x0000ffff2e2e7812 */ /* 0x000fc400078ec0ff */
[----:B------:R-:W-:Y:S02]  /*bb30*/  LOP3.LUT R125, R125, 0xff, RZ, 0xc0, !PT ;  /* 0x000000ff7d7d7812 */ /* 0x000fe400078ec0ff */
[----:B------:R-:W-:Y:S02]  /*bb40*/  F2FP.SATFINITE.E4M3.F32.PACK_AB_MERGE_C R67, RZ, R67, RZ ;  /* 0x00000043ff43723e */ /* 0x000fe400048070ff */
[----:B------:R-:W-:Y:S02]  /*bb50*/  F2FP.SATFINITE.E4M3.F32.PACK_AB_MERGE_C R71, RZ, R71, RZ ;  /* 0x00000047ff47723e */ /* 0x000fe400048070ff */
[----:B------:R-:W-:Y:S01]  /*bb60*/  F2FP.SATFINITE.E4M3.F32.PACK_AB_MERGE_C R98, RZ, R98, RZ ;  /* 0x00000062ff62723e */ /* 0x000fe200048070ff */
[----:B------:R-:W-:Y:S01]  /*bb70*/  IMAD.U32 R67, R67, 0x10000, RZ ;  /* 0x0001000043437824 */ /* 0x000fe200078e00ff */
[----:B------:R-:W-:Y:S02]  /*bb80*/  F2FP.SATFINITE.E4M3.F32.PACK_AB_MERGE_C R70, RZ, R70, RZ ;  /* 0x00000046ff46723e */ /* 0x000fe400048070ff */
[----:B------:R-:W-:Y:S01]  /*bb90*/  F2FP.SATFINITE.E4M3.F32.PACK_AB_MERGE_C R95, RZ, R95, RZ ;  /* 0x0000005fff5f723e */ /* 0x000fe200048070ff */
[----:B------:R-:W-:Y:S01]  /*bba0*/  IMAD.U32 R98, R98, 0x10000, RZ ;  /* 0x0001000062627824 */ /* 0x000fe200078e00ff */
[----:B------:R-:W-:-:S02]  /*bbb0*/  F2FP.SATFINITE.E4M3.F32.PACK_AB_MERGE_C R106, RZ, R106, RZ ;  /* 0x0000006aff6a723e */ /* 0x000fc400048070ff */
[----:B------:R-:W-:Y:S02]  /*bbc0*/  F2FP.SATFINITE.E4M3.F32.PACK_AB_MERGE_C R131, RZ, R131, RZ ;  /* 0x00000083ff83723e */ /* 0x000fe400048070ff */
[----:B------:R-:W-:Y:S01]  /*bbd0*/  LOP3.LUT R16, R16, R27, RZ, 0xfc, !PT ;  /* 0x0000001b10107212 */ /* 0x000fe200078efcff */
[----:B------:R-:W-:Y:S01]  /*bbe0*/  IMAD.SHL.U32 R27, R54, 0x1000000, RZ ;  /* 0x01000000361b7824 */ /* 0x000fe200078e00ff */
[----:B------:R-:W-:Y:S01]  /*bbf0*/  LOP3.LUT R81, R81, 0xff, RZ, 0xc0, !PT ;  /* 0x000000ff51517812 */ /* 0x000fe200078ec0ff */
[----:B------:R-:W-:Y:S01]  /*bc00*/  IMAD.U32 R106, R106, 0x10000, RZ ;  /* 0x000100006a6a7824 */ /* 0x000fe200078e00ff */
[----:B------:R-:W-:Y:S02]  /*bc10*/  LOP3.LUT R80, R80, 0xffff, RZ, 0xc0, !PT ;  /* 0x0000ffff50507812 */ /* 0x000fe400078ec0ff */
[----:B------:R-:W-:Y:S01]  /*bc20*/  LOP3.LUT R18, R18, R15, RZ, 0xfc, !PT ;  /* 0x0000000f12127212 */ /* 0x000fe200078efcff */
[----:B------:R-:W-:Y:S01]  /*bc30*/  IMAD.SHL.U32 R15, R46, 0x1000000, RZ ;  /* 0x010000002e0f7824 */ /* 0x000fe200078e00ff */
[----:B------:R-:W-:-:S02]  /*bc40*/  PRMT R61, R128, 0x7604, R125 ;  /* 0x00007604803d7816 */ /* 0x000fc4000000007d */
[----:B------:R-:W-:Y:S02]  /*bc50*/  LOP3.LUT R20, R20, 0xff0000, R51, 0xf8, !PT ;  /* 0x00ff000014147812 */ /* 0x000fe400078ef833 */
[----:B------:R-:W-:Y:S01]  /*bc60*/  LOP3.LUT R19, R19, 0xff0000, R72, 0xf8, !PT ;  /* 0x00ff000013137812 */ /* 0x000fe200078ef848 */
[----:B------:R-:W-:Y:S01]  /*bc70*/  IMAD.U32 R72, R71, 0x10000, RZ ;  /* 0x0001000047487824 */ /* 0x000fe200078e00ff */
[----:B------:R-:W-:Y:S02]  /*bc80*/  LOP3.LUT R70, R70, 0xffff, RZ, 0xc0, !PT ;  /* 0x0000ffff46467812 */ /* 0x000fe400078ec0ff */
[----:B------:R-:W-:Y:S02]  /*bc90*/  LOP3.LUT R95, R95, 0xffff, RZ, 0xc0, !PT ;  /* 0x0000ffff5f5f7812 */ /* 0x000fe400078ec0ff */
[----:B------:R-:W-:Y:S02]  /*bca0*/  F2FP.SATFINITE.E4M3.F32.PACK_AB_MERGE_C R96, RZ, R96, RZ ;  /* 0x00000060ff60723e */ /* 0x000fe400048070ff */
[----:B------:R-:W-:-:S02]  /*bcb0*/  LOP3.LUT R22, R22, 0xff0000, R43, 0xf8, !PT ;  /* 0x00ff000016167812 */ /* 0x000fc400078ef82b */
        /* <DEDUP_REMOVED lines=8> */
[----:B------:R-:W-:-:S02]  /*bd40*/  PRMT R37, R80, 0x7604, R81 ;  /* 0x0000760450257816 */ /* 0x000fc40000000051 */
[----:B------:R-:W-:Y:S02]  /*bd50*/  F2FP.SATFINITE.E4M3.F32.PACK_AB_MERGE_C R122, RZ, R122, RZ ;  /* 0x0000007aff7a723e */ /* 0x000fe400048070ff */
[----:B------:R-:W-:Y:S02]  /*bd60*/  F2FP.SATFINITE.E4M3.F32.PACK_AB_MERGE_C R133, RZ, R133, RZ ;  /* 0x00000085ff85723e */ /* 0x000fe400048070ff */
[----:B------:R-:W-:Y:S01]  /*bd70*/  PRMT R145, R148, 0x7604, R145 ;  /* 0x0000760494917816 */ /* 0x000fe20000000091 */
[----:B------:R-:W-:Y:S01]  /*bd80*/  IMAD.U32 R122, R122, 0x10000, RZ ;  /* 0x000100007a7a7824 */ /* 0x000fe200078e00ff */
[----:B------:R-:W-:Y:S01]  /*bd90*/  LOP3.LUT R49, R89, 0xff, RZ, 0xc0, !PT ;  /* 0x000000ff59317812 */ /* 0x000fe200078ec0ff */
[----:B------:R-:W-:Y:S01]  /*bda0*/  FADD R148, R205, R208 ;  /* 0x000000d0cd947221 */ /* 0x000fe20000000000 */
[----:B------:R-:W-:Y:S02]  /*bdb0*/  F2FP.SATFINITE.E4M3.F32.PACK_AB_MERGE_C R47, RZ, R47, RZ ;  /* 0x0000002fff2f723e */ /* 0x000fe400048070ff */
[----:B------:R-:W-:Y:S01]  /*bdc0*/  LOP3.LUT R61, R61, 0xff0000, R12, 0xf8, !PT ;  /* 0x00ff00003d3d7812 */ /* 0x000fe200078ef80c */
[----:B------:R-:W-:Y:S01]  /*bdd0*/  IMAD.SHL.U32 R12, R95, 0x1000000, RZ ;  /* 0x010000005f0c7824 */ /* 0x000fe200078e00ff */
[----:B------:R-:W-:Y:S01]  /*bde0*/  LOP3.LUT R20, R20, R27, RZ, 0xfc, !PT ;  /* 0x0000001b14147212 */ /* 0x000fe200078efcff */
[----:B------:R-:W-:Y:S01]  /*bdf0*/  IMAD.SHL.U32 R27, R70, 0x1000000, RZ ;  /* 0x01000000461b7824 */ /* 0x000fe200078e00ff */
[----:B------:R-:W-:Y:S01]  /*be00*/  FSETP.GEU.AND P2, PT, R10, -126, PT ;  /* 0xc2fc00000a00780b */ /* 0x000fe20003f4e000 */
[----:B------:R-:W-:-:S01]  /*be10*/  FADD R148, R148, R151 ;  /* 0x0000009794947221 */ /* 0x000fc20000000000 */
[----:B------:R-:W-:-:S02]  /*be20*/  LOP3.LUT R96, R96, 0xffff, RZ, 0xc0, !PT ;  /* 0x0000ffff60607812 */ /* 0x000fc400078ec0ff */
[----:B------:R-:W-:Y:S01]  /*be30*/  F2FP.SATFINITE.E4M3.F32.PACK_AB_MERGE_C R30, RZ, R30, RZ ;  /* 0x0000001eff1e723e */ /* 0x000fe200048070ff */
[----:B------:R-:W-:Y:S01]  /*be40*/  FADD R148, R148, R217 ;  /* 0x000000d994947221 */ /* 0x000fe20000000000 */
[----:B------:R-:W-:Y:S01]  /*be50*/  LOP3.LUT R15, R22, R15, RZ, 0xfc, !PT ;  /* 0x0000000f160f7212 */ /* 0x000fe200078efcff */
[----:B------:R-:W-:Y:S01]  /*be60*/  IMAD.SHL.U32 R22, R131, 0x1000000, RZ ;  /* 0x0100000083167824 */ /* 0x000fe200078e00ff */
[----:B------:R-:W-:Y:S01]  /*be70*/  F2FP.SATFINITE.E4M3.F32.PACK_AB_MERGE_C R105, RZ, R105, RZ ;  /* 0x00000069ff69723e */ /* 0x000fe200048070ff */
[----:B------:R-:W-:Y:S01]  /*be80*/  FADD R147, R147, R148 ;  /* 0x0000009493937221 */ /* 0x000fe20000000000 */
[----:B------:R-:W-:Y:S02]  /*be90*/  F2FP.SATFINITE.E4M3.F32.PACK_AB_MERGE_C R104, RZ, R104, RZ ;  /* 0x00000068ff68723e */ /* 0x000fe400048070ff */
[----:B------:R-:W-:Y:S01]  /*bea0*/  LOP3.LUT R24, R24, 0xff0000, R67, 0xf8, !PT ;  /* 0x00ff000018187812 */ /* 0x000fe200078ef843 */
[----:B------:R-:W-:Y:S01]  /*beb0*/  @!P2 FMUL R10, R10, 0.5 ;  /* 0x3f0000000a0aa820 */ /* 0x000fe20000400000 */
[----:B------:R-:W-:Y:S01]  /*bec0*/  LOP3.LUT R23, R23, 0xff0000, R72, 0xf8, !PT ;  /* 0x00ff000017177812 */ /* 0x000fe200078ef848 */
[----:B------:R-:W-:Y:S01]  /*bed0*/  IMAD.U32 R72, R87, 0x10000, RZ ;  /* 0x0001000057487824 */ /* 0x000fe200078e00ff */
[----:B------:R-:W-:-:S02]  /*bee0*/  LOP3.LUT R41, R41, 0xff0000, R98, 0xf8, !PT ;  /* 0x00ff000029297812 */ /* 0x000fc400078ef862 */
[----:B------:R-:W-:Y:S02]  /*bef0*/  LOP3.LUT R86, R86, 0xffff, RZ, 0xc0, !PT ;  /* 0x0000ffff56567812 */ /* 0x000fe400078ec0ff */
[----:B------:R-:W-:Y:S02]  /*bf00*/  LOP3.LUT R90, R90, 0xffff, RZ, 0xc0, !PT ;  /* 0x0000ffff5a5a7812 */ /* 0x000fe400078ec0ff */
[----:B------:R-:W-:Y:S02]  /*bf10*/  F2FP.SATFINITE.E4M3.F32.PACK_AB_MERGE_C R11, RZ, R11, RZ ;  /* 0x0000000bff0b723e */ /* 0x000fe400048070ff */
[----:B------:R-:W-:Y:S01]  /*bf20*/  LOP3.LUT R37, R37, 0xff0000, R106, 0xf8, !PT ;  /* 0x00ff000025257812 */ /* 0x000fe200078ef86a */
[----:B------:R-:W-:Y:S01]  /*bf30*/  IMAD.SHL.U32 R90, R90, 0x1000000, RZ ;  /* 0x010000005a5a7824 */ /* 0x000fe200078e00ff */
[----:B------:R-:W-:Y:S02]  /*bf40*/  LOP3.LUT R133, R133, 0xffff, RZ, 0xc0, !PT ;  /* 0x0000ffff85857812 */ /* 0x000fe400078ec0ff */
[----:B------:R-:W-:-:S02]  /*bf50*/  PRMT R49, R88, 0x7604, R49 ;  /* 0x0000760458317816 */ /* 0x000fc40000000031 */
[----:B------:R-:W-:Y:S01]  /*bf60*/  LOP3.LUT R145, R145, 0xff0000, R68, 0xf8, !PT ;  /* 0x00ff000091917812 */ /* 0x000fe200078ef844 */
[----:B------:R-:W-:Y:S01]  /*bf70*/  IMAD.U32 R68, R47, 0x10000, RZ ;  /* 0x000100002f447824 */ /* 0x000fe200078e00ff */
[----:B------:R-:W-:Y:S02]  /*bf80*/  F2FP.SATFINITE.E4M3.F32.PACK_AB_MERGE_C R130, RZ, R130, RZ ;  /* 0x00000082ff82723e */ /* 0x000fe400048070ff */
[----:B------:R-:W-:Y:S02]  /*bf90*/  F2FP.SATFINITE.E4M3.F32.PACK_AB_MERGE_C R127, RZ, R127, RZ ;  /* 0x0000007fff7f723e */ /* 0x000fe400048070ff */
[----:B------:R-:W-:Y:S01]  /*bfa0*/  PRMT R45, R96, 0x7604, R97 ;  /* 0x00007604602d7816 */ /* 0x000fe20000000061 */
[----:B------:R-:W-:Y:S01]  /*bfb0*/  IMAD.U32 R130, R130, 0x10000, RZ ;  /* 0x0001000082827824 */ /* 0x000fe200078e00ff */
[----:B------:R-:W-:Y:S02]  /*bfc0*/  F2FP.SATFINITE.E4M3.F32.PACK_AB_MERGE_C R134, RZ, R134, RZ ;  /* 0x00000086ff86723e */ /* 0x000fe400048070ff */
[----:B------:R-:W-:-:S02]  /*bfd0*/  LOP3.LUT R30, R30, 0xffff, RZ, 0xc0, !PT ;  /* 0x0000ffff1e1e7812 */ /* 0x000fc400078ec0ff */
[----:B------:R-:W-:Y:S01]  /*bfe0*/  F2FP.SATFINITE.E4M3.F32.PACK_AB_MERGE_C R135, RZ, R135, RZ ;  /* 0x00000087ff87723e */ /* 0x000fe200048070ff */
[----:B------:R-:W-:Y:S01]  /*bff0*/  IMAD.U32 R134, R134, 0x10000, RZ ;  /* 0x0001000086867824 */ /* 0x000fe200078e00ff */
[----:B------:R-:W-:Y:S01]  /*c000*/  LOP3.LUT R57, R105, 0xff, RZ, 0xc0, !PT ;  /* 0x000000ff69397812 */ /* 0x000fe200078ec0ff */
[----:B------:R-:W-:Y:S01]  /*c010*/  IMAD.SHL.U32 R30, R30, 0x1000000, RZ ;  /* 0x010000001e1e7824 */ /* 0x000fe200078e00ff */
[----:B------:R-:W-:Y:S02]  /*c020*/  LOP3.LUT R104, R104, 0xffff, RZ, 0xc0, !PT ;  /* 0x0000ffff68687812 */ /* 0x000fe400078ec0ff */
[----:B------:R-:W-:Y:S02]  /*c030*/  F2FP.SATFINITE.E4M3.F32.PACK_AB_MERGE_C R63, RZ, R63, RZ ;  /* 0x0000003fff3f723e */ /* 0x000fe400048070ff */
[----:B------:R-:W-:Y:S02]  /*c040*/  F2FP.SATFINITE.E4M3.F32.PACK_AB_MERGE_C R66, RZ, R66, RZ ;  /* 0x00000042ff42723e */ /* 0x000fe400048070ff */
[----:B------:R-:W-:Y:S01]  /*c050*/  LOP3.LUT R24, R24, R27, RZ, 0xfc, !PT ;  /* 0x0000001b18187212 */ /* 0x000fe200078efcff */
[----:B------:R-:W-:Y:S01]  /*c060*/  IMAD.SHL.U32 R27, R86, 0x1000000, RZ ;  /* 0x01000000561b7824 */ /* 0x000fe200078e00ff */
[----:B------:R-:W-:Y:S01]  /*c070*/  LOP3.LUT R41, R41, R12, RZ, 0xfc, !PT ;  /* 0x0000000c29297212 */ /* 0x000fe200078efcff */
[----:B------:R-:W-:Y:S01]  /*c080*/  IMAD.SHL.U32 R12, R111, 0x1000000, RZ ;  /* 0x010000006f0c7824 */ /* 0x000fe200078e00ff */
[----:B------:R-:W-:-:S02]  /*c090*/  LOP3.LUT R11, R11, 0xffff, RZ, 0xc0, !PT ;  /* 0x0000ffff0b0b7812 */ /* 0x000fc400078ec0ff */
[----:B------:R-:W-:Y:S02]  /*c0a0*/  F2FP.SATFINITE.E4M3.F32.PACK_AB_MERGE_C R38, RZ, R38, RZ ;  /* 0x00000026ff26723e */ /* 0x000fe400048070ff */
[----:B------:R-:W-:Y:S01]  /*c0b0*/  F2FP.SATFINITE.E4M3.F32.PACK_AB_MERGE_C R91, RZ, R91, RZ ;  /* 0x0000005bff5b723e */ /* 0x000fe200048070ff */
[----:B------:R-:W-:Y:S01]  /*c0c0*/  IMAD.SHL.U32 R11, R11, 0x1000000, RZ ;  /* 0x010000000b0b7824 */ /* 0x000fe200078e00ff */
[----:B------:R-:W-:Y:S01]  /*c0d0*/  LOP3.LUT R37, R37, R22, RZ, 0xfc, !PT ;  /* 0x0000001625257212 */ /* 0x000fe200078efcff */
[----:B------:R-:W-:Y:S01]  /*c0e0*/  IMAD.SHL.U32 R22, R133, 0x1000000, RZ ;  /* 0x0100000085167824 */ /* 0x000fe200078e00ff */
[----:B------:R-:W-:Y:S02]  /*c0f0*/  F2FP.SATFINITE.E4M3.F32.PACK_AB_MERGE_C R123, RZ, R123, RZ ;  /* 0x0000007bff7b723e */ /* 0x000fe400048070ff */
[----:B------:R-:W-:Y:S02]  /*c100*/  LOP3.LUT R32, R32, 0xff0000, R83, 0xf8, !PT ;  /* 0x00ff000020207812 */ /* 0x000fe400078ef853 */
[----:B------:R-:W-:-:S02]  /*c110*/  LOP3.LUT R29, R29, 0xff0000, R72, 0xf8, !PT ;  /* 0x00ff00001d1d7812 */ /* 0x000fc400078ef848 */
[----:B------:R-:W-:Y:S02]  /*c120*/  LOP3.LUT R49, R49, 0xff0000, R114, 0xf8, !PT ;  /* 0x00ff000031317812 */ /* 0x000fe400078ef872 */
[----:B------:R-:W-:Y:S02]  /*c130*/  LOP3.LUT R127, R127, 0xffff, RZ, 0xc0, !PT ;  /* 0x0000ffff7f7f7812 */ /* 0x000fe400078ec0ff */
[----:B------:R-:W-:Y:S02]  /*c140*/  LOP3.LUT R45, R45, 0xff0000, R122, 0xf8, !PT ;  /* 0x00ff00002d2d7812 */ /* 0x000fe400078ef87a */
[----:B------:R-:W-:Y:S02]  /*c150*/  F2FP.SATFINITE.E4M3.F32.PACK_AB_MERGE_C R99, RZ, R99, RZ ;  /* 0x00000063ff63723e */ /* 0x000fe400048070ff */
[----:B------:R-:W-:Y:S02]  /*c160*/  F2FP.SATFINITE.E4M3.F32.PACK_AB_MERGE_C R115, RZ, R115, RZ ;  /* 0x00000073ff73723e */ /* 0x000fe400048070ff */
[----:B------:R-:W-:-:S02]  /*c170*/  LOP3.LUT R135, R135, 0xffff, RZ, 0xc0, !PT ;  /* 0x0000ffff87877812 */ /* 0x000fc400078ec0ff */
[----:B------:R-:W-:Y:S02]  /*c180*/  PRMT R57, R104, 0x7604, R57 ;  /* 0x0000760468397816 */ /* 0x000fe40000000039 */
[----:B------:R-:W-:Y:S01]  /*c190*/  LOP3.LUT R21, R21, 0xff0000, R68, 0xf8, !PT ;  /* 0x00ff000015157812 */ /* 0x000fe200078ef844 */
[----:B------:R-:W-:Y:S01]  /*c1a0*/  IMAD.U32 R68, R63, 0x10000, RZ ;  /* 0x000100003f447824 */ /* 0x000fe200078e00ff */
[----:B------:R-:W-:Y:S02]  /*c1b0*/  F2FP.SATFINITE.E4M3.F32.PACK_AB_MERGE_C R138, RZ, R138, RZ ;  /* 0x0000008aff8a723e */ /* 0x000fe400048070ff */
[----:B------:R-:W-:Y:S02]  /*c1c0*/  LOP3.LUT R66, R66, 0xffff, RZ, 0xc0, !PT ;  /* 0x0000ffff42427812 */ /* 0x000fe400078ec0ff */
[----:B------:R-:W-:Y:S01]  /*c1d0*/  F2FP.SATFINITE.E4M3.F32.PACK_AB_MERGE_C R107, RZ, R107, RZ ;  /* 0x0000006bff6b723e */ /* 0x000fe200048070ff */
[----:B------:R-:W-:Y:S01]  /*c1e0*/  IMAD.U32 R138, R138, 0x10000, RZ ;  /* 0x000100008a8a7824 */ /* 0x000fe200078e00ff */
[----:B------:R-:W-:Y:S01]  /*c1f0*/  F2FP.SATFINITE.E4M3.F32.PACK_AB_MERGE_C R13, RZ, R13, RZ ;  /* 0x0000000dff0d723e */ /* 0x000fe200048070ff */
[----:B------:R-:W-:Y:S01]  /*c200*/  IMAD.SHL.U32 R66, R66, 0x1000000, RZ ;  /* 0x0100000042427824 */ /* 0x000fe200078e00ff */
[----:B------:R-:W-:-:S02]  /*c210*/  F2FP.SATFINITE.E4M3.F32.PACK_AB_MERGE_C R103, RZ, R103, RZ ;  /* 0x00000067ff67723e */ /* 0x000fc400048070ff */
[----:B------:R-:W-:Y:S02]  /*c220*/  F2FP.SATFINITE.E4M3.F32.PACK_AB_MERGE_C R137, RZ, R137, RZ ;  /* 0x00000089ff89723e */ /* 0x000fe400048070ff */
[----:B------:R-:W-:Y:S02]  /*c230*/  PRMT R53, R112, 0x7604, R113 ;  /* 0x0000760470357816 */ /* 0x000fe40000000071 */
[----:B------:R-:W-:Y:S02]  /*c240*/  LOP3.LUT R38, R38, 0xffff, RZ, 0xc0, !PT ;  /* 0x0000ffff26267812 */ /* 0x000fe400078ec0ff */
[----:B------:R-:W-:Y:S02]  /*c250*/  LOP3.LUT R91, R91, 0xffff, RZ, 0xc0, !PT ;  /* 0x0000ffff5b5b7812 */ /* 0x000fe400078ec0ff */
[----:B------:R-:W-:Y:S01]  /*c260*/  LOP3.LUT R123, R123, 0xffff, RZ, 0xc0, !PT ;  /* 0x0000ffff7b7b7812 */ /* 0x000fe200078ec0ff */
[----:B------:R-:W-:Y:S01]  /*c270*/  IMAD.SHL.U32 R38, R38, 0x1000000, RZ ;  /* 0x0100000026267824 */ /* 0x000fe200078e00ff */
[----:B------:R-:W-:Y:S01]  /*c280*/  F2FP.SATFINITE.E4M3.F32.PACK_AB_MERGE_C R119, RZ, R119, RZ ;  /* 0x00000077ff77723e */ /* 0x000fe200048070ff */
[----:B------:R-:W-:Y:S01]  /*c290*/  IMAD.SHL.U32 R91, R91, 0x1000000, RZ ;  /* 0x010000005b5b7824 */ /* 0x000fe200078e00ff */
[----:B------:R-:W-:Y:S01]  /*c2a0*/  LOP3.LUT R65, R117, 0xff, RZ, 0xc0, !PT ;  /* 0x000000ff75417812 */ /* 0x000fe200078ec0ff */
[----:B------:R-:W-:Y:S01]  /*c2b0*/  IMAD.SHL.U32 R123, R123, 0x1000000, RZ ;  /* 0x010000007b7b7824 */ /* 0x000fe200078e00ff */
[----:B------:R-:W-:-:S02]  /*c2c0*/  F2FP.SATFINITE.E4M3.F32.PACK_AB_MERGE_C R75, RZ, R75, RZ ;  /* 0x0000004bff4b723e */ /* 0x000fc400048070ff */
[----:B------:R-:W-:Y:S02]  /*c2d0*/  F2FP.SATFINITE.E4M3.F32.PACK_AB_MERGE_C R79, RZ, R79, RZ ;  /* 0x0000004fff4f723e */ /* 0x000fe400048070ff */
[----:B------:R-:W-:Y:S01]  /*c2e0*/  F2FP.SATFINITE.E4M3.F32.PACK_AB_MERGE_C R78, RZ, R78, RZ ;  /* 0x0000004eff4e723e */ /* 0x000fe200048070ff */
[----:B------:R-:W-:Y:S01]  /*c2f0*/  IMAD.U32 R75, R75, 0x10000, RZ ;  /* 0x000100004b4b7824 */ /* 0x000fe200078e00ff */
[----:B------:R-:W-:Y:S02]  /*c300*/  F2FP.SATFINITE.E4M3.F32.PACK_AB_MERGE_C R82, RZ, R82, RZ ;  /* 0x00000052ff52723e */ /* 0x000fe400048070ff */
[----:B------:R-:W-:Y:S02]  /*c310*/  LOP3.LUT R27, R32, R27, RZ, 0xfc, !PT ;  /* 0x0000001b201b7212 */ /* 0x000fe400078efcff */
[----:B------:R-:W-:Y:S02]  /*c320*/  LOP3.LUT R90, R29, R90, RZ, 0xfc, !PT ;  /* 0x0000005a1d5a7212 */ /* 0x000fe400078efcff */
[----:B------:R-:W-:Y:S01]  /*c330*/  LOP3.LUT R49, R49, R12, RZ, 0xfc, !PT ;  /* 0x0000000c31317212 */ /* 0x000fe200078efcff */
[----:B------:R-:W-:Y:S01]  /*c340*/  IMAD.SHL.U32 R12, R127, 0x1000000, RZ ;  /* 0x010000007f0c7824 */ /* 0x000fe200078e00ff */
[----:B------:R-:W-:-:S02]  /*c350*/  F2FP.SATFINITE.E4M3.F32.PACK_AB_MERGE_C R58, RZ, R58, RZ ;  /* 0x0000003aff3a723e */ /* 0x000fc400048070ff */
[----:B------:R-:W-:Y:S02]  /*c360*/  LOP3.LUT R50, R50, 0xffff, RZ, 0xc0, !PT ;  /* 0x0000ffff32327812 */ /* 0x000fe400078ec0ff */
[----:B------:R-:W-:Y:S02]  /*c370*/  F2FP.SATFINITE.E4M3.F32.PACK_AB_MERGE_C R74, RZ, R74, RZ ;  /* 0x0000004aff4a723e */ /* 0x000fe400048070ff */
[----:B------:R-:W-:Y:S01]  /*c380*/  LOP3.LUT R99, R99, 0xffff, RZ, 0xc0, !PT ;  /* 0x0000ffff63637812 */ /* 0x000fe200078ec0ff */
[----:B------:R-:W-:Y:S01]  /*c390*/  IMAD.SHL.U32 R50, R50, 0x1000000, RZ ;  /* 0x0100000032327824 */ /* 0x000fe200078e00ff */
[----:B------:R-:W-:Y:S02]  /*c3a0*/  LOP3.LUT R115, R115, 0xffff, RZ, 0xc0, !PT ;  /* 0x0000ffff73737812 */ /* 0x000fe400078ec0ff */
[----:B------:R-:W-:Y:S01]  /*c3b0*/  LOP3.LUT R45, R45, R22, RZ, 0xfc, !PT ;  /* 0x000000162d2d7212 */ /* 0x000fe200078efcff */
[----:B------:R-:W-:Y:S01]  /*c3c0*/  IMAD.SHL.U32 R22, R135, 0x1000000, RZ ;  /* 0x0100000087167824 */ /* 0x000fe200078e00ff */
[----:B------:R-:W-:Y:S01]  /*c3d0*/  LOP3.LUT R57, R57, 0xff0000, R130, 0xf8, !PT ;  /* 0x00ff000039397812 */ /* 0x000fe200078ef882 */
[----:B------:R-:W-:Y:S01]  /*c3e0*/  IMAD.SHL.U32 R99, R99, 0x1000000, RZ ;  /* 0x0100000063637824 */ /* 0x000fe200078e00ff */
[----:B------:R-:W-:Y:S01]  /*c3f0*/  LOP3.LUT R107, R107, 0xffff, RZ, 0xc0, !PT ;  /* 0x0000ffff6b6b7812 */ /* 0x000fe200078ec0ff */
[----:B------:R-:W-:Y:S01]  /*c400*/  IMAD.SHL.U32 R115, R115, 0x1000000, RZ ;  /* 0x0100000073737824 */ /* 0x000fe200078e00ff */
[----:B------:R-:W-:-:S02]  /*c410*/  LOP3.LUT R13, R13, 0xffff, RZ, 0xc0, !PT ;  /* 0x0000ffff0d0d7812 */ /* 0x000fc400078ec0ff */
[----:B------:R-:W-:Y:S01]  /*c420*/  LOP3.LUT R103, R103, 0xffff, RZ, 0xc0, !PT ;  /* 0x0000ffff67677812 */ /* 0x000fe200078ec0ff */
[----:B------:R-:W-:Y:S01]  /*c430*/  IMAD.SHL.U32 R107, R107, 0x1000000, RZ ;  /* 0x010000006b6b7824 */ /* 0x000fe200078e00ff */
[----:B------:R-:W-:Y:S02]  /*c440*/  LOP3.LUT R137, R137, 0xffff, RZ, 0xc0, !PT ;  /* 0x0000ffff89897812 */ /* 0x000fe400078ec0ff */
[----:B------:R-:W-:Y:S01]  /*c450*/  F2FP.SATFINITE.E4M3.F32.PACK_AB_MERGE_C R59, RZ, R59, RZ ;  /* 0x0000003bff3b723e */ /* 0x000fe200048070ff */
[----:B------:R-:W-:Y:S01]  /*c460*/  IMAD.SHL.U32 R103, R103, 0x1000000, RZ ;  /* 0x0100000067677824 */ /* 0x000fe200078e00ff */
[----:B------:R-:W-:Y:S01]  /*c470*/  LOP3.LUT R53, R53, 0xff0000, R134, 0xf8, !PT ;  /* 0x00ff000035357812 */ /* 0x000fe200078ef886 */
[----:B------:R-:W-:Y:S01]  /*c480*/  IMAD.SHL.U32 R137, R137, 0x1000000, RZ ;  /* 0x0100000089897824 */ /* 0x000fe200078e00ff */
[----:B------:R-:W-:Y:S01]  /*c490*/  LOP3.LUT R145, R145, R30, RZ, 0xfc, !PT ;  /* 0x0000001e91917212 */ /* 0x000fe200078efcff */
[----:B------:R-:W-:Y:S01]  /*c4a0*/  IMAD.U32 R59, R59, 0x10000, RZ ;  /* 0x000100003b3b7824 */ /* 0x000fe200078e00ff */
[----:B------:R-:W-:-:S02]  /*c4b0*/  F2FP.SATFINITE.E4M3.F32.PACK_AB_MERGE_C R62, RZ, R62, RZ ;  /* 0x0000003eff3e723e */ /* 0x000fc400048070ff */
[----:B------:R-:W-:Y:S02]  /*c4c0*/  LOP3.LUT R119, R119, 0xffff, RZ, 0xc0, !PT ;  /* 0x0000ffff77777812 */ /* 0x000fe400078ec0ff */
[----:B------:R-:W-:Y:S02]  /*c4d0*/  PRMT R65, R116, 0x7604, R65 ;  /* 0x0000760474417816 */ /* 0x000fe40000000041 */
[----:B------:R-:W-:Y:S01]  /*c4e0*/  LOP3.LUT R25, R25, 0xff0000, R68, 0xf8, !PT ;  /* 0x00ff000019197812 */ /* 0x000fe200078ef844 */
[----:B------:R-:W-:Y:S01]  /*c4f0*/  IMAD.U32 R68, R79, 0x10000, RZ ;  /* 0x000100004f447824 */ /* 0x000fe200078e00ff */
[----:B------:R-:W-:Y:S02]  /*c500*/  LOP3.LUT R78, R78, 0xffff, RZ, 0xc0, !PT ;  /* 0x0000ffff4e4e7812 */ /* 0x000fe400078ec0ff */
[----:B------:R-:W-:Y:S02]  /*c510*/  LOP3.LUT R82, R82, 0xffff, RZ, 0xc0, !PT ;  /* 0x0000ffff52527812 */ /* 0x000fe400078ec0ff */
[----:B------:R-:W-:-:S02]  /*c520*/  LOP3.LUT R56, R56, R11, RZ, 0xfc, !PT ;  /* 0x0000000b38387212 */ /* 0x000fc400078efcff */
[----:B------:R-:W-:Y:S01]  /*c530*/  SEL R30, R90, R27, P6 ;  /* 0x0000001b5a1e7207 */ /* 0x000fe20003000000 */
[----:B------:R-:W1:Y:S01]  /*c540*/  MUFU.EX2 R11, R10 ;  /* 0x0000000a000b7308 */ /* 0x000e620000000800 */
[----:B------:R-:W-:Y:S01]  /*c550*/  LOP3.LUT R58, R58, 0xffff, RZ, 0xc0, !PT ;  /* 0x0000ffff3a3a7812 */ /* 0x000fe200078ec0ff */
[----:B------:R-:W-:Y:S01]  /*c560*/  IMAD.SHL.U32 R82, R82, 0x1000000, RZ ;  /* 0x0100000052527824 */ /* 0x000fe200078e00ff */
[----:B------:R-:W-:Y:S02]  /*c570*/  LOP3.LUT R74, R74, 0xffff, RZ, 0xc0, !PT ;  /* 0x0000ffff4a4a7812 */ /* 0x000fe400078ec0ff */
[----:B------:R-:W-:Y:S01]  /*c580*/  SEL R90, R27, R90, P6 ;  /* 0x0000005a1b5a7207 */ /* 0x000fe20003000000 */
[----:B------:R-:W-:Y:S01]  /*c590*/  IMAD.MOV.U32 R27, RZ, RZ, 0x3021 ;  /* 0x00003021ff1b7424 */ /* 0x000fe200078e00ff */
[----:B------:R-:W-:Y:S01]  /*c5a0*/  LOP3.LUT R57, R57, R12, RZ, 0xfc, !PT ;  /* 0x0000000c39397212 */ /* 0x000fe200078efcff */
[----:B------:R-:W-:Y:S01]  /*c5b0*/  IMAD.SHL.U32 R12, R13, 0x1000000, RZ ;  /* 0x010000000d0c7824 */ /* 0x000fe200078e00ff */
[----:B------:R-:W-:Y:S01]  /*c5c0*/  LOP3.LUT R62, R62, 0xffff, RZ, 0xc0, !PT ;  /* 0x0000ffff3e3e7812 */ /* 0x000fe200078ec0ff */
[----:B------:R-:W-:Y:S01]  /*c5d0*/  IMAD.SHL.U32 R58, R58, 0x1000000, RZ ;  /* 0x010000003a3a7824 */ /* 0x000fe200078e00ff */
[----:B------:R-:W-:Y:S01]  /*c5e0*/  LOP3.LUT R53, R53, R22, RZ, 0xfc, !PT ;  /* 0x0000001635357212 */ /* 0x000fe200078efcff */
[----:B------:R-:W-:Y:S01]  /*c5f0*/  IMAD.SHL.U32 R22, R119, 0x1000000, RZ ;  /* 0x0100000077167824 */ /* 0x000fe200078e00ff */
[----:B------:R-:W-:Y:S01]  /*c600*/  LOP3.LUT R65, R65, 0xff0000, R138, 0xf8, !PT ;  /* 0x00ff000041417812 */ /* 0x000fe200078ef88a */
[----:B------:R-:W-:Y:S01]  /*c610*/  IMAD.SHL.U32 R74, R74, 0x1000000, RZ ;  /* 0x010000004a4a7824 */ /* 0x000fe200078e00ff */
[----:B------:R-:W-:Y:S01]  /*c620*/  LOP3.LUT R66, R25, R66, RZ, 0xfc, !PT ;  /* 0x0000004219427212 */ /* 0x000fe200078efcff */
[----:B------:R-:W-:Y:S01]  /*c630*/  IMAD.SHL.U32 R25, R78, 0x1000000, RZ ;  /* 0x010000004e197824 */ /* 0x000fe200078e00ff */
[----:B------:R-:W-:Y:S01]  /*c640*/  LOP3.LUT R17, R17, R38, RZ, 0xfc, !PT ;  /* 0x0000002611117212 */ /* 0x000fe200078efcff */
[----:B-1----:R-:W-:Y:S01]  /*c650*/  @!P2 FMUL R11, R11, R11 ;  /* 0x0000000b0b0ba220 */ /* 0x002fe20000400000 */
[----:B------:R-:W-:-:S02]  /*c660*/  LOP3.LUT R44, R44, R91, RZ, 0xfc, !PT ;  /* 0x0000005b2c2c7212 */ /* 0x000fc400078efcff */
[----:B------:R-:W-:Y:S01]  /*c670*/  LOP3.LUT R60, R60, R123, RZ, 0xfc, !PT ;  /* 0x0000007b3c3c7212 */ /* 0x000fe200078efcff */
[----:B------:R-:W-:Y:S01]  /*c680*/  FFMA R6, R11, R6, R14 ;  /* 0x000000060b067223 */ /* 0x000fe2000000000e */
[----:B------:R-:W-:Y:S01]  /*c690*/  LOP3.LUT R36, R36, 0xff0000, R75, 0xf8, !PT ;  /* 0x00ff000024247812 */ /* 0x000fe200078ef84b */
[-C--:B------:R-:W-:Y:S01]  /*c6a0*/  FMUL R152, R152, R11.reuse ;  /* 0x0000000b98987220 */ /* 0x080fe20000400000 */
[----:B------:R-:W-:Y:S01]  /*c6b0*/  LOP3.LUT R33, R33, 0xff0000, R68, 0xf8, !PT ;  /* 0x00ff000021217812 */ /* 0x000fe200078ef844 */
[----:B------:R-:W-:Y:S01]  /*c6c0*/  FMUL R153, R153, R11 ;  /* 0x0000000b99997220 */ /* 0x000fe20000400000 */
[----:B------:R-:W-:Y:S01]  /*c6d0*/  LOP3.LUT R50, R21, R50, RZ, 0xfc, !PT ;  /* 0x0000003215327212 */ /* 0x000fe200078efcff */
[----:B------:R-:W-:Y:S01]  /*c6e0*/  IMAD.SHL.U32 R21, R62, 0x1000000, RZ ;  /* 0x010000003e157824 */ /* 0x000fe200078e00ff */
[----:B------:R-:W-:Y:S01]  /*c6f0*/  LOP3.LUT R40, R40, R99, RZ, 0xfc, !PT ;  /* 0x0000006328287212 */ /* 0x000fe200078efcff */
[----:B------:R-:W-:Y:S01]  /*c700*/  FMUL R156, R156, R11 ;  /* 0x0000000b9c9c7220 */ /* 0x000fe20000400000 */
[----:B------:R-:W-:Y:S01]  /*c710*/  LOP3.LUT R48, R48, R115, RZ, 0xfc, !PT ;  /* 0x0000007330307212 */ /* 0x000fe200078efcff */
[-C--:B------:R-:W-:Y:S01]  /*c720*/  FMUL R157, R157, R11.reuse ;  /* 0x0000000b9d9d7220 */ /* 0x080fe20000400000 */
[-C--:B------:R-:W-:Y:S01]  /*c730*/  SHF.R.U32.HI R27, RZ, R0.reuse, R27 ;  /* 0x00000000ff1b7219 */ /* 0x080fe2000001161b */
[-C--:B------:R-:W-:Y:S01]  /*c740*/  FMUL R160, R160, R11.reuse ;  /* 0x0000000ba0a07220 */ /* 0x080fe20000400000 */
[----:B------:R-:W-:Y:S01]  /*c750*/  SHF.R.U32.HI R31, RZ, R0, R31 ;  /* 0x00000000ff1f7219 */ /* 0x000fe2000001161f */
[----:B------:R-:W-:Y:S01]  /*c760*/  FMUL R161, R161, R11 ;  /* 0x0000000ba1a17220 */ /* 0x000fe20000400000 */
[----:B------:R-:W-:Y:S01]  /*c770*/  LOP3.LUT R52, R52, R107, RZ, 0xfc, !PT ;  /* 0x0000006b34347212 */ /* 0x000fe200078efcff */
[-C--:B------:R-:W-:Y:S01]  /*c780*/  FMUL R164, R164, R11.reuse ;  /* 0x0000000ba4a47220 */ /* 0x080fe20000400000 */
[----:B------:R-:W-:Y:S01]  /*c790*/  LOP3.LUT R12, R65, R12, RZ, 0xfc, !PT ;  /* 0x0000000c410c7212 */ /* 0x000fe200078efcff */
[----:B------:R-:W-:Y:S01]  /*c7a0*/  FMUL R165, R165, R11 ;  /* 0x0000000ba5a57220 */ /* 0x000fe20000400000 */
[----:B------:R-:W-:Y:S01]  /*c7b0*/  LOP3.LUT R103, R64, R103, RZ, 0xfc, !PT ;  /* 0x0000006740677212 */ /* 0x000fe200078efcff */
[----:B------:R-:W-:Y:S01]  /*c7c0*/  FMUL R168, R168, R11 ;  /* 0x0000000ba8a87220 */ /* 0x000fe20000400000 */
[----:B------:R-:W-:Y:S01]  /*c7d0*/  LOP3.LUT R137, R26, R137, RZ, 0xfc, !PT ;  /* 0x000000891a897212 */ /* 0x000fe200078efcff */
[-C--:B------:R-:W-:Y:S01]  /*c7e0*/  FMUL R169, R169, R11.reuse ;  /* 0x0000000ba9a97220 */ /* 0x080fe20000400000 */
[----:B------:R-:W-:Y:S01]  /*c7f0*/  FSETP.GEU.AND P3, PT, R124, -126, PT ;  /* 0xc2fc00007c00780b */ /* 0x000fe20003f6e000 */
[-C--:B------:R-:W-:Y:S01]  /*c800*/  FMUL R172, R172, R11.reuse ;  /* 0x0000000bacac7220 */ /* 0x080fe20000400000 */
[----:B------:R-:W-:Y:S01]  /*c810*/  LOP3.LUT R28, R28, 0xff0000, R59, 0xf8, !PT ;  /* 0x00ff00001c1c7812 */ /* 0x000fe200078ef83b */
[-C--:B------:R-:W-:Y:S01]  /*c820*/  FMUL R173, R173, R11.reuse ;  /* 0x0000000badad7220 */ /* 0x080fe20000400000 */
[----:B------:R-:W-:Y:S01]  /*c830*/  LOP3.LUT R22, R61, R22, RZ, 0xfc, !PT ;  /* 0x000000163d167212 */ /* 0x000fe200078efcff */
[----:B------:R-:W-:Y:S01]  /*c840*/  FMUL R176, R176, R11 ;  /* 0x0000000bb0b07220 */ /* 0x000fe20000400000 */
[----:B------:R-:W-:Y:S01]  /*c850*/  SEL R26, R16, R17, P6 ;  /* 0x00000011101a7207 */ /* 0x000fe20003000000 */
[-C--:B------:R-:W-:Y:S01]  /*c860*/  FMUL R177, R177, R11.reuse ;  /* 0x0000000bb1b17220 */ /* 0x080fe20000400000 */
[----:B------:R-:W-:Y:S01]  /*c870*/  SEL R32, R41, R44, P6 ;  /* 0x0000002c29207207 */ /* 0x000fe20003000000 */
[-C--:B------:R-:W-:Y:S01]  /*c880*/  FMUL R180, R180, R11.reuse ;  /* 0x0000000bb4b47220 */ /* 0x080fe20000400000 */
[----:B------:R-:W-:Y:S01]  /*c890*/  SEL R42, R57, R60, P6 ;  /* 0x0000003c392a7207 */ /* 0x000fe20003000000 */
[----:B------:R-:W-:Y:S01]  /*c8a0*/  FMUL R181, R181, R11 ;  /* 0x0000000bb5b57220 */ /* 0x000fe20000400000 */
[----:B------:R-:W-:Y:S01]  /*c8b0*/  LOP3.LUT R25, R36, R25, RZ, 0xfc, !PT ;  /* 0x0000001924197212 */ /* 0x000fe200078efcff */
[----:B------:R-:W-:Y:S01]  /*c8c0*/  @!P3 FMUL R124, R124, 0.5 ;  /* 0x3f0000007c7cb820 */ /* 0x000fe20000400000 */
[----:B------:R-:W-:Y:S01]  /*c8d0*/  LOP3.LUT R82, R33, R82, RZ, 0xfc, !PT ;  /* 0x0000005221527212 */ /* 0x000fe200078efcff */
[-C--:B------:R-:W-:Y:S01]  /*c8e0*/  FMUL R184, R184, R11.reuse ;  /* 0x0000000bb8b87220 */ /* 0x080fe20000400000 */
[----:B------:R-:W-:Y:S01]  /*c8f0*/  SEL R16, R17, R16, P6 ;  /* 0x0000001011107207 */ /* 0x000fe20003000000 */
[----:B------:R-:W-:Y:S01]  /*c900*/  FMUL R185, R185, R11 ;  /* 0x0000000bb9b97220 */ /* 0x000fe20000400000 */
[----:B------:R-:W-:Y:S01]  /*c910*/  SEL R44, R44, R41, P6 ;  /* 0x000000292c2c7207 */ /* 0x000fe20003000000 */
[----:B------:R-:W1:Y:S01]  /*c920*/  MUFU.EX2 R124, R124 ;  /* 0x0000007c007c7308 */ /* 0x000e620000000800 */
[----:B------:R-:W-:Y:S01]  /*c930*/  SEL R57, R60, R57, P6 ;  /* 0x000000393c397207 */ /* 0x000fe20003000000 */
[-C--:B------:R-:W-:Y:S01]  /*c940*/  FMUL R188, R188, R11.reuse ;  /* 0x0000000bbcbc7220 */ /* 0x080fe20000400000 */
[----:B------:R-:W-:Y:S01]  /*c950*/  LOP3.LUT R19, R19, R58, RZ, 0xfc, !PT ;  /* 0x0000003a13137212 */ /* 0x000fe200078efcff */
        /* <DEDUP_REMOVED lines=9> */
[----:B------:R-:W-:-:S02]  /*c9f0*/  SEL R38, R48, R45, P6 ;  /* 0x0000002d30267207 */ /* 0x000fc40003000000 */
[----:B------:R-:W-:Y:S02]  /*ca00*/  SEL R46, R53, R56, P6 ;  /* 0x00000038352e7207 */ /* 0x000fe40003000000 */
[----:B------:R-:W-:Y:S01]  /*ca10*/  LOP3.LUT R59, R27, 0xf, RZ, 0xc0, !PT ;  /* 0x0000000f1b3b7812 */ /* 0x000fe200078ec0ff */
[----:B-1----:R-:W-:Y:S01]  /*ca20*/  @!P3 FMUL R124, R124, R124 ;  /* 0x0000007c7c7cb220 */ /* 0x002fe20000400000 */
[----:B------:R-:W-:Y:S02]  /*ca30*/  LOP3.LUT R60, R31, 0xf, RZ, 0xc0, !PT ;  /* 0x0000000f1f3c7812 */ /* 0x000fe400078ec0ff */
[----:B------:R-:W-:Y:S01]  /*ca40*/  SEL R15, R15, R50, P6 ;  /* 0x000000320f0f7207 */ /* 0x000fe20003000000 */
[----:B------:R-:W-:Y:S01]  /*ca50*/  SHFL.IDX PT, R41, R32, R59, 0x1c1f ;  /* 0x001c1f3b20297589 */ /* 0x000fe200000e0000 */
[----:B------:R-:W-:Y:S01]  /*ca60*/  SEL R40, R40, R37, P6 ;  /* 0x0000002528287207 */ /* 0x000fe20003000000 */
[----:B------:R-:W-:Y:S01]  /*ca70*/  FFMA R5, R124, R5, R147 ;  /* 0x000000057c057223 */ /* 0x000fe20000000093 */
[----:B------:R-:W-:Y:S01]  /*ca80*/  SEL R34, R49, R52, P6 ;  /* 0x0000003431227207 */ /* 0x000fe20003000000 */
[----:B------:R-:W1:Y:S01]  /*ca90*/  SHFL.IDX PT, R44, R44, R60, 0x1c1f ;  /* 0x001c1f3c2c2c7589 */ /* 0x000e6200000e0000 */
[----:B------:R-:W-:Y:S01]  /*caa0*/  SEL R48, R103, R12, P6 ;  /* 0x0000000c67307207 */ /* 0x000fe20003000000 */
[-C--:B------:R-:W-:Y:S01]  /*cab0*/  FMUL R154, R154, R124.reuse ;  /* 0x0000007c9a9a7220 */ /* 0x080fe20000400000 */
[----:B------:R-:W-:Y:S01]  /*cac0*/  LOP3.LUT R21, R28, R21, RZ, 0xfc, !PT ;  /* 0x000000151c157212 */ /* 0x000fe200078efcff */
[----:B------:R-:W-:Y:S01]  /*cad0*/  SHFL.IDX PT, R43, R33, R59, 0x1c1f ;  /* 0x001c1f3b212b7589 */ /* 0x000fe200000e0000 */
[----:B------:R-:W-:Y:S01]  /*cae0*/  SEL R49, R52, R49, P6 ;  /* 0x0000003134317207 */ /* 0x000fe20003000000 */
[----:B------:R-:W-:Y:S01]  /*caf0*/  FMUL R155, R155, R124 ;  /* 0x0000007c9b9b7220 */ /* 0x000fe20000400000 */
[----:B------:R-:W-:Y:S01]  /*cb00*/  SEL R50, R137, R22, P6 ;  /* 0x0000001689327207 */ /* 0x000fe20003000000 */
[----:B------:R-:W-:Y:S01]  /*cb10*/  SHFL.IDX PT, R54, R48, R59, 0x1c1f ;  /* 0x001c1f3b30367589 */ /* 0x000fe200000e0000 */
[----:B------:R-:W-:Y:S01]  /*cb20*/  SEL R28, R19, R20, P6 ;  /* 0x00000014131c7207 */ /* 0x000fe20003000000 */
[----:B------:R-:W-:Y:S01]  /*cb30*/  FMUL R158, R158, R124 ;  /* 0x0000007c9e9e7220 */ /* 0x000fe20000400000 */
[----:B------:R-:W-:Y:S01]  /*cb40*/  SEL R29, R23, R24, P6 ;  /* 0x00000018171d7207 */ /* 0x000fe20003000000 */
[----:B------:R-:W-:Y:S01]  /*cb50*/  SHFL.IDX PT, R45, R34, R59, 0x1c1f ;  /* 0x001c1f3b222d7589 */ /* 0x000fe200000e0000 */
[----:B------:R-:W-:Y:S01]  /*cb60*/  SEL R56, R56, R53, P6 ;  /* 0x0000003538387207 */ /* 0x000fe20003000000 */
[-C--:B------:R-:W-:Y:S01]  /*cb70*/  FMUL R159, R159, R124.reuse ;  /* 0x0000007c9f9f7220 */ /* 0x080fe20000400000 */
[----:B------:R-:W-:Y:S01]  /*cb80*/  SEL R19, R20, R19, P6 ;  /* 0x0000001314137207 */ /* 0x000fe20003000000 */
[----:B------:R-:W-:Y:S01]  /*cb90*/  SHFL.IDX PT, R53, R46, R59, 0x1c1f ;  /* 0x001c1f3b2e357589 */ /* 0x000fe200000e0000 */
[----:B------:R-:W-:Y:S01]  /*cba0*/  SEL R23, R24, R23, P6 ;  /* 0x0000001718177207 */ /* 0x000fe20003000000 */
[-C--:B------:R-:W-:Y:S01]  /*cbb0*/  FMUL R162, R162, R124.reuse ;  /* 0x0000007ca2a27220 */ /* 0x080fe20000400000 */
[----:B------:R-:W-:Y:S01]  /*cbc0*/  SEL R103, R12, R103, P6 ;  /* 0x000000670c677207 */ /* 0x000fe20003000000 */
[----:B------:R1:W2:Y:S01]  /*cbd0*/  SHFL.IDX PT, R46, R40, R60, 0x1c1f ;  /* 0x001c1f3c282e7589 */ /* 0x0002a200000e0000 */
[----:B------:R-:W-:Y:S01]  /*cbe0*/  SEL R13, R18, R145, P6 ;  /* 0x00000091120d7207 */ /* 0x000fe20003000000 */
[-C--:B------:R-:W-:Y:S01]  /*cbf0*/  FMUL R163, R163, R124.reuse ;  /* 0x0000007ca3a37220 */ /* 0x080fe20000400000 */
[----:B------:R-:W-:Y:S01]  /*cc00*/  SEL R20, R66, R21, P6 ;  /* 0x0000001542147207 */ /* 0x000fe20003000000 */
[----:B------:R-:W-:Y:S01]  /*cc10*/  SHFL.IDX PT, R55, R50, R59, 0x1c1f ;  /* 0x001c1f3b32377589 */ /* 0x000fe200000e0000 */
[----:B------:R-:W-:Y:S01]  /*cc20*/  SEL R24, R82, R25, P6 ;  /* 0x0000001952187207 */ /* 0x000fe20003000000 */
[----:B------:R-:W-:Y:S01]  /*cc30*/  FMUL R166, R166, R124 ;  /* 0x0000007ca6a67220 */ /* 0x000fe20000400000 */
[----:B------:R-:W-:Y:S01]  /*cc40*/  SEL R18, R145, R18, P6 ;  /* 0x0000001291127207 */ /* 0x000fe20003000000 */
[----:B------:R-:W3:Y:S01]  /*cc50*/  SHFL.IDX PT, R48, R49, R60, 0x1c1f ;  /* 0x001c1f3c31307589 */ /* 0x000ee200000e0000 */
[----:B------:R-:W-:Y:S01]  /*cc60*/  SEL R21, R21, R66, P6 ;  /* 0x0000004215157207 */ /* 0x000fe20003000000 */
[----:B------:R-:W-:Y:S01]  /*cc70*/  FMUL R167, R167, R124 ;  /* 0x0000007ca7a77220 */ /* 0x000fe20000400000 */
[----:B------:R-:W-:Y:S01]  /*cc80*/  SEL R25, R25, R82, P6 ;  /* 0x0000005219197207 */ /* 0x000fe20003000000 */
[----:B------:R-:W-:Y:S01]  /*cc90*/  SHFL.IDX PT, R47, R36, R59, 0x1c1f ;  /* 0x001c1f3b242f7589 */ /* 0x000fe200000e0000 */
[----:B------:R-:W-:Y:S01]  /*cca0*/  SEL R137, R22, R137, P6 ;  /* 0x0000008916897207 */ /* 0x000fe20003000000 */
[----:B------:R-:W-:Y:S01]  /*ccb0*/  FMUL R170, R170, R124 ;  /* 0x0000007caaaa7220 */ /* 0x000fe20000400000 */
[CCC-:B-1----:R-:W-:Y:S01]  /*ccc0*/  PRMT R40, R41.reuse, R7.reuse, R44.reuse ;  /* 0x0000000729287216 */ /* 0x1c2fe2000000002c */
[----:B------:R-:W1:Y:S01]  /*ccd0*/  SHFL.IDX PT, R50, R38, R60, 0x1c1f ;  /* 0x001c1f3c26327589 */ /* 0x000e6200000e0000 */
[----:B------:R-:W-:Y:S01]  /*cce0*/  PRMT R41, R41, R8, R44 ;  /* 0x0000000829297216 */ /* 0x000fe2000000002c */
[-C--:B------:R-:W-:Y:S01]  /*ccf0*/  FMUL R171, R171, R124.reuse ;  /* 0x0000007cabab7220 */ /* 0x080fe20000400000 */
[-C--:B------:R-:W-:Y:S01]  /*cd00*/  FMUL R174, R174, R124.reuse ;  /* 0x0000007caeae7220 */ /* 0x080fe20000400000 */
[----:B------:R2:W-:Y:S01]  /*cd10*/  SHFL.IDX PT, R51, R42, R59, 0x1c1f ;  /* 0x001c1f3b2a337589 */ /* 0x0005e200000e0000 */
[-C--:B------:R-:W-:Y:S01]  /*cd20*/  FMUL R175, R175, R124.reuse ;  /* 0x0000007cafaf7220 */ /* 0x080fe20000400000 */
[-C--:B------:R-:W-:Y:S01]  /*cd30*/  FMUL R178, R178, R124.reuse ;  /* 0x0000007cb2b27220 */ /* 0x080fe20000400000 */
[-C--:B------:R-:W-:Y:S01]  /*cd40*/  FMUL R179, R179, R124.reuse ;  /* 0x0000007cb3b37220 */ /* 0x080fe20000400000 */
[----:B------:R-:W4:Y:S01]  /*cd50*/  SHFL.IDX PT, R52, R57, R60, 0x1c1f ;  /* 0x001c1f3c39347589 */ /* 0x000f2200000e0000 */
[-C--:B------:R-:W-:Y:S01]  /*cd60*/  FMUL R182, R182, R124.reuse ;  /* 0x0000007cb6b67220 */ /* 0x080fe20000400000 */
[-C--:B------:R-:W-:Y:S01]  /*cd70*/  FMUL R183, R183, R124.reuse ;  /* 0x0000007cb7b77220 */ /* 0x080fe20000400000 */
[-C--:B------:R-:W-:Y:S01]  /*cd80*/  FMUL R186, R186, R124.reuse ;  /* 0x0000007cbaba7220 */ /* 0x080fe20000400000 */
[----:B------:R-:W5:Y:S01]  /*cd90*/  SHFL.IDX PT, R56, R56, R60, 0x1c1f ;  /* 0x001c1f3c38387589 */ /* 0x000f6200000e0000 */
[-C--:B------:R-:W-:Y:S01]  /*cda0*/  FMUL R187, R187, R124.reuse ;  /* 0x0000007cbbbb7220 */ /* 0x080fe20000400000 */
[CCC-:B--2---:R-:W-:Y:S01]  /*cdb0*/  PRMT R42, R43.reuse, R7.reuse, R46.reuse ;  /* 0x000000072b2a7216 */ /* 0x1c4fe2000000002e */
[----:B------:R-:W-:Y:S01]  /*cdc0*/  FMUL R190, R190, R124 ;  /* 0x0000007cbebe7220 */ /* 0x000fe20000400000 */
[----:B------:R-:W2:Y:S01]  /*cdd0*/  SHFL.IDX PT, R103, R103, R60, 0x1c1f ;  /* 0x001c1f3c67677589 */ /* 0x000ea200000e0000 */
[----:B------:R-:W-:Y:S01]  /*cde0*/  PRMT R43, R43, R8, R46 ;  /* 0x000000082b2b7216 */ /* 0x000fe2000000002e */
[----:B------:R-:W-:Y:S01]  /*cdf0*/  FMUL R191, R191, R124 ;  /* 0x0000007cbfbf7220 */ /* 0x000fe20000400000 */
[CCC-:B---3--:R-:W-:Y:S01]  /*ce00*/  PRMT R44, R45.reuse, R7.reuse, R48.reuse ;  /* 0x000000072d2c7216 */ /* 0x1c8fe20000000030 */
[----:B------:R-:W-:Y:S01]  /*ce10*/  SHFL.IDX PT, R27, R26, R59, 0x1c1f ;  /* 0x001c1f3b1a1b7589 */ /* 0x000fe200000e0000 */
[----:B------:R-:W-:Y:S01]  /*ce20*/  PRMT R45, R45, R8, R48 ;  /* 0x000000082d2d7216 */ /* 0x000fe20000000030 */
[-C--:B------:R-:W-:Y:S01]  /*ce30*/  FMUL R194, R194, R124.reuse ;  /* 0x0000007cc2c27220 */ /* 0x080fe20000400000 */
[-C--:B------:R-:W-:Y:S01]  /*ce40*/  FMUL R195, R195, R124.reuse ;  /* 0x0000007cc3c37220 */ /* 0x080fe20000400000 */
[----:B------:R-:W-:Y:S01]  /*ce50*/  SHFL.IDX PT, R31, R28, R59, 0x1c1f ;  /* 0x001c1f3b1c1f7589 */ /* 0x000fe200000e0000 */
[C-C-:B-1----:R-:W-:Y:S01]  /*ce60*/  PRMT R46, R47.reuse, R7, R50.reuse ;  /* 0x000000072f2e7216 */ /* 0x142fe20000000032 */
[----:B------:R-:W-:Y:S01]  /*ce70*/  FMUL R198, R198, R124 ;  /* 0x0000007cc6c67220 */ /* 0x000fe20000400000 */
[----:B------:R-:W-:Y:S01]  /*ce80*/  PRMT R47, R47, R8, R50 ;  /* 0x000000082f2f7216 */ /* 0x000fe20000000032 */
[----:B------:R-:W-:Y:S01]  /*ce90*/  SHFL.IDX PT, R35, R29, R59, 0x1c1f ;  /* 0x001c1f3b1d237589 */ /* 0x000fe200000e0000 */
[----:B------:R-:W-:-:S03]  /*cea0*/  FMUL R199, R199, R124 ;  /* 0x0000007cc7c77220 */ /* 0x000fc60000400000 */
[----:B------:R-:W-:Y:S01]  /*ceb0*/  SHFL.IDX PT, R37, R24, R59, 0x1c1f ;  /* 0x001c1f3b18257589 */ /* 0x000fe200000e0000 */
[CCC-:B----4-:R-:W-:Y:S02]  /*cec0*/  PRMT R48, R51.reuse, R7.reuse, R52.reuse ;  /* 0x0000000733307216 */ /* 0x1d0fe40000000034 */
[-C--:B------:R-:W-:Y:S01]  /*ced0*/  PRMT R49, R51, R8.reuse, R52 ;  /* 0x0000000833317216 */ /* 0x080fe20000000034 */
[----:B------:R-:W-:Y:S01]  /*cee0*/  SHFL.IDX PT, R39, R30, R59, 0x1c1f ;  /* 0x001c1f3b1e277589 */ /* 0x000fe200000e0000 */
[CCC-:B-----5:R-:W-:Y:S02]  /*cef0*/  PRMT R50, R53.reuse, R7.reuse, R56.reuse ;  /* 0x0000000735327216 */ /* 0x1e0fe40000000038 */
[-C--:B------:R-:W-:Y:S01]  /*cf00*/  PRMT R51, R53, R8.reuse, R56 ;  /* 0x0000000835337216 */ /* 0x080fe20000000038 */
[----:B------:R-:W1:Y:S01]  /*cf10*/  SHFL.IDX PT, R16, R16, R60, 0x1c1f ;  /* 0x001c1f3c10107589 */ /* 0x000e6200000e0000 */
[CCC-:B--2---:R-:W-:Y:S02]  /*cf20*/  PRMT R52, R54.reuse, R7.reuse, R103.reuse ;  /* 0x0000000736347216 */ /* 0x1c4fe40000000067 */
[----:B------:R-:W-:Y:S01]  /*cf30*/  PRMT R53, R54, R8, R103 ;  /* 0x0000000836357216 */ /* 0x000fe20000000067 */
[----:B------:R-:W2:Y:S04]  /*cf40*/  SHFL.IDX PT, R12, R19, R60, 0x1c1f ;  /* 0x001c1f3c130c7589 */ /* 0x000ea800000e0000 */
[----:B------:R-:W3:Y:S04]  /*cf50*/  SHFL.IDX PT, R14, R23, R60, 0x1c1f ;  /* 0x001c1f3c170e7589 */ /* 0x000ee800000e0000 */
[----:B------:R-:W4:Y:S04]  /*cf60*/  SHFL.IDX PT, R22, R25, R60, 0x1c1f ;  /* 0x001c1f3c19167589 */ /* 0x000f2800000e0000 */
[----:B------:R-:W5:Y:S04]  /*cf70*/  SHFL.IDX PT, R90, R90, R60, 0x1c1f ;  /* 0x001c1f3c5a5a7589 */ /* 0x000f6800000e0000 */
[----:B------:R-:W5:Y:S04]  /*cf80*/  SHFL.IDX PT, R58, R137, R60, 0x1c1f ;  /* 0x001c1f3c893a7589 */ /* 0x000f6800000e0000 */
[----:B------:R-:W-:Y:S01]  /*cf90*/  SHFL.IDX PT, R13, R13, R59, 0x1c1f ;  /* 0x001c1f3b0d0d7589 */ /* 0x000fe200000e0000 */
[----:B-1----:R-:W-:-:S02]  /*cfa0*/  PRMT R26, R27, R7, R16 ;  /* 0x000000071b1a7216 */ /* 0x002fc40000000010 */
[-C--:B------:R-:W-:Y:S01]  /*cfb0*/  PRMT R27, R27, R8.reuse, R16 ;  /* 0x000000081b1b7216 */ /* 0x080fe20000000010 */
[----:B------:R-:W-:Y:S01]  /*cfc0*/  SHFL.IDX PT, R17, R17, R59, 0x1c1f ;  /* 0x001c1f3b11117589 */ /* 0x000fe200000e0000 */
[CCC-:B--2---:R-:W-:Y:S02]  /*cfd0*/  PRMT R30, R31.reuse, R7.reuse, R12.reuse ;  /* 0x000000071f1e7216 */ /* 0x1c4fe4000000000c */
[-C--:B------:R-:W-:Y:S01]  /*cfe0*/  PRMT R31, R31, R8.reuse, R12 ;  /* 0x000000081f1f7216 */ /* 0x080fe2000000000c */
[----:B------:R-:W-:Y:S01]  /*cff0*/  SHFL.IDX PT, R20, R20, R59, 0x1c1f ;  /* 0x001c1f3b14147589 */ /* 0x000fe200000e0000 */
[CCC-:B---3--:R-:W-:Y:S02]  /*d000*/  PRMT R34, R35.reuse, R7.reuse, R14.reuse ;  /* 0x0000000723227216 */ /* 0x1c8fe4000000000e */
[----:B------:R-:W-:Y:S01]  /*d010*/  PRMT R35, R35, R8, R14 ;  /* 0x0000000823237216 */ /* 0x000fe2000000000e */
[----:B------:R-:W1:Y:S01]  /*d020*/  SHFL.IDX PT, R18, R18, R60, 0x1c1f ;  /* 0x001c1f3c12127589 */ /* 0x000e6200000e0000 */
[----:B----4-:R-:W-:-:S02]  /*d030*/  PRMT R36, R37, R7, R22 ;  /* 0x0000000725247216 */ /* 0x010fc40000000016 */
[-C--:B------:R-:W-:Y:S01]  /*d040*/  PRMT R37, R37, R8.reuse, R22 ;  /* 0x0000000825257216 */ /* 0x080fe20000000016 */
[----:B------:R2:W3:Y:S01]  /*d050*/  SHFL.IDX PT, R10, R15, R60, 0x1c1f ;  /* 0x001c1f3c0f0a7589 */ /* 0x0004e200000e0000 */
[CCC-:B-----5:R-:W-:Y:S02]  /*d060*/  PRMT R38, R39.reuse, R7.reuse, R90.reuse ;  /* 0x0000000727267216 */ /* 0x1e0fe4000000005a */
[-C--:B------:R-:W-:Y:S01]  /*d070*/  PRMT R39, R39, R8.reuse, R90 ;  /* 0x0000000827277216 */ /* 0x080fe2000000005a */
[----:B------:R-:W4:Y:S01]  /*d080*/  SHFL.IDX PT, R21, R21, R60, 0x1c1f ;  /* 0x001c1f3c15157589 */ /* 0x000f2200000e0000 */
[C-C-:B------:R-:W-:Y:S02]  /*d090*/  PRMT R54, R55.reuse, R7, R58.reuse ;  /* 0x0000000737367216 */ /* 0x140fe4000000003a */
[----:B------:R-:W-:Y:S02]  /*d0a0*/  PRMT R55, R55, R8, R58 ;  /* 0x0000000837377216 */ /* 0x000fe4000000003a */
[----:B--2---:R-:W-:-:S04]  /*d0b0*/  SHF.L.U32 R15, R9, 0x1f, RZ ;  /* 0x0000001f090f7819 */ /* 0x004fc800000006ff */
[----:B------:R2:W2:Y:S01]  /*d0c0*/  SYNCS.PHASECHK.TRANS64.TRYWAIT P2, [UR4+0x21000], R15 ;  /* 0x0210000fff0075a7 */ /* 0x0004a20008040144 */
[CCC-:B-1----:R-:W-:Y:S02]  /*d0d0*/  PRMT R24, R13.reuse, R7.reuse, R18.reuse ;  /* 0x000000070d187216 */ /* 0x1c2fe40000000012 */
[-C--:B------:R-:W-:Y:S02]  /*d0e0*/  PRMT R25, R13, R8.reuse, R18 ;  /* 0x000000080d197216 */ /* 0x080fe40000000012 */
[CCC-:B---3--:R-:W-:Y:S02]  /*d0f0*/  PRMT R28, R17.reuse, R7.reuse, R10.reuse ;  /* 0x00000007111c7216 */ /* 0x1c8fe4000000000a */
[-C--:B------:R-:W-:Y:S02]  /*d100*/  PRMT R29, R17, R8.reuse, R10 ;  /* 0x00000008111d7216 */ /* 0x080fe4000000000a */
[C-C-:B----4-:R-:W-:Y:S02]  /*d110*/  PRMT R32, R20.reuse, R7, R21.reuse ;  /* 0x0000000714207216 */ /* 0x150fe40000000015 */
[----:B------:R-:W-:Y:S01]  /*d120*/  PRMT R33, R20, R8, R21 ;  /* 0x0000000814217216 */ /* 0x000fe20000000015 */
[----:B------:R-:W-:Y:S06]  /*d130*/  @!P0 BRA `(.L_x_27) ;  /* 0x0000000000048947 */ /* 0x000fec0003800000 */
[----:B------:R-:W-:Y:S01]  /*d140*/  BPT.TRAP 0x1 ;  /* 0x000000040000795c */ /* 0x000fe20000300000 */
.L_x_27:
[----:B--2---:R-:W-:Y:S05]  /*d150*/  @P2 BRA `(.L_x_28) ;  /* 0x0000000000082947 */ /* 0x004fea0003800000 */
[----:B------:R-:W1:Y:S02]  /*d160*/  SYNCS.PHASECHK.TRANS64.TRYWAIT P2, [UR4+0x21000], R15 ;  /* 0x0210000fff0075a7 */ /* 0x000e640008040144 */
[----:B-1----:R-:W-:Y:S05]  /*d170*/  @!P2 BRA `(.L_x_29) ;  /* 0x0000003000f8a947 */ /* 0x002fea0003800000 */
.L_x_28:
[----:B------:R-:W-:Y:S01]  /*d180*/  UIMAD UR4, UR7, 0x600, UR6 ;  /* 0x00000600070478a4 */ /* 0x000fe2000f8e0206 */
[----:B------:R-:W-:Y:S01]  /*d190*/  WARPGROUP.ARRIVE ;  /* 0x00000000000079c5 */ /* 0x000fe20000000000 */
[----:B------:R-:W-:-:S05]  /*d1a0*/  UMOV UR11, 0x40000040 ;  /* 0x40000040000b7882 */ /* 0x000fca0000000000 */
[----:B------:R-:W-:Y:S02]  /*d1b0*/  UMOV UR10, UR4 ;  /* 0x00000004000a7c82 */ /* 0x000fe40008000000 */
        /* <DEDUP_REMOVED lines=28> */
[----:B------:R-:W-:Y:S01]  /*d380*/  UIADD3 UR4, UR4, 0x306, URZ ;  /* 0x0000030604047890 */ /* 0x000fe2000fffe03f */
[----:B------:R-:W-:Y:S02]  /*d390*/  WARPGROUP.DEPBAR.LE gsb0, 0x0 ;  /* 0x00008000000079c5 */ /* 0x000fe40000010000 */
[----:B------:R-:W-:-:S06]  /*d3a0*/  WARPGROUP.ARRIVE ;  /* 0x00000000000079c5 */ /* 0x000fcc0000000000 */
[----:B------:R-:W-:Y:S01]  /*d3b0*/  QGMMA.64x96x32.F32.E4M3.E4M3 R152, R48, gdesc[UR8], R152, gsb0 ;  /* 0x0160000830987df3 */ /* 0x000fe20008000898 */
[----:B------:R-:W-:Y:S01]  /*d3c0*/  UMOV UR10, UR4 ;  /* 0x00000004000a7c82 */ /* 0x000fe20008000000 */
[----:B------:R-:W-:Y:S01]  /*d3d0*/  UMOV UR11, 0x40000040 ;  /* 0x40000040000b7882 */ /* 0x000fe20000000000 */
[----:B------:R-:W-:Y:S02]  /*d3e0*/  WARPGROUP.DEPBAR.LE gsb0, 0x0 ;  /* 0x00008000000079c5 */ /* 0x000fe40000010000 */
[----:B------:R-:W-:-:S06]  /*d3f0*/  WARPGROUP.ARRIVE ;  /* 0x00000000000079c5 */ /* 0x000fcc0000000000 */
[----:B------:R-:W-:Y:S03]  /*d400*/  QGMMA.64x96x32.F32.E4M3.E4M3 R152, R52, gdesc[UR8], R152, gsb0 ;  /* 0x0160000834987df3 */ /* 0x000fe60008000898 */
[----:B------:R-:W-:Y:S02]  /*d410*/  WARPGROUP.DEPBAR.LE gsb0, 0x0 ;  /* 0x00008000000079c5 */ /* 0x000fe40000010000 */
[----:B------:R-:W-:Y:S05]  /*d420*/  @!P0 BRA `(.L_x_30) ;  /* 0x0000000000048947 */ /* 0x000fea0003800000 */
[----:B------:R-:W-:Y:S01]  /*d430*/  BPT.TRAP 0x1 ;  /* 0x000000040000795c */ /* 0x000fe20000300000 */
.L_x_30:
[----:B------:R-:W-:-:S04]  /*d440*/  ULEA UR4, UR5, UR36, 0x3 ;  /* 0x0000002405047291 */ /* 0x000fc8000f8e183f */
[----:B------:R-:W-:-:S04]  /*d450*/  UIADD3 UR4, UR4, 0x21028, URZ ;  /* 0x0002102804047890 */ /* 0x000fc8000fffe03f */
[----:B------:R-:W-:-:S09]  /*d460*/  UPRMT UR4, URZ, 0x654, UR4 ;  /* 0x000006543f047896 */ /* 0x000fd20008000004 */
[----:B------:R-:W-:Y:S01]  /*d470*/  SYNCS.ARRIVE.TRANS64.RED.A1T0 RZ, [UR4], RZ ;  /* 0x000000ffffff79a7 */ /* 0x000fe20008100404 */
[----:B------:R-:W-:Y:S05]  /*d480*/  @P1 BRA `(.L_x_31) ;  /* 0x0000000000041947 */ /* 0x000fea0003800000 */
[----:B------:R-:W-:Y:S01]  /*d490*/  BPT.TRAP 0x1 ;  /* 0x000000040000795c */ /* 0x000fe20000300000 */
.L_x_31:
[----:B------:R-:W-:-:S04]  /*d4a0*/  UIADD3 UR5, UR5, 0x1, URZ ;  /* 0x0000000105057890 */ /* 0x000fc8000fffe03f */
[----:B------:R-:W-:-:S04]  /*d4b0*/  UISETP.NE.AND UP0, UPT, UR5, 0x5, UPT ;  /* 0x000000050500788c */ /* 0x000fc8000bf05270 */
[----:B------:R-:W-:Y:S01]  /*d4c0*/  USEL UR5, UR5, URZ, UP0 ;  /* 0x0000003f05057287 */ /* 0x000fe20008000000 */
[----:B------:R-:W-:Y:S11]  /*d4d0*/  @!P0 BRA `(.L_x_32) ;  /* 0x0000000000048947 */ /* 0x000ff60003800000 */
[----:B------:R-:W-:Y:S01]  /*d4e0*/  BPT.TRAP 0x1 ;  /* 0x000000040000795c */ /* 0x000fe20000300000 */
.L_x_32:
[----:B------:R-:W-:-:S04]  /*d4f0*/  ULEA UR4, UR5, UR36, 0x3 ;  /* 0x0000002405047291 */ /* 0x000fc8000f8e183f */
[----:B------:R-:W-:-:S04]  /*d500*/  UIADD3 UR4, UR4, 0x21028, URZ ;  /* 0x0002102804047890 */ /* 0x000fc8000fffe03f */
[----:B------:R-:W-:-:S09]  /*d510*/  UPRMT UR4, URZ, 0x654, UR4 ;  /* 0x000006543f047896 */ /* 0x000fd20008000004 */
[----:B------:R-:W-:Y:S01]  /*d520*/  SYNCS.ARRIVE.TRANS64.RED.A1T0 RZ, [UR4], RZ ;  /* 0x000000ffffff79a7 */ /* 0x000fe20008100404 */
[----:B------:R-:W-:Y:S05]  /*d530*/  @P1 BRA `(.L_x_33) ;  /* 0x0000000000041947 */ /* 0x000fea0003800000 */
[----:B------:R-:W-:Y:S01]  /*d540*/  BPT.TRAP 0x1 ;  /* 0x000000040000795c */ /* 0x000fe20000300000 */
.L_x_33:
[----:B------:R-:W-:Y:S01]  /*d550*/  UIADD3 UR4, UR7, 0x1, URZ ;  /* 0x0000000107047890 */ /* 0x000fe2000fffe03f */
[C---:B------:R-:W-:Y:S01]  /*d560*/  ISETP.GT.AND P2, PT, R4.reuse, 0x2, PT ;  /* 0x000000020400780c */ /* 0x040fe20003f44270 */
[----:B------:R-:W-:Y:S01]  /*d570*/  UIADD3 UR5, UR5, 0x1, URZ ;  /* 0x0000000105057890 */ /* 0x000fe2000fffe03f */
[----:B------:R-:W-:Y:S01]  /*d580*/  VIADD R4, R4, 0xffffffff ;  /* 0xffffffff04047836 */ /* 0x000fe20000000000 */
[----:B------:R-:W-:Y:S01]  /*d590*/  UISETP.NE.AND UP2, UPT, UR4, 0x5, UPT ;  /* 0x000000050400788c */ /* 0x000fe2000bf45270 */
[----:B------:R-:W-:Y:S01]  /*d5a0*/  IMAD.MOV.U32 R11, RZ, RZ, R3 ;  /* 0x000000ffff0b7224 */ /* 0x000fe200078e0003 */
[----:B------:R-:W-:Y:S01]  /*d5b0*/  UISETP.NE.AND UP0, UPT, UR5, 0x5, UPT ;  /* 0x000000050500788c */ /* 0x000fe2000bf05270 */
[----:B------:R-:W-:Y:S01]  /*d5c0*/  IMAD.MOV.U32 R13, RZ, RZ, R2 ;  /* 0x000000ffff0d7224 */ /* 0x000fe200078e0002 */
[----:B------:R-:W-:Y:S02]  /*d5d0*/  USEL UR7, URZ, 0x1, UP2 ;  /* 0x000000013f077887 */ /* 0x000fe40009000000 */
[----:B------:R-:W-:-:S02]  /*d5e0*/  USEL UR5, UR5, URZ, UP0 ;  /* 0x0000003f05057287 */ /* 0x000fc40008000000 */
[----:B------:R-:W-:Y:S02]  /*d5f0*/  USEL UR4, UR4, URZ, UP2 ;  /* 0x0000003f04047287 */ /* 0x000fe40009000000 */
[----:B------:R-:W-:Y:S01]  /*d600*/  LOP3.LUT R9, R9, UR7, RZ, 0x3c, !PT ;  /* 0x0000000709097c12 */ /* 0x000fe2000f8e3cff */
[----:B------:R-:W-:Y:S09]  /*d610*/  @P2 BRA `(.L_x_34) ;  /* 0xffffff9c00802947 */ /* 0x000ff2000383ffff */
.L_x_23:
[----:B------:R-:W2:Y:S01]  /*d620*/  SHFL.BFLY PT, R7, R6, 0x1, 0x1f ;  /* 0x0c201f0006077f89 */ /* 0x000ea200000e0000 */
[----:B------:R-:W-:Y:S01]  /*d630*/  BSSY B0, `(.L_x_35) ;  /* 0x0000024000007945 */ /* 0x000fe20003800000 */
[----:B------:R-:W-:Y:S02]  /*d640*/  IMAD.MOV.U32 R9, RZ, RZ, 0x7f800000 ;  /* 0x7f800000ff097424 */ /* 0x000fe400078e00ff */
[----:B------:R-:W3:Y:S01]  /*d650*/  SHFL.BFLY PT, R0, R5, 0x1, 0x1f ;  /* 0x0c201f0005007f89 */ /* 0x000ee200000e0000 */
[----:B-1----:R-:W-:Y:S02]  /*d660*/  IMAD.MOV.U32 R10, RZ, RZ, 0x3f800000 ;  /* 0x3f800000ff0a7424 */ /* 0x002fe400078e00ff */
[----:B------:R-:W-:Y:S02]  /*d670*/  IMAD.MOV.U32 R11, RZ, RZ, 0x7f800000 ;  /* 0x7f800000ff0b7424 */ /* 0x000fe400078e00ff */
[----:B--2---:R-:W-:Y:S01]  /*d680*/  FADD R7, R7, R6 ;  /* 0x0000000607077221 */ /* 0x004fe20000000000 */
[----:B---3--:R-:W-:-:S04]  /*d690*/  FADD R16, R0, R5 ;  /* 0x0000000500107221 */ /* 0x008fc80000000000 */
[----:B------:R-:W1:Y:S01]  /*d6a0*/  SHFL.BFLY PT, R4, R7, 0x2, 0x1f ;  /* 0x0c401f0007047f89 */ /* 0x000e6200000e0000 */
[----:B------:R-:W-:-:S03]  /*d6b0*/  IMAD.MOV.U32 R0, RZ, RZ, 0x3f800000 ;  /* 0x3f800000ff007424 */ /* 0x000fc600078e00ff */
[----:B------:R-:W2:Y:S01]  /*d6c0*/  SHFL.BFLY PT, R17, R16, 0x2, 0x1f ;  /* 0x0c401f0010117f89 */ /* 0x000ea200000e0000 */
[C---:B-1----:R-:W-:Y:S01]  /*d6d0*/  FSETP.NE.AND P0, PT, R7.reuse, -R4, PT ;  /* 0x800000040700720b */ /* 0x042fe20003f05000 */
[----:B------:R-:W-:Y:S01]  /*d6e0*/  FADD R4, R7, R4 ;  /* 0x0000000407047221 */ /* 0x000fe20000000000 */
[----:B--2---:R-:W-:-:S11]  /*d6f0*/  FADD R8, R16, R17 ;  /* 0x0000001110087221 */ /* 0x004fd60000000000 */
[----:B------:R-:W-:Y:S05]  /*d700*/  @!P0 BRA `(.L_x_36) ;  /* 0x0000000000588947 */ /* 0x000fea0003800000 */
[----:B------:R-:W-:Y:S01]  /*d710*/  IMAD.MOV.U32 R6, RZ, RZ, R4 ;  /* 0x000000ffff067224 */ /* 0x000fe200078e0004 */
[----:B------:R-:W-:Y:S03]  /*d720*/  BSSY B1, `(.L_x_37) ;  /* 0x000000d000017945 */ /* 0x000fe60003800000 */
[----:B------:R-:W-:-:S05]  /*d730*/  VIADD R0, R6, 0x1800000 ;  /* 0x0180000006007836 */ /* 0x000fca0000000000 */
[----:B------:R-:W-:-:S04]  /*d740*/  LOP3.LUT R0, R0, 0x7f800000, RZ, 0xc0, !PT ;  /* 0x7f80000000007812 */ /* 0x000fc800078ec0ff */
[----:B------:R-:W-:-:S13]  /*d750*/  ISETP.GT.U32.AND P0, PT, R0, 0x1ffffff, PT ;  /* 0x01ffffff0000780c */ /* 0x000fda0003f04070 */
[----:B------:R-:W-:Y:S05]  /*d760*/  @P0 BRA `(.L_x_38) ;  /* 0x0000000000100947 */ /* 0x000fea0003800000 */
[----:B------:R-:W-:Y:S01]  /*d770*/  IMAD.MOV.U32 R4, RZ, RZ, R6 ;  /* 0x000000ffff047224 */ /* 0x000fe200078e0006 */
[----:B------:R-:W-:-:S07]  /*d780*/  MOV R15, 0xd7a0 ;  /* 0x0000d7a0000f7802 */ /* 0x000fce0000000f00 */
[----:B------:R-:W-:Y:S05]  /*d790*/  CALL.REL.NOINC `($__internal_0_$__cuda_sm20_rcp_rn_f32_slowpath) ;  /* 0x0000003000187944 */ /* 0x000fea0003c00000 */
[----:B------:R-:W-:Y:S05]  /*d7a0*/  BRA `(.L_x_39) ;  /* 0x0000000000107947 */ /* 0x000fea0003800000 */
.L_x_38:
[----:B------:R-:W1:Y:S02]  /*d7b0*/  MUFU.RCP R5, R6 ;  /* 0x0000000600057308 */ /* 0x000e640000001000 */
[----:B-1----:R-:W-:-:S04]  /*d7c0*/  FFMA R0, R6, R5, -1 ;  /* 0xbf80000006007423 */ /* 0x002fc80000000005 */
[----:B------:R-:W-:-:S04]  /*d7d0*/  FADD.FTZ R0, -R0, -RZ ;  /* 0x800000ff00007221 */ /* 0x000fc80000010100 */
[----:B------:R-:W-:-:S07]  /*d7e0*/  FFMA R0, R5, R0, R5 ;  /* 0x0000000005007223 */ /* 0x000fce0000000005 */
.L_x_39:
[----:B------:R-:W-:Y:S05]  /*d7f0*/  BSYNC B1 ;  /* 0x0000000000017941 */ /* 0x000fea0003800000 */
.L_x_37:
[----:B------:R-:W-:Y:S01]  /*d800*/  FSETP.GEU.AND P0, PT, |R6|, 1.175494350822287508e-38, PT ;  /* 0x008000000600780b */ /* 0x000fe20003f0e200 */
[----:B------:R-:W-:-:S12]  /*d810*/  ULDC UR4, c[0x0][0x600] ;  /* 0x0001800000047ab9 */ /* 0x000fd80000000800 */
[----:B------:R-:W-:-:S04]  /*d820*/  @!P0 FMUL R6, R6, 16777216 ;  /* 0x4b80000006068820 */ /* 0x000fc80000400000 */
[----:B------:R-:W1:Y:S02]  /*d830*/  MUFU.LG2 R4, R6 ;  /* 0x0000000600047308 */ /* 0x000e640000000c00 */
[----:B-1----:R-:W-:-:S04]  /*d840*/  @!P0 FADD R4, R4, -24 ;  /* 0xc1c0000004048421 */ /* 0x002fc80000000000 */
[----:B------:R-:W-:-:S04]  /*d850*/  FMUL R11, R4, 0.69314718246459960938 ;  /* 0x3f317218040b7820 */ /* 0x000fc80000400000 */
[----:B------:R-:W-:-:S07]  /*d860*/  FFMA R11, R2, UR4, R11 ;  /* 0x00000004020b7c23 */ /* 0x000fce000800000b */
.L_x_36:
[----:B------:R-:W-:Y:S05]  /*d870*/  BSYNC B0 ;  /* 0x0000000000007941 */ /* 0x000fea0003800000 */
.L_x_35:
[----:B------:R-:W-:Y:S01]  /*d880*/  FSETP.NE.AND P0, PT, R16, -R17, PT ;  /* 0x800000111000720b */ /* 0x000fe20003f05000 */
[----:B------:R-:W-:Y:S01]  /*d890*/  ULDC UR4, c[0x0][0x608] ;  /* 0x0001820000047ab9 */ /* 0x000fe20000000800 */
[----:B------:R-:W-:Y:S01]  /*d8a0*/  BSSY B0, `(.L_x_40) ;  /* 0x0000031000007945 */ /* 0x000fe20003800000 */
[----:B------:R-:W-:-:S04]  /*d8b0*/  FMUL R0, R0, UR4 ;  /* 0x0000000400007c20 */ /* 0x000fc80008400000 */
[-C--:B------:R-:W-:Y:S01]  /*d8c0*/  FMUL R152, R152, R0.reuse ;  /* 0x0000000098987220 */ /* 0x080fe20000400000 */
        /* <DEDUP_REMOVED lines=22> */
[----:B------:R-:W-:Y:S01]  /*da30*/  FMUL R48, R197, R0 ;  /* 0x00000000c5307220 */ /* 0x000fe20000400000 */
[----:B------:R-:W-:Y:S06]  /*da40*/  @!P0 BRA `(.L_x_41) ;  /* 0x0000000000588947 */ /* 0x000fec0003800000 */
[----:B------:R-:W-:Y:S01]  /*da50*/  VIADD R0, R8, 0x1800000 ;  /* 0x0180000008007836 */ /* 0x000fe20000000000 */
[----:B------:R-:W-:Y:S04]  /*da60*/  BSSY B1, `(.L_x_42) ;  /* 0x000000d000017945 */ /* 0x000fe80003800000 */
[----:B------:R-:W-:-:S04]  /*da70*/  LOP3.LUT R0, R0, 0x7f800000, RZ, 0xc0, !PT ;  /* 0x7f80000000007812 */ /* 0x000fc800078ec0ff */
[----:B------:R-:W-:-:S13]  /*da80*/  ISETP.GT.U32.AND P0, PT, R0, 0x1ffffff, PT ;  /* 0x01ffffff0000780c */ /* 0x000fda0003f04070 */
[----:B------:R-:W-:Y:S05]  /*da90*/  @P0 BRA `(.L_x_43) ;  /* 0x0000000000140947 */ /* 0x000fea0003800000 */
[----:B------:R-:W-:Y:S01]  /*daa0*/  IMAD.MOV.U32 R4, RZ, RZ, R8 ;  /* 0x000000ffff047224 */ /* 0x000fe200078e0008 */
[----:B------:R-:W-:-:S07]  /*dab0*/  MOV R15, 0xdad0 ;  /* 0x0000dad0000f7802 */ /* 0x000fce0000000f00 */
[----:B------:R-:W-:Y:S05]  /*dac0*/  CALL.REL.NOINC `($__internal_0_$__cuda_sm20_rcp_rn_f32_slowpath) ;  /* 0x0000002c004c7944 */ /* 0x000fea0003c00000 */
[----:B------:R-:W-:Y:S01]  /*dad0*/  IMAD.MOV.U32 R10, RZ, RZ, R0 ;  /* 0x000000ffff0a7224 */ /* 0x000fe200078e0000 */
[----:B------:R-:W-:Y:S06]  /*dae0*/  BRA `(.L_x_44) ;  /* 0x0000000000107947 */ /* 0x000fec0003800000 */
.L_x_43:
[----:B------:R-:W1:Y:S02]  /*daf0*/  MUFU.RCP R5, R8 ;  /* 0x0000000800057308 */ /* 0x000e640000001000 */
[----:B-1----:R-:W-:-:S04]  /*db00*/  FFMA R0, R8, R5, -1 ;  /* 0xbf80000008007423 */ /* 0x002fc80000000005 */
[----:B------:R-:W-:-:S04]  /*db10*/  FADD.FTZ R0, -R0, -RZ ;  /* 0x800000ff00007221 */ /* 0x000fc80000010100 */
[----:B------:R-:W-:-:S07]  /*db20*/  FFMA R10, R5, R0, R5 ;  /* 0x00000000050a7223 */ /* 0x000fce0000000005 */
.L_x_44:
[----:B------:R-:W-:Y:S05]  /*db30*/  BSYNC B1 ;  /* 0x0000000000017941 */ /* 0x000fea0003800000 */
.L_x_42:
[----:B------:R-:W-:Y:S01]  /*db40*/  FSETP.GEU.AND P0, PT, |R8|, 1.175494350822287508e-38, PT ;  /* 0x008000000800780b */ /* 0x000fe20003f0e200 */
[----:B------:R-:W-:-:S12]  /*db50*/  ULDC UR4, c[0x0][0x600] ;  /* 0x0001800000047ab9 */ /* 0x000fd80000000800 */
[----:B------:R-:W-:-:S04]  /*db60*/  @!P0 FMUL R8, R8, 16777216 ;  /* 0x4b80000008088820 */ /* 0x000fc80000400000 */
[----:B------:R-:W1:Y:S02]  /*db70*/  MUFU.LG2 R0, R8 ;  /* 0x0000000800007308 */ /* 0x000e640000000c00 */
[----:B-1----:R-:W-:-:S04]  /*db80*/  @!P0 FADD R0, R0, -24 ;  /* 0xc1c0000000008421 */ /* 0x002fc80000000000 */
[----:B------:R-:W-:-:S04]  /*db90*/  FMUL R0, R0, 0.69314718246459960938 ;  /* 0x3f31721800007820 */ /* 0x000fc80000400000 */
[----:B------:R-:W-:-:S07]  /*dba0*/  FFMA R9, R3, UR4, R0 ;  /* 0x0000000403097c23 */ /* 0x000fce0008000000 */
.L_x_41:
[----:B------:R-:W-:Y:S05]  /*dbb0*/  BSYNC B0 ;  /* 0x0000000000007941 */ /* 0x000fea0003800000 */
.L_x_40:
[----:B------:R-:W-:Y:S01]  /*dbc0*/  UIADD3 UR4, UR37, -0x1, URZ ;  /* 0xffffffff25047890 */ /* 0x000fe2000fffe03f */
[----:B------:R-:W1:Y:S01]  /*dbd0*/  S2R R17, SR_TID.X ;  /* 0x0000000000117919 */ /* 0x000e620000002100 */
[----:B------:R-:W-:Y:S01]  /*dbe0*/  ULDC UR5, c[0x0][0x608] ;  /* 0x0001820000057ab9 */ /* 0x000fe20000000800 */
[----:B------:R-:W-:Y:S01]  /*dbf0*/  ULDC.64 UR8, c[0x0][0x208] ;  /* 0x0000820000087ab9 */ /* 0x000fe20000000a00 */
[----:B------:R-:W-:Y:S02]  /*dc00*/  FMUL R10, R10, UR5 ;  /* 0x000000050a0a7c20 */ /* 0x000fe40008400000 */
[----:B------:R-:W-:Y:S01]  /*dc10*/  ISETP.NE.AND P0, PT, RZ, UR4, PT ;  /* 0x00000004ff007c0c */ /* 0x000fe2000bf05270 */
[----:B------:R-:W-:-:S03]  /*dc20*/  ULEA UR4, UR37, UR36, 0x3 ;  /* 0x0000002425047291 */ /* 0x000fc6000f8e183f */
[----:B------:R-:W-:-:S04]  /*dc30*/  SEL R0, RZ, 0x1, P0 ;  /* 0x00000001ff007807 */ /* 0x000fc80000000000 */
[----:B------:R-:W-:-:S04]  /*dc40*/  SHF.L.U32 R0, R0, 0x1f, RZ ;  /* 0x0000001f00007819 */ /* 0x000fc800000006ff */
[----:B------:R-:W2:Y:S01]  /*dc50*/  SYNCS.PHASECHK.TRANS64.TRYWAIT P0, [UR4+0x21098], R0 ;  /* 0x02109800ff0075a7 */ /* 0x000ea20008000144 */
[C---:B-1----:R-:W-:Y:S02]  /*dc60*/  LOP3.LUT P1, RZ, R17.reuse, 0x3, RZ, 0xc0, !PT ;  /* 0x0000000311ff7812 */ /* 0x042fe4000782c0ff */
[----:B------:R-:W-:Y:S01]  /*dc70*/  LOP3.LUT R16, R17, 0x7f, RZ, 0xc0, !PT ;  /* 0x0000007f11107812 */ /* 0x000fe200078ec0ff */
[----:B--2---:R-:W-:Y:S10]  /*dc80*/  @!P0 BRA `(.L_x_45) ;  /* 0x00000028004c8947 */ /* 0x004ff40003800000 */
.L_x_96:
[----:B------:R-:W-:Y:S01]  /*dc90*/  USHF.L.U32 UR42, UR42, 0x6, URZ ;  /* 0x000000062a2a7899 */ /* 0x000fe2000800063f */
[----:B------:R-:W-:Y:S01]  /*dca0*/  BSSY B0, `(.L_x_46) ;  /* 0x0000018000007945 */ /* 0x000fe20003800000 */
[----:B------:R-:W-:Y:S02]  /*dcb0*/  SHF.R.U32.HI R17, RZ, 0x2, R17 ;  /* 0x00000002ff117819 */ /* 0x000fe40000011611 */
[----:B------:R-:W-:Y:S01]  /*dcc0*/  SHF.R.U32.HI R18, RZ, 0x5, R16 ;  /* 0x00000005ff127819 */ /* 0x000fe20000011610 */
[----:B------:R-:W-:Y:S07]  /*dcd0*/  @P1 BRA `(.L_x_47) ;  /* 0x0000000000501947 */ /* 0x000fee0003800000 */
[----:B------:R-:W2:Y:S01]  /*dce0*/  S2UR UR4, SR_CTAID.Y ;  /* 0x00000000000479c3 */ /* 0x000ea20000002600 */
[----:B-1----:R-:W-:Y:S01]  /*dcf0*/  IMAD.SHL.U32 R3, R18, 0x10, RZ ;  /* 0x0000001012037824 */ /* 0x002fe200078e00ff */
[----:B------:R-:W-:Y:S01]  /*dd00*/  LOP3.LUT R0, R17, 0x7, RZ, 0xc0, !PT ;  /* 0x0000000711007812 */ /* 0x000fe200078ec0ff */
[----:B------:R-:W-:-:S03]  /*dd10*/  ULDC.64 UR6, c[0x0][0x688] ;  /* 0x0001a20000067ab9 */ /* 0x000fc60000000a00 */
[----:B------:R-:W-:Y:S02]  /*dd20*/  LOP3.LUT R0, R3, 0xfffffff0, R0, 0xe2, !PT ;  /* 0xfffffff003007812 */ /* 0x000fe400078ee200 */
[----:B------:R-:W1:Y:S03]  /*dd30*/  S2UR UR5, SR_CTAID.Z ;  /* 0x00000000000579c3 */ /* 0x000e660000002700 */
[----:B------:R-:W-:-:S04]  /*dd40*/  VIADD R3, R0, UR42 ;  /* 0x0000002a00037c36 */ /* 0x000fc80008000000 */
[----:B------:R-:W-:Y:S01]  /*dd50*/  VIADD R2, R3, 0x8 ;  /* 0x0000000803027836 */ /* 0x000fe20000000000 */
[----:B--2---:R-:W-:-:S04]  /*dd60*/  UIMAD UR4, UR4, UR6, UR42 ;  /* 0x00000006040472a4 */ /* 0x004fc8000f8e022a */
[----:B-1----:R-:W-:-:S03]  /*dd70*/  UIMAD UR4, UR5, UR7, UR4 ;  /* 0x00000007050472a4 */ /* 0x002fc6000f8e0204 */
[----:B------:R-:W-:Y:S02]  /*dd80*/  ULDC UR5, c[0x0][0x288] ;  /* 0x0000a20000057ab9 */ /* 0x000fe40000000800 */
[----:B------:R-:W-:Y:S02]  /*dd90*/  ISETP.GE.U32.AND P0, PT, R3, UR5, PT ;  /* 0x0000000503007c0c */ /* 0x000fe4000bf06070 */
[----:B------:R-:W-:Y:S02]  /*dda0*/  IADD3 R0, P2, R0, UR4, RZ ;  /* 0x0000000400007c10 */ /* 0x000fe4000ff5e0ff */
[----:B------:R-:W-:Y:S01]  /*ddb0*/  ISETP.GE.U32.AND P1, PT, R2, UR5, PT ;  /* 0x0000000502007c0c */ /* 0x000fe2000bf26070 */
[----:B------:R-:W-:Y:S02]  /*ddc0*/  ULDC.64 UR4, c[0x0][0x680] ;  /* 0x0001a00000047ab9 */ /* 0x000fe40000000a00 */
[----:B------:R-:W-:Y:S01]  /*ddd0*/  IMAD.X R3, RZ, RZ, RZ, P2 ;  /* 0x000000ffff037224 */ /* 0x000fe200010e06ff */
[----:B------:R-:W-:-:S04]  /*dde0*/  LEA R2, P2, R0, UR4, 0x2 ;  /* 0x0000000400027c11 */ /* 0x000fc8000f8410ff */
[----:B------:R-:W-:-:S05]  /*ddf0*/  LEA.HI.X R3, R0, UR5, R3, 0x2, P2 ;  /* 0x0000000500037c11 */ /* 0x000fca00090f1403 */
[----:B------:R2:W-:Y:S04]  /*de00*/  @!P0 STG.E desc[UR8][R2.64], R11 ;  /* 0x0000000b02008986 */ /* 0x0005e8000c101908 */
[----:B------:R2:W-:Y:S02]  /*de10*/  @!P1 STG.E desc[UR8][R2.64+0x20], R9 ;  /* 0x0000200902009986 */ /* 0x0005e4000c101908 */
.L_x_47:
[----:B------:R-:W-:Y:S05]  /*de20*/  BSYNC B0 ;  /* 0x0000000000007941 */ /* 0x000fea0003800000 */
.L_x_46:
[----:B------:R-:W-:Y:S01]  /*de30*/  ULDC.64 UR4, c[0x0][0x730] ;  /* 0x0001cc0000047ab9 */ /* 0x000fe20000000a00 */
[-C--:B------:R-:W-:Y:S01]  /*de40*/  FMUL R154, R154, R10.reuse ;  /* 0x0000000a9a9a7220 */ /* 0x080fe20000400000 */
[----:B------:R-:W-:Y:S01]  /*de50*/  ISETP.NE.U32.AND P0, PT, RZ, UR4, PT ;  /* 0x00000004ff007c0c */ /* 0x000fe2000bf05070 */
[-C--:B------:R-:W-:Y:S01]  /*de60*/  FMUL R42, R155, R10.reuse ;  /* 0x0000000a9b2a7220 */ /* 0x080fe20000400000 */
[-C--:B------:R-:W-:Y:S01]  /*de70*/  FMUL R158, R158, R10.reuse ;  /* 0x0000000a9e9e7220 */ /* 0x080fe20000400000 */
[-C--:B------:R-:W-:Y:S01]  /*de80*/  FMUL R46, R159, R10.reuse ;  /* 0x0000000a9f2e7220 */ /* 0x080fe20000400000 */
[----:B------:R-:W-:Y:S01]  /*de90*/  ISETP.NE.AND.EX P0, PT, RZ, UR5, PT, P0 ;  /* 0x00000005ff007c0c */ /* 0x000fe2000bf05300 */
        /* <DEDUP_REMOVED lines=20> */
[----:B------:R-:W-:Y:S06]  /*dfe0*/  @P0 BRA `(.L_x_48) ;  /* 0x0000000000200947 */ /* 0x000fec0003800000 */
[----:B------:R-:W-:Y:S02]  /*dff0*/  ULDC.64 UR4, c[0x0][0x728] ;  /* 0x0001ca0000047ab9 */ /* 0x000fe40000000a00 */
[----:B------:R-:W-:-:S04]  /*e000*/  ISETP.NE.U32.AND P0, PT, RZ, UR4, PT ;  /* 0x00000004ff007c0c */ /* 0x000fc8000bf05070 */
[----:B------:R-:W-:-:S13]  /*e010*/  ISETP.NE.AND.EX P0, PT, RZ, UR5, PT, P0 ;  /* 0x00000005ff007c0c */ /* 0x000fda000bf05300 */
[----:B------:R-:W-:Y:S05]  /*e020*/  @!P0 BRA `(.L_x_49) ;  /* 0x00000000000c8947 */ /* 0x000fea0003800000 */
[----:B-12---:R-:W1:Y:S02]  /*e030*/  LDC.64 R2, c[0x0][0x728] ;  /* 0x0001ca00ff027b82 */ /* 0x006e640000000a00 */
[----:B-1----:R4:W5:Y:S01]  /*e040*/  LDG.E R2, desc[UR8][R2.64] ;  /* 0x0000000802027981 */ /* 0x002962000c1e1900 */
[----:B------:R-:W-:Y:S05]  /*e050*/  BRA `(.L_x_48) ;  /* 0x0000000000047947 */ /* 0x000fea0003800000 */
.L_x_49:
[----:B--2---:R-:W3:Y:S02]  /*e060*/  LDC R2, c[0x0][0x720] ;  /* 0x0001c800ff027b82 */ /* 0x004ee40000000800 */
.L_x_48:
[----:B-1----:R-:W-:Y:S01]  /*e070*/  MOV R0, RZ ;  /* 0x000000ff00007202 */ /* 0x002fe20000000f00 */
[----:B---3-5:R-:W-:-:S03]  /*e080*/  IMAD.MOV.U32 R51, RZ, RZ, R2 ;  /* 0x000000ffff337224 */ /* 0x028fc600078e0002 */
[----:B------:R-:W-:-:S13]  /*e090*/  LOP3.LUT P0, RZ, R0, 0x9f, RZ, 0xc0, !PT ;  /* 0x0000009f00ff7812 */ /* 0x000fda000780c0ff */
[----:B------:R-:W-:Y:S05]  /*e0a0*/  @!P0 BRA `(.L_x_50) ;  /* 0x0000000000408947 */ /* 0x000fea0003800000 */
[----:B------:R-:W-:Y:S01]  /*e0b0*/  MOV R0, 0x0 ;  /* 0x0000000000007802 */ /* 0x000fe20000000f00 */
[----:B------:R-:W-:Y:S01]  /*e0c0*/  ULDC.64 UR4, c[0x4][0x70] ;  /* 0x01001c0000047ab9 */ /* 0x000fe20000000a00 */
[----:B------:R-:W-:Y:S01]  /*e0d0*/  ULDC.64 UR6, c[0x4][0x8] ;  /* 0x0100020000067ab9 */ /* 0x000fe20000000a00 */
[----:B------:R-:W-:Y:S01]  /*e0e0*/  IMAD.U32 R4, RZ, RZ, UR4 ;  /* 0x00000004ff047e24 */ /* 0x000fe2000f8e00ff */
[----:B--2-4-:R1:W2:Y:S01]  /*e0f0*/  LDC.64 R2, c[0x4][R0] ;  /* 0x0100000000027b82 */ /* 0x0142a20000000a00 */
[----:B------:R-:W-:Y:S01]  /*e100*/  IMAD.U32 R5, RZ, RZ, UR5 ;  /* 0x00000005ff057e24 */ /* 0x000fe2000f8e00ff */
[----:B------:R-:W-:Y:S01]  /*e110*/  ULDC.64 UR4, c[0x4][0x78] ;  /* 0x01001e0000047ab9 */ /* 0x000fe20000000a00 */
[----:B------:R-:W-:Y:S02]  /*e120*/  IMAD.U32 R10, RZ, RZ, UR6 ;  /* 0x00000006ff0a7e24 */ /* 0x000fe4000f8e00ff */
[----:B------:R-:W-:Y:S02]  /*e130*/  IMAD.U32 R6, RZ, RZ, UR4 ;  /* 0x00000004ff067e24 */ /* 0x000fe4000f8e00ff */
[----:B------:R-:W-:-:S02]  /*e140*/  IMAD.U32 R7, RZ, RZ, UR5 ;  /* 0x00000005ff077e24 */ /* 0x000fc4000f8e00ff */
[----:B------:R-:W-:Y:S02]  /*e150*/  IMAD.U32 R11, RZ, RZ, UR7 ;  /* 0x00000007ff0b7e24 */ /* 0x000fe4000f8e00ff */
[----:B------:R-:W-:Y:S02]  /*e160*/  IMAD.MOV.U32 R8, RZ, RZ, 0x70 ;  /* 0x00000070ff087424 */ /* 0x000fe400078e00ff */
[----:B------:R-:W-:Y:S02]  /*e170*/  IMAD.MOV.U32 R12, RZ, RZ, 0x1 ;  /* 0x00000001ff0c7424 */ /* 0x000fe400078e00ff */
[----:B-1----:R-:W-:-:S07]  /*e180*/  IMAD.MOV.U32 R13, RZ, RZ, RZ ;  /* 0x000000ffff0d7224 */ /* 0x002fce00078e00ff */
[----:B------:R-:W-:-:S07]  /*e190*/  LEPC R20, `(.L_x_50) ;  /* 0x000000001014794e */ /* 0x000fce0000000000 */
[----:B--2---:R-:W-:Y:S05]  /*e1a0*/  CALL.ABS.NOINC R2 ;  /* 0x0000000002007343 */ /* 0x004fea0003c00000 */
.L_x_50:
[----:B------:R-:W-:Y:S01]  /*e1b0*/  UIADD3 UR4, UR37, -0x1, URZ ;  /* 0xffffffff25047890 */ /* 0x000fe2000fffe03f */
[----:B------:R-:W-:-:S05]  /*e1c0*/  IMAD.U32 R19, RZ, RZ, UR36 ;  /* 0x00000024ff137e24 */ /* 0x000fca000f8e00ff */
[----:B------:R-:W-:-:S04]  /*e1d0*/  IMAD.U32 R0, RZ, RZ, UR4 ;  /* 0x00000004ff007e24 */ /* 0x000fc8000f8e00ff */
[----:B------:R-:W-:-:S05]  /*e1e0*/  IMAD R19, R0, 0x1100, R19 ;  /* 0x0000110000137824 */ /* 0x000fca00078e0213 */
        /* <DEDUP_REMOVED lines=18> */
.L_x_51:
[----:B------:R-:W1:Y:S01]  /*e310*/  S2R R5, SR_TID.X ;  /* 0x0000000000057919 */ /* 0x000e620000002100 */
[----:B------:R-:W-:Y:S01]  /*e320*/  ULDC.64 UR4, c[0x0][0x730] ;  /* 0x0001cc0000047ab9 */ /* 0x000fe20000000a00 */
[----:B------:R-:W-:Y:S01]  /*e330*/  VIADD R16, R16, 0x1f ;  /* 0x0000001f10107836 */ /* 0x000fe20000000000 */
[----:B------:R-:W-:Y:S01]  /*e340*/  ISETP.NE.U32.AND P0, PT, RZ, UR4, PT ;  /* 0x00000004ff007c0c */ /* 0x000fe2000bf05070 */
[----:B------:R-:W-:-:S03]  /*e350*/  IMAD.SHL.U32 R17, R17, 0x20, RZ ;  /* 0x0000002011117824 */ /* 0x000fc600078e00ff */
[----:B------:R-:W-:Y:S02]  /*e360*/  ISETP.NE.AND.EX P0, PT, RZ, UR5, PT, P0 ;  /* 0x00000005ff007c0c */ /* 0x000fe4000bf05300 */
[----:B------:R-:W-:-:S11]  /*e370*/  ISETP.GT.U32.AND P1, PT, R16, 0x3e, PT ;  /* 0x0000003e1000780c */ /* 0x000fd60003f24070 */
[----:B------:R-:W3:Y:S01]  /*e380*/  @P0 LDC R51, c[0x0][0x720] ;  /* 0x0001c800ff330b82 */ /* 0x000ee20000000800 */
[C---:B-1----:R-:W-:Y:S02]  /*e390*/  IMAD.SHL.U32 R0, R5.reuse, 0x2, RZ ;  /* 0x0000000205007824 */ /* 0x042fe400078e00ff */
[----:B--2---:R-:W-:-:S03]  /*e3a0*/  IMAD.SHL.U32 R2, R5, 0x8, RZ ;  /* 0x0000000805027824 */ /* 0x004fc600078e00ff */
[----:B----4-:R-:W-:Y:S02]  /*e3b0*/  LOP3.LUT R3, R0, 0x6, RZ, 0xc0, !PT ;  /* 0x0000000600037812 */ /* 0x010fe400078ec0ff */
[----:B------:R-:W-:Y:S02]  /*e3c0*/  LOP3.LUT R2, R2, 0x80, RZ, 0xc0, !PT ;  /* 0x0000008002027812 */ /* 0x000fe400078ec0ff */
[----:B------:R-:W-:Y:S01]  /*e3d0*/  SHF.R.U32.HI R0, RZ, 0x4, R5 ;  /* 0x00000004ff007819 */ /* 0x000fe20000011605 */
[----:B------:R-:W-:Y:S01]  /*e3e0*/  IMAD R3, R18, 0x200, R3 ;  /* 0x0000020012037824 */ /* 0x000fe200078e0203 */
[----:B------:R-:W-:Y:S01]  /*e3f0*/  LOP3.LUT R4, R2, 0x10, R5, 0xf8, !PT ;  /* 0x0000001002047812 */ /* 0x000fe200078ef805 */
[-C--:B---3--:R-:W-:Y:S01]  /*e400*/  FMUL R7, R24, R51.reuse ;  /* 0x0000003318077220 */ /* 0x088fe20000400000 */
[----:B------:R-:W-:Y:S01]  /*e410*/  LOP3.LUT R2, R17, 0x60, RZ, 0xc0, !PT ;  /* 0x0000006011027812 */ /* 0x000fe200078ec0ff */
[-C--:B------:R-:W-:Y:S01]  /*e420*/  FMUL R24, R32, R51.reuse ;  /* 0x0000003320187220 */ /* 0x080fe20000400000 */
[-C--:B------:R-:W-:Y:S01]  /*e430*/  FMUL R15, R28, R51.reuse ;  /* 0x000000331c0f7220 */ /* 0x080fe20000400000 */
[----:B------:R-:W-:Y:S01]  /*e440*/  FMUL R32, R36, R51 ;  /* 0x0000003324207220 */ /* 0x000fe20000400000 */
[----:B------:R-:W-:Y:S01]  /*e450*/  IADD3 R16, R4, R3, R2 ;  /* 0x0000000304107210 */ /* 0x000fe20007ffe002 */
[-C--:B------:R-:W-:Y:S01]  /*e460*/  FMUL R3, R22, R51.reuse ;  /* 0x0000003316037220 */ /* 0x080fe20000400000 */
[----:B------:R-:W-:Y:S01]  /*e470*/  LOP3.LUT P0, RZ, R0, 0x1, RZ, 0xc0, !PT ;  /* 0x0000000100ff7812 */ /* 0x000fe2000780c0ff */
        /* <DEDUP_REMOVED lines=43> */
[----:B------:R-:W-:Y:S01]  /*e730*/  F2FP.SATFINITE.E4M3.F32.PACK_AB_MERGE_C R3, R3, R0, RZ ;  /* 0x000000000303723e */ /* 0x000fe200048070ff */
[----:B------:R-:W-:Y:S01]  /*e740*/  IMAD.IADD R16, R19, 0x1, R16 ;  /* 0x0000000113107824 */ /* 0x000fe200078e0210 */
[----:B------:R-:W-:-:S02]  /*e750*/  F2FP.SATFINITE.E4M3.F32.PACK_AB_MERGE_C R5, R5, R2, RZ ;  /* 0x000000020505723e */ /* 0x000fc400048070ff */
[----:B------:R-:W-:Y:S02]  /*e760*/  F2FP.SATFINITE.E4M3.F32.PACK_AB_MERGE_C R7, R7, R4, RZ ;  /* 0x000000040707723e */ /* 0x000fe400048070ff */
[----:B------:R-:W-:Y:S02]  /*e770*/  F2FP.SATFINITE.E4M3.F32.PACK_AB_MERGE_C R9, R9, R6, RZ ;  /* 0x000000060909723e */ /* 0x000fe400048070ff */
[----:B------:R-:W-:Y:S02]  /*e780*/  F2FP.SATFINITE.E4M3.F32.PACK_AB_MERGE_C R11, R11, R8, RZ ;  /* 0x000000080b0b723e */ /* 0x000fe400048070ff */
[----:B------:R-:W-:Y:S02]  /*e790*/  F2FP.SATFINITE.E4M3.F32.PACK_AB_MERGE_C R13, R13, R10, RZ ;  /* 0x0000000a0d0d723e */ /* 0x000fe400048070ff */
[----:B------:R-:W-:Y:S02]  /*e7a0*/  F2FP.SATFINITE.E4M3.F32.PACK_AB_MERGE_C R15, R15, R12, RZ ;  /* 0x0000000c0f0f723e */ /* 0x000fe400048070ff */
        /* <DEDUP_REMOVED lines=16> */
[----:B------:R-:W-:Y:S01]  /*e8b0*/  F2FP.SATFINITE.E4M3.F32.PACK_AB_MERGE_C R49, R46, R49, RZ ;  /* 0x000000312e31723e */ /* 0x000fe200048070ff */
[----:B------:R-:W-:Y:S06]  /*e8c0*/  @P1 BRA `(.L_x_52) ;  /* 0x0000000000041947 */ /* 0x000fec0003800000 */
[----:B------:R-:W-:-:S04]  /*e8d0*/  DEPBAR.LE SB0, 0x1 ;  /* 0x000080400000791a */ /* 0x000fc80000000000 */
.L_x_52:
[----:B------:R-:W-:Y:S05]  /*e8e0*/  WARPSYNC.ALL ;  /* 0x0000000000007948 */ /* 0x000fea0003800000 */
[----:B------:R-:W-:Y:S01]  /*e8f0*/  BAR.SYNC.DEFER_BLOCKING 0x1, 0x80 ;  /* 0x0042000000007b1d */ /* 0x000fe20000010000 */
[C---:B------:R-:W-:Y:S02]  /*e900*/  VIADD R0, R16.reuse, 0x10 ;  /* 0x0000001010007836 */ /* 0x040fe40000000000 */
[----:B------:R-:W-:-:S03]  /*e910*/  @P0 VIADD R0, R16, 0xfffffff0 ;  /* 0xfffffff010000836 */ /* 0x000fc60000000000 */
[----:B------:R-:W-:Y:S01]  /*e920*/  BSSY B0, `(.L_x_53) ;  /* 0x000001b000007945 */ /* 0x000fe20003800000 */
[----:B------:R1:W-:Y:S04]  /*e930*/  STS.U16 [R16], R3 ;  /* 0x0000000310007388 */ /* 0x0003e80000000400 */
[----:B------:R1:W-:Y:S04]  /*e940*/  STS.U16 [R16+0x100], R5 ;  /* 0x0001000510007388 */ /* 0x0003e80000000400 */
[----:B------:R1:W-:Y:S04]  /*e950*/  STS.U16 [R16+0x8], R7 ;  /* 0x0000080710007388 */ /* 0x0003e80000000400 */
[----:B------:R1:W-:Y:S04]  /*e960*/  STS.U16 [R16+0x108], R9 ;  /* 0x0001080910007388 */ /* 0x0003e80000000400 */
[----:B------:R1:W-:Y:S04]  /*e970*/  STS.U16 [R0], R11 ;  /* 0x0000000b00007388 */ /* 0x0003e80000000400 */
[----:B------:R1:W-:Y:S04]  /*e980*/  STS.U16 [R0+0x100], R13 ;  /* 0x0001000d00007388 */ /* 0x0003e80000000400 */
[----:B------:R1:W-:Y:S04]  /*e990*/  STS.U16 [R0+0x8], R15 ;  /* 0x0000080f00007388 */ /* 0x0003e80000000400 */
[----:B------:R1:W-:Y:S01]  /*e9a0*/  STS.U16 [R0+0x108], R17 ;  /* 0x0001081100007388 */ /* 0x0003e20000000400 */
[----:B------:R-:W-:Y:S01]  /*e9b0*/  @!PT LDS RZ, [RZ] ;  /* 0x00000000fffff984 */ /* 0x000fe20000000800 */
[----:B------:R-:W-:Y:S01]  /*e9c0*/  @!PT LDS RZ, [RZ] ;  /* 0x00000000fffff984 */ /* 0x000fe20000000800 */
[----:B------:R-:W-:Y:S01]  /*e9d0*/  @!PT LDS RZ, [RZ] ;  /* 0x00000000fffff984 */ /* 0x000fe20000000800 */
[----:B------:R-:W-:Y:S01]  /*e9e0*/  @!PT LDS RZ, [RZ] ;  /* 0x00000000fffff984 */ /* 0x000fe20000000800 */
[----:B------:R2:W-:Y:S06]  /*e9f0*/  MEMBAR.ALL.CTA ;  /* 0x0000000000007992 */ /* 0x0005ec0000008000 */
[----:B--2---:R-:W2:Y:S02]  /*ea00*/  FENCE.VIEW.ASYNC.S ;  /* 0x00000000000073c6 */ /* 0x004ea40000000000 */
[----:B--2---:R-:W-:Y:S06]  /*ea10*/  BAR.SYNC.DEFER_BLOCKING 0x1, 0x80 ;  /* 0x0042000000007b1d */ /* 0x004fec0000010000 */
[----:B-1----:R-:W-:Y:S05]  /*ea20*/  @P1 BRA `(.L_x_54) ;  /* 0x0000000000281947 */ /* 0x002fea0003800000 */
[----:B------:R-:W-:Y:S01]  /*ea30*/  S2UR UR44, SR_CTAID.Z ;  /* 0x00000000002c79c3 */ /* 0x000fe20000002700 */
[----:B------:R-:W-:Y:S01]  /*ea40*/  ULDC.64 UR4, c[0x0][0x198] ;  /* 0x0000660000047ab9 */ /* 0x000fe20000000a00 */
[----:B------:R-:W-:Y:S01]  /*ea50*/  R2UR UR40, R19 ;  /* 0x00000000132872ca */ /* 0x000fe200000e0000 */
[----:B------:R-:W-:Y:S01]  /*ea60*/  UIADD3 UR4, UP0, UR4, 0x670, URZ ;  /* 0x0000067004047890 */ /* 0x000fe2000ff1e03f */
[----:B------:R-:W-:-:S03]  /*ea70*/  UMOV UR41, URZ ;  /* 0x0000003f00297c82 */ /* 0x000fc60008000000 */
[----:B------:R-:W-:Y:S01]  /*ea80*/  UIADD3.X UR5, URZ, UR5, URZ, UP0, !UPT ;  /* 0x000000053f057290 */ /* 0x000fe200087fe43f */
[----:B------:R-:W1:Y:S08]  /*ea90*/  S2UR UR43, SR_CTAID.Y ;  /* 0x00000000002b79c3 */ /* 0x000e700000002600 */
[----:B-1----:R1:W-:Y:S01]  /*eaa0*/  UTMASTG.4D [UR40], [UR4] ;  /* 0x00000028040073b5 */ /* 0x0023e20008018000 */
[----:B------:R0:W-:Y:S01]  /*eab0*/  UTMACMDFLUSH ;  /* 0x00000000000079b7 */ /* 0x0001e20000000000 */
[----:B-1----:R-:W-:-:S04]  /*eac0*/  DEPBAR.LE SB0, 0x1 ;  /* 0x000080400000791a */ /* 0x002fc80000000000 */
.L_x_54:
[----:B------:R-:W-:Y:S05]  /*ead0*/  BSYNC B0 ;  /* 0x0000000000007941 */ /* 0x000fea0003800000 */
.L_x_53:
[----:B------:R-:W-:Y:S06]  /*eae0*/  BAR.SYNC.DEFER_BLOCKING 0x1, 0x80 ;  /* 0x0042000000007b1d */ /* 0x000fec0000010000 */
[----:B------:R-:W-:Y:S01]  /*eaf0*/  BSSY B0, `(.L_x_55) ;  /* 0x000001c000007945 */ /* 0x000fe20003800000 */
[----:B------:R1:W-:Y:S04]  /*eb00*/  STS.U16 [R16+0x800], R23 ;  /* 0x0008001710007388 */ /* 0x0003e80000000400 */
[----:B------:R1:W-:Y:S04]  /*eb10*/  STS.U16 [R16+0x900], R21 ;  /* 0x0009001510007388 */ /* 0x0003e80000000400 */
[----:B------:R1:W-:Y:S04]  /*eb20*/  STS.U16 [R16+0x808], R27 ;  /* 0x0008081b10007388 */ /* 0x0003e80000000400 */
[----:B------:R1:W-:Y:S04]  /*eb30*/  STS.U16 [R16+0x908], R25 ;  /* 0x0009081910007388 */ /* 0x0003e80000000400 */
[----:B------:R1:W-:Y:S04]  /*eb40*/  STS.U16 [R0+0x800], R31 ;  /* 0x0008001f00007388 */ /* 0x0003e80000000400 */
        /* <DEDUP_REMOVED lines=12> */
[----:B------:R-:W-:Y:S01]  /*ec10*/  R2UR UR40, R19 ;  /* 0x00000000132872ca */ /* 0x000fe200000e0000 */
[----:B------:R-:W-:Y:S01]  /*ec20*/  ULDC.64 UR4, c[0x0][0x198] ;  /* 0x0000660000047ab9 */ /* 0x000fe20000000a00 */
[----:B------:R-:W-:Y:S01]  /*ec30*/  UMOV UR41, 0x20 ;  /* 0x0000002000297882 */ /* 0x000fe20000000000 */
[----:B------:R-:W-:-:S04]  /*ec40*/  UIADD3 UR4, UP0, UR4, 0x670, URZ ;  /* 0x0000067004047890 */ /* 0x000fc8000ff1e03f */
[----:B------:R-:W1:Y:S01]  /*ec50*/  S2UR UR43, SR_CTAID.Y ;  /* 0x00000000002b79c3 */ /* 0x000e620000002600 */
[----:B------:R-:W-:-:S05]  /*ec60*/  UIADD3.X UR5, URZ, UR5, URZ, UP0, !UPT ;  /* 0x000000053f057290 */ /* 0x000fca00087fe43f */
[----:B------:R-:W-:-:S09]  /*ec70*/  UIADD3 UR40, UR40, 0x800, URZ ;  /* 0x0000080028287890 */ /* 0x000fd2000fffe03f */
[----:B-1----:R1:W-:Y:S01]  /*ec80*/  UTMASTG.4D [UR40], [UR4] ;  /* 0x00000028040073b5 */ /* 0x0023e20008018000 */
[----:B------:R0:W-:Y:S01]  /*ec90*/  UTMACMDFLUSH ;  /* 0x00000000000079b7 */ /* 0x0001e20000000000 */
[----:B-1----:R-:W-:-:S04]  /*eca0*/  DEPBAR.LE SB0, 0x1 ;  /* 0x000080400000791a */ /* 0x002fc80000000000 */
.L_x_56:
[----:B------:R-:W-:Y:S05]  /*ecb0*/  BSYNC B0 ;  /* 0x0000000000007941 */ /* 0x000fea0003800000 */
.L_x_55:
[----:B------:R-:W-:Y:S06]  /*ecc0*/  BAR.SYNC.DEFER_BLOCKING 0x1, 0x80 ;  /* 0x0042000000007b1d */ /* 0x000fec0000010000 */
        /* <DEDUP_REMOVED lines=21> */
[----:B------:R-:W-:Y:S01]  /*ee20*/  UMOV UR9, 0x40 ;  /* 0x0000004000097882 */ /* 0x000fe20000000000 */
[----:B------:R-:W-:Y:S02]  /*ee30*/  UMOV UR10, UR42 ;  /* 0x0000002a000a7c82 */ /* 0x000fe40008000000 */
[----:B------:R-:W-:Y:S01]  /*ee40*/  UIADD3.X UR5, URZ, UR5, URZ, UP0, !UPT ;  /* 0x000000053f057290 */ /* 0x000fe200087fe43f */
[----:B------:R-:W1:Y:S08]  /*ee50*/  S2UR UR11, SR_CTAID.Y ;  /* 0x00000000000b79c3 */ /* 0x000e700000002600 */
[----:B-1----:R1:W-:Y:S02]  /*ee60*/  UTMASTG.4D [UR8], [UR4] ;  /* 0x00000008040073b5 */ /* 0x0023e40008018000 */
[----:B-1----:R0:W-:Y:S02]  /*ee70*/  UTMACMDFLUSH ;  /* 0x00000000000079b7 */ /* 0x0021e40000000000 */
.L_x_58:
[----:B------:R-:W-:Y:S05]  /*ee80*/  BSYNC B0 ;  /* 0x0000000000007941 */ /* 0x000fea0003800000 */
.L_x_57:
[----:B------:R-:W-:Y:S01]  /*ee90*/  UIADD3 UR37, UR37, -0x1, URZ ;  /* 0xffffffff25257890 */ /* 0x000fe2000fffe03f */
[----:B------:R-:W-:-:S04]  /*eea0*/  DEPBAR.LE SB0, 0x0 ;  /* 0x000080000000791a */ /* 0x000fc80000000000 */
[----:B------:R-:W-:-:S04]  /*eeb0*/  USHF.L.U32 UR4, UR37, 0x3, URZ ;  /* 0x0000000325047899 */ /* 0x000fc8000800063f */
[----:B------:R-:W-:-:S04]  /*eec0*/  ULOP3.LUT UR4, UR4, 0x8, URZ, 0xe2, !UPT ;  /* 0x0000000804047892 */ /* 0x000fc8000f8ee23f */
[----:B------:R-:W-:-:S06]  /*eed0*/  ULOP3.LUT UR4, UR4, 0x18, URZ, 0x3c, !UPT ;  /* 0x0000001804047892 */ /* 0x000fcc000f8e3c3f */
[----:B------:R-:W-:-:S04]  /*eee0*/  IMAD.U32 R0, RZ, RZ, UR4 ;  /* 0x00000004ff007e24 */ /* 0x000fc8000f8e00ff */
[----:B------:R-:W-:Y:S01]  /*eef0*/  SYNCS.ARRIVE.TRANS64.A1T0 RZ, [R0+UR36+0x21090], RZ ;  /* 0x021090ff00ff79a7 */ /* 0x000fe20008100024 */
[----:B------:R-:W-:Y:S05]  /*ef00*/  EXIT ;  /* 0x000000000000794d */ /* 0x000fea0003800000 */
.L_x_6:
[----:B------:R-:W-:-:S08]  /*ef10*/  UISETP.NE.AND UP0, UPT, UR5, 0x1, UPT ;  /* 0x000000010500788c */ /* 0x000fd0000bf05270 */
[----:B------:R-:W1:-:S00]  /*ef20*/  USETMAXREG.DEALLOC.CTAPOOL 0x18 ;  /* 0x00000018000079c8 */ /* 0x000e4000080e0500 */
[----:B------:R-:W-:-:S13]  /*ef30*/  PLOP3.LUT P0, PT, PT, PT, UP0, 0x80, 0x0 ;  /* 0x000000000000781c */ /* 0x000fda0003f0f008 */
[----:B------:R-:W-:Y:S05]  /*ef40*/  @P0 EXIT ;  /* 0x000000000000094d */ /* 0x000fea0003800000 */
[----:B------:R-:W2:Y:S01]  /*ef50*/  S2UR UR11, SR_CTAID.X ;  /* 0x00000000000b79c3 */ /* 0x000ea20000002500 */
[----:B------:R-:W-:Y:S01]  /*ef60*/  ELECT P3, URZ, PT ;  /* 0x00000000003f782f */ /* 0x000fe20003860000 */
[----:B------:R-:W-:Y:S01]  /*ef70*/  BSSY B0, `(.L_x_59) ;  /* 0x0000035000007945 */ /* 0x000fe20003800000 */
[----:B-1----:R-:W-:Y:S02]  /*ef80*/  IMAD.MOV.U32 R2, RZ, RZ, RZ ;  /* 0x000000ffff027224 */ /* 0x002fe400078e00ff */
[----:B------:R-:W-:Y:S02]  /*ef90*/  IMAD.MOV.U32 R8, RZ, RZ, RZ ;  /* 0x000000ffff087224 */ /* 0x000fe400078e00ff */
[----:B------:R-:W-:Y:S01]  /*efa0*/  IMAD.MOV.U32 R4, RZ, RZ, RZ ;  /* 0x000000ffff047224 */ /* 0x000fe200078e00ff */
[----:B------:R-:W1:Y:S08]  /*efb0*/  S2UR UR20, SR_CTAID.Y ;  /* 0x00000000001479c3 */ /* 0x000e700000002600 */
[----:B------:R-:W3:Y:S01]  /*efc0*/  S2UR UR21, SR_CTAID.Z ;  /* 0x00000000001579c3 */ /* 0x000ee20000002700 */
[----:B--2---:R-:W-:Y:S01]  /*efd0*/  USHF.L.U32 UR11, UR11, 0x7, URZ ;  /* 0x000000070b0b7899 */ /* 0x004fe2000800063f */
[----:B------:R-:W-:Y:S11]  /*efe0*/  @!P3 BRA `(.L_x_60) ;  /* 0x0000000000b4b947 */ /* 0x000ff60003800000 */
[----:B------:R-:W2:Y:S01]  /*eff0*/  S2R R4, SR_CgaCtaId ;  /* 0x0000000000047919 */ /* 0x000ea20000008800 */
[----:B------:R-:W-:Y:S01]  /*f000*/  MOV R3, 0x400 ;  /* 0x0000040000037802 */ /* 0x000fe20000000f00 */
[----:B------:R-:W-:-:S03]  /*f010*/  IMAD.MOV.U32 R5, RZ, RZ, 0x1 ;  /* 0x00000001ff057424 */ /* 0x000fc600078e00ff */
[----:B--2---:R-:W-:Y:S02]  /*f020*/  LEA R4, R4, R3, 0x18 ;  /* 0x0000000304047211 */ /* 0x004fe400078ec0ff */
[----:B------:R-:W-:-:S04]  /*f030*/  SHF.L.U32 R3, R5, 0x1f, RZ ;  /* 0x0000001f05037819 */ /* 0x000fc800000006ff */
[----:B------:R-:W2:Y:S02]  /*f040*/  SYNCS.PHASECHK.TRANS64.TRYWAIT P0, [R4+URZ+0x21060], R3 ;  /* 0x02106003040075a7 */ /* 0x000ea4000800017f */
[----:B--2---:R-:W-:Y:S05]  /*f050*/  @!P0 BRA `(.L_x_61) ;  /* 0x0000001400708947 */ /* 0x004fea0003800000 */
.L_x_97:
[----:B------:R-:W-:Y:S01]  /*f060*/  ULOP3.LUT UR5, UR4, 0x2, URZ, 0xfc, !UPT ;  /* 0x0000000204057892 */ /* 0x000fe2000f8efc3f */
[----:B--2---:R-:W-:-:S03]  /*f070*/  @P2 IMAD.MOV.U32 R3, RZ, RZ, 0x1800 ;  /* 0x00001800ff032424 */ /* 0x004fc600078e00ff */
[----:B------:R-:W-:Y:S01]  /*f080*/  UPRMT UR5, UR5, 0x9910, URZ ;  /* 0x0000991005057896 */ /* 0x000fe2000800003f */
[----:B------:R2:W-:Y:S03]  /*f090*/  @P2 SYNCS.ARRIVE.TRANS64 RZ, [R4+URZ+0x21050], R3 ;  /* 0x0210500304ff29a7 */ /* 0x0005e6000800003f */
[----:B------:R-:W-:-:S06]  /*f0a0*/  UISETP.NE.AND UP0, UPT, UR5, 0x2, UPT ;  /* 0x000000020500788c */ /* 0x000fcc000bf05270 */
[----:B------:R-:W-:-:S13]  /*f0b0*/  PLOP3.LUT P0, PT, PT, PT, UP0, 0x80, 0x0 ;  /* 0x000000000000781c */ /* 0x000fda0003f0f008 */
[----:B--2---:R-:W-:Y:S05]  /*f0c0*/  @P0 BRA `(.L_x_62) ;  /* 0x0000000000040947 */ /* 0x004fea0003800000 */
[----:B-1-3--:R-:W-:Y:S01]  /*f0d0*/  BPT.TRAP 0x1 ;  /* 0x000000040000795c */ /* 0x00afe20000300000 */
.L_x_62:
[----:B------:R-:W-:-:S04]  /*f0e0*/  LOP3.LUT P0, RZ, R0, 0x1f, RZ, 0xc0, !PT ;  /* 0x0000001f00ff7812 */ /* 0x000fc8000780c0ff */
[----:B------:R-:W-:-:S13]  /*f0f0*/  PLOP3.LUT P0, PT, P0, P2, PT, 0x2a, 0x0 ;  /* 0x000000000000781c */ /* 0x000fda0000704572 */
[----:B------:R-:W-:Y:S05]  /*f100*/  @P0 BRA `(.L_x_63) ;  /* 0x0000000000040947 */ /* 0x000fea0003800000 */
[----:B-1-3--:R-:W-:Y:S01]  /*f110*/  BPT.TRAP 0x1 ;  /* 0x000000040000795c */ /* 0x00afe20000300000 */
.L_x_63:
[----:B------:R-:W-:Y:S01]  /*f120*/  R2UR UR8, R4 ;  /* 0x00000000040872ca */ /* 0x000fe200000e0000 */
[----:B------:R-:W-:Y:S01]  /*f130*/  ULDC.64 UR6, c[0x0][0x198] ;  /* 0x0000660000067ab9 */ /* 0x000fe20000000a00 */
[----:B------:R-:W-:Y:S01]  /*f140*/  UMOV UR14, 0x0 ;  /* 0x00000000000e7882 */ /* 0x000fe20000000000 */
[----:B------:R-:W-:Y:S01]  /*f150*/  UIADD3 UR6, UP0, UR6, 0xf0, URZ ;  /* 0x000000f006067890 */ /* 0x000fe2000ff1e03f */
[----:B------:R-:W-:Y:S01]  /*f160*/  IMAD.MOV.U32 R8, RZ, RZ, 0x40 ;  /* 0x00000040ff087424 */ /* 0x000fe200078e00ff */
[----:B------:R-:W-:Y:S01]  /*f170*/  UMOV UR15, 0x10000000 ;  /* 0x10000000000f7882 */ /* 0x000fe20000000000 */
[----:B------:R-:W-:Y:S01]  /*f180*/  UMOV UR10, URZ ;  /* 0x0000003f000a7c82 */ /* 0x000fe20008000000 */
[----:B------:R-:W-:Y:S01]  /*f190*/  UIADD3.X UR7, URZ, UR7, URZ, UP0, !UPT ;  /* 0x000000073f077290 */ /* 0x000fe200087fe43f */
[----:B------:R-:W-:Y:S01]  /*f1a0*/  IMAD.MOV.U32 R4, RZ, RZ, 0x1 ;  /* 0x00000001ff047424 */ /* 0x000fe200078e00ff */
[----:B-1----:R-:W-:Y:S01]  /*f1b0*/  UMOV UR12, UR20 ;  /* 0x00000014000c7c82 */ /* 0x002fe20008000000 */
[----:B---3--:R-:W-:Y:S01]  /*f1c0*/  UMOV UR13, UR21 ;  /* 0x00000015000d7c82 */ /* 0x008fe20008000000 */
[----:B------:R-:W-:Y:S01]  /*f1d0*/  UMOV UR26, 0x20 ;  /* 0x00000020001a7882 */ /* 0x000fe20000000000 */
[----:B------:R-:W-:Y:S01]  /*f1e0*/  UMOV UR27, UR11 ;  /* 0x0000000b001b7c82 */ /* 0x000fe20008000000 */
[----:B------:R-:W-:-:S02]  /*f1f0*/  UIADD3 UR9, UR8, 0x21050, URZ ;  /* 0x0002105008097890 */ /* 0x000fc4000fffe03f */
[----:B------:R-:W-:Y:S02]  /*f200*/  UIADD3 UR24, UR8, 0x800, URZ ;  /* 0x0000080008187890 */ /* 0x000fe4000fffe03f */
[----:B------:R-:W-:Y:S01]  /*f210*/  UIADD3 UR16, UR8, 0x1000, URZ ;  /* 0x0000100008107890 */ /* 0x000fe2000fffe03f */
[----:B------:R-:W-:Y:S01]  /*f220*/  UMOV UR28, UR20 ;  /* 0x00000014001c7c82 */ /* 0x000fe20008000000 */
[----:B------:R-:W-:Y:S01]  /*f230*/  UMOV UR29, UR21 ;  /* 0x00000015001d7c82 */ /* 0x000fe20008000000 */
[----:B------:R-:W-:Y:S01]  /*f240*/  UMOV UR25, UR9 ;  /* 0x0000000900197c82 */ /* 0x000fe20008000000 */
[----:B------:R-:W-:Y:S01]  /*f250*/  UMOV UR18, 0x40 ;  /* 0x0000004000127882 */ /* 0x000fe20000000000 */
[----:B------:R-:W-:Y:S01]  /*f260*/  UMOV UR19, UR11 ;  /* 0x0000000b00137c82 */ /* 0x000fe20008000000 */
[----:B------:R-:W-:Y:S01]  /*f270*/  UMOV UR17, UR9 ;  /* 0x0000000900117c82 */ /* 0x000fe20008000000 */
[----:B------:R2:W-:Y:S01]  /*f280*/  UTMALDG.4D [UR8], [UR6], desc[UR14] ;  /* 0x00000e08060075b4 */ /* 0x0005e20008019000 */
[----:B------:R2:W-:Y:S01]  /*f290*/  UTMALDG.4D [UR24], [UR6], desc[UR14] ;  /* 0x00000e18060075b4 */ /* 0x0005e20008019000 */
[----:B------:R2:W-:Y:S02]  /*f2a0*/  UTMALDG.4D [UR16], [UR6], desc[UR14] ;  /* 0x00000e10060075b4 */ /* 0x0005e40008019000 */
[----:B--2---:R-:W-:Y:S01]  /*f2b0*/  NOP ;  /* 0x0000000000007918 */ /* 0x004fe20000000000 */
.L_x_60:
[----:B-1-3--:R-:W-:Y:S05]  /*f2c0*/  BSYNC B0 ;  /* 0x0000000000007941 */ /* 0x00afea0003800000 */
.L_x_59:
[----:B------:R-:W1:Y:S01]  /*f2d0*/  LDC R3, c[0x0][0x28c] ;  /* 0x0000a300ff037b82 */ /* 0x000e620000000800 */
[----:B------:R-:W-:Y:S01]  /*f2e0*/  BSSY B0, `(.L_x_64) ;  /* 0x0000031000007945 */ /* 0x000fe20003800000 */
[----:B-1----:R-:W-:-:S13]  /*f2f0*/  ISETP.GT.AND P4, PT, R3, RZ, P3 ;  /* 0x000000ff0300720c */ /* 0x002fda0001f84270 */
[----:B------:R-:W-:Y:S05]  /*f300*/  @!P4 BRA `(.L_x_65) ;  /* 0x0000000000b8c947 */ /* 0x000fea0003800000 */
[----:B------:R-:W1:Y:S01]  /*f310*/  S2R R5, SR_CgaCtaId ;  /* 0x0000000000057919 */ /* 0x000e620000008800 */
[----:B------:R-:W-:-:S04]  /*f320*/  MOV R2, 0x400 ;  /* 0x0000040000027802 */ /* 0x000fc80000000f00 */
[----:B-1----:R-:W-:Y:S01]  /*f330*/  LEA R5, R5, R2, 0x18 ;  /* 0x0000000205057211 */ /* 0x002fe200078ec0ff */
[----:B------:R-:W-:-:S05]  /*f340*/  IMAD.MOV.U32 R2, RZ, RZ, 0x1 ;  /* 0x00000001ff027424 */ /* 0x000fca00078e00ff */
[----:B------:R-:W-:-:S04]  /*f350*/  SHF.L.U32 R2, R2, 0x1f, RZ ;  /* 0x0000001f02027819 */ /* 0x000fc800000006ff */
[----:B------:R-:W1:Y:S02]  /*f360*/  SYNCS.PHASECHK.TRANS64.TRYWAIT P0, [R5+URZ+0x21028], R2 ;  /* 0x02102802050075a7 */ /* 0x000e64000800017f */
[----:B-1----:R-:W-:Y:S05]  /*f370*/  @!P0 BRA `(.L_x_66) ;  /* 0x0000001000bc8947 */ /* 0x002fea0003800000 */
.L_x_98:
[----:B------:R-:W-:Y:S01]  /*f380*/  ULOP3.LUT UR5, UR4, 0x2, URZ, 0xfc, !UPT ;  /* 0x0000000204057892 */ /* 0x000fe2000f8efc3f */
[----:B-1----:R-:W-:-:S03]  /*f390*/  @P2 IMAD.MOV.U32 R2, RZ, RZ, 0x6000 ;  /* 0x00006000ff022424 */ /* 0x002fc600078e00ff */
[----:B------:R-:W-:Y:S01]  /*f3a0*/  UPRMT UR5, UR5, 0x9910, URZ ;  /* 0x0000991005057896 */ /* 0x000fe2000800003f */
[----:B------:R1:W-:Y:S03]  /*f3b0*/  @P2 SYNCS.ARRIVE.TRANS64 RZ, [R5+URZ+0x21000], R2 ;  /* 0x0210000205ff29a7 */ /* 0x0003e6000800003f */
[----:B------:R-:W-:-:S06]  /*f3c0*/  UISETP.NE.AND UP0, UPT, UR5, 0x2, UPT ;  /* 0x000000020500788c */ /* 0x000fcc000bf05270 */
[----:B------:R-:W-:-:S13]  /*f3d0*/  PLOP3.LUT P0, PT, PT, PT, UP0, 0x80, 0x0 ;  /* 0x000000000000781c */ /* 0x000fda0003f0f008 */
[----:B-1----:R-:W-:Y:S05]  /*f3e0*/  @P0 BRA `(.L_x_67) ;  /* 0x0000000000040947 */ /* 0x002fea0003800000 */
[----:B------:R-:W-:Y:S01]  /*f3f0*/  BPT.TRAP 0x1 ;  /* 0x000000040000795c */ /* 0x000fe20000300000 */
.L_x_67:
[----:B------:R-:W-:-:S04]  /*f400*/  LOP3.LUT P0, RZ, R0, 0x1f, RZ, 0xc0, !PT ;  /* 0x0000001f00ff7812 */ /* 0x000fc8000780c0ff */
[----:B------:R-:W-:-:S13]  /*f410*/  PLOP3.LUT P0, PT, P0, P2, PT, 0x2a, 0x0 ;  /* 0x000000000000781c */ /* 0x000fda0000704572 */
[----:B------:R-:W-:Y:S05]  /*f420*/  @P0 BRA `(.L_x_68) ;  /* 0x0000000000040947 */ /* 0x000fea0003800000 */
[----:B------:R-:W-:Y:S01]  /*f430*/  BPT.TRAP 0x1 ;  /* 0x000000040000795c */ /* 0x000fe20000300000 */
.L_x_68:
[----:B------:R-:W-:Y:S01]  /*f440*/  R2UR UR24, R5 ;  /* 0x00000000051872ca */ /* 0x000fe200000e0000 */
[----:B------:R-:W-:Y:S01]  /*f450*/  ULDC.64 UR6, c[0x0][0x198] ;  /* 0x0000660000067ab9 */ /* 0x000fe20000000a00 */
[----:B------:R-:W-:Y:S01]  /*f460*/  UMOV UR19, URZ ;  /* 0x0000003f00137c82 */ /* 0x000fe20008000000 */
[----:B------:R-:W-:Y:S01]  /*f470*/  UIADD3 UR6, UP0, UR6, 0x1f0, URZ ;  /* 0x000001f006067890 */ /* 0x000fe2000ff1e03f */
[----:B------:R-:W-:Y:S01]  /*f480*/  IMAD.MOV.U32 R2, RZ, RZ, 0x1 ;  /* 0x00000001ff027424 */ /* 0x000fe200078e00ff */
[----:B------:R-:W-:Y:S01]  /*f490*/  UMOV UR8, 0x0 ;  /* 0x0000000000087882 */ /* 0x000fe20000000000 */
[----:B------:R-:W-:Y:S01]  /*f4a0*/  UMOV UR9, 0x10000000 ;  /* 0x1000000000097882 */ /* 0x000fe20000000000 */
[----:B------:R-:W-:Y:S01]  /*f4b0*/  UIADD3.X UR7, URZ, UR7, URZ, UP0, !UPT ;  /* 0x000000073f077290 */ /* 0x000fe200087fe43f */
[----:B------:R-:W-:Y:S01]  /*f4c0*/  UMOV UR18, URZ ;  /* 0x0000003f00127c82 */ /* 0x000fe20008000000 */
[----:B------:R-:W-:Y:S01]  /*f4d0*/  UMOV UR34, 0x20 ;  /* 0x0000002000227882 */ /* 0x000fe20000000000 */
[----:B------:R-:W-:Y:S01]  /*f4e0*/  UMOV UR36, UR20 ;  /* 0x0000001400247c82 */ /* 0x000fe20008000000 */
[----:B------:R-:W-:-:S02]  /*f4f0*/  UMOV UR37, UR21 ;  /* 0x0000001500257c82 */ /* 0x000fc40008000000 */
[----:B------:R-:W-:Y:S02]  /*f500*/  UIADD3 UR16, UR24, 0x3000, URZ ;  /* 0x0000300018107890 */ /* 0x000fe4000fffe03f */
[----:B------:R-:W-:Y:S02]  /*f510*/  UIADD3 UR17, UR24, 0x21000, URZ ;  /* 0x0002100018117890 */ /* 0x000fe4000fffe03f */
[----:B------:R-:W-:Y:S02]  /*f520*/  UIADD3 UR32, UR24, 0x5000, URZ ;  /* 0x0000500018207890 */ /* 0x000fe4000fffe03f */
[----:B------:R-:W-:Y:S01]  /*f530*/  UIADD3 UR24, UR24, 0x7000, URZ ;  /* 0x0000700018187890 */ /* 0x000fe2000fffe03f */
[----:B------:R-:W-:Y:S02]  /*f540*/  UMOV UR35, UR19 ;  /* 0x0000001300237c82 */ /* 0x000fe40008000000 */
[----:B------:R-:W-:Y:S01]  /*f550*/  UMOV UR33, UR17 ;  /* 0x0000001100217c82 */ /* 0x000fe20008000000 */
[----:B------:R-:W-:Y:S01]  /*f560*/  UMOV UR26, 0x40 ;  /* 0x00000040001a7882 */ /* 0x000fe20000000000 */
[----:B------:R-:W-:Y:S01]  /*f570*/  UMOV UR28, UR20 ;  /* 0x00000014001c7c82 */ /* 0x000fe20008000000 */
[----:B------:R-:W-:Y:S01]  /*f580*/  UMOV UR29, UR21 ;  /* 0x00000015001d7c82 */ /* 0x000fe20008000000 */
[----:B------:R-:W-:Y:S01]  /*f590*/  UMOV UR27, UR19 ;  /* 0x00000013001b7c82 */ /* 0x000fe20008000000 */
[----:B------:R1:W-:Y:S01]  /*f5a0*/  UTMALDG.4D [UR16], [UR6], desc[UR8] ;  /* 0x00000810060075b4 */ /* 0x0003e20008019000 */
[----:B------:R-:W-:Y:S01]  /*f5b0*/  UMOV UR25, UR17 ;  /* 0x0000001100197c82 */ /* 0x000fe20008000000 */
[----:B------:R1:W-:Y:S01]  /*f5c0*/  UTMALDG.4D [UR32], [UR6], desc[UR8] ;  /* 0x00000820060075b4 */ /* 0x0003e20008019000 */
[----:B------:R1:W-:Y:S02]  /*f5d0*/  UTMALDG.4D [UR24], [UR6], desc[UR8] ;  /* 0x00000818060075b4 */ /* 0x0003e40008019000 */
[----:B-1----:R-:W-:Y:S01]  /*f5e0*/  NOP ;  /* 0x0000000000007918 */ /* 0x002fe20000000000 */
.L_x_65:
[----:B------:R-:W-:Y:S05]  /*f5f0*/  BSYNC B0 ;  /* 0x0000000000007941 */ /* 0x000fea0003800000 */
.L_x_64:
[----:B------:R-:W-:Y:S04]  /*f600*/  BSSY B0, `(.L_x_69) ;  /* 0x0000033000007945 */ /* 0x000fe80003800000 */
[----:B------:R-:W-:Y:S05]  /*f610*/  @!P3 BRA `(.L_x_70) ;  /* 0x0000000000c4b947 */ /* 0x000fea0003800000 */
[----:B------:R-:W1:Y:S01]  /*f620*/  S2R R6, SR_CgaCtaId ;  /* 0x0000000000067919 */ /* 0x000e620000008800 */
[----:B------:R-:W-:-:S04]  /*f630*/  MOV R5, 0x400 ;  /* 0x0000040000057802 */ /* 0x000fc80000000f00 */
[----:B-1----:R-:W-:Y:S01]  /*f640*/  LEA R7, R6, R5, 0x18 ;  /* 0x0000000506077211 */ /* 0x002fe200078ec0ff */
[----:B------:R-:W-:-:S04]  /*f650*/  IMAD.MOV.U32 R6, RZ, RZ, 0x1 ;  /* 0x00000001ff067424 */ /* 0x000fc800078e00ff */
[----:B------:R-:W-:Y:S01]  /*f660*/  IMAD R5, R4, 0x8, R7 ;  /* 0x0000000804057824 */ /* 0x000fe200078e0207 */
[----:B------:R-:W-:-:S04]  /*f670*/  SHF.L.U32 R6, R6, 0x1f, RZ ;  /* 0x0000001f06067819 */ /* 0x000fc800000006ff */
[----:B------:R-:W1:Y:S02]  /*f680*/  SYNCS.PHASECHK.TRANS64.TRYWAIT P0, [R5+URZ+0x21060], R6 ;  /* 0x02106006050075a7 */ /* 0x000e64000800017f */
[----:B-1----:R-:W-:Y:S05]  /*f690*/  @!P0 BRA `(.L_x_71) ;  /* 0x0000001000088947 */ /* 0x002fea0003800000 */
.L_x_99:
        /* <DEDUP_REMOVED lines=8> */
.L_x_72:
[----:B------:R-:W-:-:S04]  /*f720*/  LOP3.LUT P0, RZ, R0, 0x1f, RZ, 0xc0, !PT ;  /* 0x0000001f00ff7812 */ /* 0x000fc8000780c0ff */
[----:B------:R-:W-:-:S13]  /*f730*/  PLOP3.LUT P0, PT, P0, P2, PT, 0x2a, 0x0 ;  /* 0x000000000000781c */ /* 0x000fda0000704572 */
[----:B------:R-:W-:Y:S05]  /*f740*/  @P0 BRA `(.L_x_73) ;  /* 0x0000000000040947 */ /* 0x000fea0003800000 */
[----:B------:R-:W-:Y:S01]  /*f750*/  BPT.TRAP 0x1 ;  /* 0x000000040000795c */ /* 0x000fe20000300000 */
.L_x_73:
[----:B------:R-:W-:Y:S01]  /*f760*/  R2UR UR32, R4 ;  /* 0x00000000042072ca */ /* 0x000fe200000e0000 */
[----:B------:R-:W-:Y:S01]  /*f770*/  ULDC.64 UR6, c[0x0][0x198] ;  /* 0x0000660000067ab9 */ /* 0x000fe20000000a00 */
[----:B------:R-:W-:Y:S01]  /*f780*/  R2UR UR5, R7 ;  /* 0x00000000070572ca */ /* 0x000fe200000e0000 */
[----:B------:R-:W-:Y:S01]  /*f790*/  UIADD3 UR6, UP0, UR6, 0xf0, URZ ;  /* 0x000000f006067890 */ /* 0x000fe2000ff1e03f */
[----:B------:R-:W-:Y:S01]  /*f7a0*/  R2UR UR35, R8 ;  /* 0x00000000082372ca */ /* 0x000fe200000e0000 */
[----:B------:R-:W-:Y:S01]  /*f7b0*/  UMOV UR8, 0x0 ;  /* 0x0000000000087882 */ /* 0x000fe20000000000 */
[----:B------:R-:W-:Y:S01]  /*f7c0*/  R2UR UR33, R5 ;  /* 0x00000000052172ca */ /* 0x000fe200000e0000 */
[----:B------:R-:W-:Y:S01]  /*f7d0*/  UIADD3.X UR7, URZ, UR7, URZ, UP0, !UPT ;  /* 0x000000073f077290 */ /* 0x000fe200087fe43f */
[----:B------:R-:W-:Y:S01]  /*f7e0*/  UMOV UR9, 0x10000000 ;  /* 0x1000000000097882 */ /* 0x000fe20000000000 */
[----:B------:R-:W-:Y:S01]  /*f7f0*/  UMOV UR34, URZ ;  /* 0x0000003f00227c82 */ /* 0x000fe20008000000 */
[----:B------:R-:W-:Y:S01]  /*f800*/  UMOV UR36, UR20 ;  /* 0x0000001400247c82 */ /* 0x000fe20008000000 */
[----:B------:R-:W-:Y:S01]  /*f810*/  UMOV UR37, UR21 ;  /* 0x0000001500257c82 */ /* 0x000fe20008000000 */
[----:B------:R-:W-:Y:S01]  /*f820*/  UMOV UR26, 0x20 ;  /* 0x00000020001a7882 */ /* 0x000fe20000000000 */
[----:B------:R-:W-:-:S02]  /*f830*/  UMOV UR28, UR20 ;  /* 0x00000014001c7c82 */ /* 0x000fc40008000000 */
[----:B------:R-:W-:Y:S02]  /*f840*/  UIMAD UR32, UR32, 0x1800, UR5 ;  /* 0x00001800202078a4 */ /* 0x000fe4000f8e0205 */
[----:B------:R-:W-:Y:S02]  /*f850*/  UIADD3 UR35, UR11, UR35, URZ ;  /* 0x000000230b237290 */ /* 0x000fe4000fffe03f */
[----:B------:R-:W-:Y:S02]  /*f860*/  UIADD3 UR33, UR33, 0x21050, URZ ;  /* 0x0002105021217890 */ /* 0x000fe4000fffe03f */
[----:B------:R-:W-:Y:S02]  /*f870*/  UIADD3 UR24, UR32, 0x800, URZ ;  /* 0x0000080020187890 */ /* 0x000fe4000fffe03f */
[----:B------:R-:W-:Y:S01]  /*f880*/  UIADD3 UR16, UR32, 0x1000, URZ ;  /* 0x0000100020107890 */ /* 0x000fe2000fffe03f */
[----:B------:R-:W-:Y:S02]  /*f890*/  UMOV UR29, UR21 ;  /* 0x00000015001d7c82 */ /* 0x000fe40008000000 */
[----:B------:R-:W-:Y:S01]  /*f8a0*/  UMOV UR25, UR33 ;  /* 0x0000002100197c82 */ /* 0x000fe20008000000 */
[----:B------:R-:W-:Y:S01]  /*f8b0*/  UMOV UR27, UR35 ;  /* 0x00000023001b7c82 */ /* 0x000fe20008000000 */
[----:B------:R-:W-:Y:S01]  /*f8c0*/  UMOV UR18, 0x40 ;  /* 0x0000004000127882 */ /* 0x000fe20000000000 */
[----:B------:R-:W-:Y:S01]  /*f8d0*/  UMOV UR17, UR33 ;  /* 0x0000002100117c82 */ /* 0x000fe20008000000 */
[----:B------:R1:W-:Y:S01]  /*f8e0*/  UTMALDG.4D [UR32], [UR6], desc[UR8] ;  /* 0x00000820060075b4 */ /* 0x0003e20008019000 */
[----:B------:R-:W-:Y:S01]  /*f8f0*/  UMOV UR19, UR35 ;  /* 0x0000002300137c82 */ /* 0x000fe20008000000 */
[----:B------:R1:W-:Y:S01]  /*f900*/  UTMALDG.4D [UR24], [UR6], desc[UR8] ;  /* 0x00000818060075b4 */ /* 0x0003e20008019000 */
[----:B------:R1:W-:Y:S02]  /*f910*/  UTMALDG.4D [UR16], [UR6], desc[UR8] ;  /* 0x00000810060075b4 */ /* 0x0003e40008019000 */
[----:B-1----:R-:W-:Y:S01]  /*f920*/  NOP ;  /* 0x0000000000007918 */ /* 0x002fe20000000000 */
.L_x_70:
[----:B------:R-:W-:Y:S05]  /*f930*/  BSYNC B0 ;  /* 0x0000000000007941 */ /* 0x000fea0003800000 */
.L_x_69:
[----:B------:R-:W-:Y:S01]  /*f940*/  BSSY B0, `(.L_x_74) ;  /* 0x000002e000007945 */ /* 0x000fe20003800000 */
[----:B------:R-:W-:-:S03]  /*f950*/  IMAD.MOV.U32 R8, RZ, RZ, RZ ;  /* 0x000000ffff087224 */ /* 0x000fc600078e00ff */
[----:B------:R-:W-:Y:S05]  /*f960*/  @!P4 BRA `(.L_x_75) ;  /* 0x0000000000acc947 */ /* 0x000fea0003800000 */
[----:B------:R-:W1:Y:S01]  /*f970*/  S2R R5, SR_CgaCtaId ;  /* 0x0000000000057919 */ /* 0x000e620000008800 */
[----:B------:R-:W-:Y:S01]  /*f980*/  MOV R4, 0x400 ;  /* 0x0000040000047802 */ /* 0x000fe20000000f00 */
[----:B------:R-:W-:-:S05]  /*f990*/  IMAD.MOV.U32 R7, RZ, RZ, 0x1 ;  /* 0x00000001ff077424 */ /* 0x000fca00078e00ff */
[----:B------:R-:W-:Y:S02]  /*f9a0*/  SHF.L.U32 R7, R7, 0x1f, RZ ;  /* 0x0000001f07077819 */ /* 0x000fe400000006ff */
[----:B-1----:R-:W-:-:S05]  /*f9b0*/  LEA R5, R5, R4, 0x18 ;  /* 0x0000000405057211 */ /* 0x002fca00078ec0ff */
[----:B------:R-:W-:-:S04]  /*f9c0*/  IMAD R4, R2, 0x8, R5 ;  /* 0x0000000802047824 */ /* 0x000fc800078e0205 */
[----:B------:R-:W1:Y:S02]  /*f9d0*/  SYNCS.PHASECHK.TRANS64.TRYWAIT P0, [R4+URZ+0x21028], R7 ;  /* 0x02102807040075a7 */ /* 0x000e64000800017f */
[----:B-1----:R-:W-:Y:S05]  /*f9e0*/  @!P0 BRA `(.L_x_76) ;  /* 0x0000000c00488947 */ /* 0x002fea0003800000 */
.L_x_100:
        /* <DEDUP_REMOVED lines=8> */
.L_x_77:
[----:B------:R-:W-:-:S04]  /*fa70*/  LOP3.LUT P0, RZ, R0, 0x1f, RZ, 0xc0, !PT ;  /* 0x0000001f00ff7812 */ /* 0x000fc8000780c0ff */
[----:B------:R-:W-:-:S13]  /*fa80*/  PLOP3.LUT P0, PT, P0, P2, PT, 0x2a, 0x0 ;  /* 0x000000000000781c */ /* 0x000fda0000704572 */
[----:B------:R-:W-:Y:S05]  /*fa90*/  @P0 BRA `(.L_x_78) ;  /* 0x0000000000040947 */ /* 0x000fea0003800000 */
[----:B------:R-:W-:Y:S01]  /*faa0*/  BPT.TRAP 0x1 ;  /* 0x000000040000795c */ /* 0x000fe20000300000 */
.L_x_78:
[----:B------:R-:W-:Y:S01]  /*fab0*/  IMAD R5, R2, 0x6000, R5 ;  /* 0x0000600002057824 */ /* 0x000fe200078e0205 */
[----:B------:R-:W-:Y:S01]  /*fac0*/  R2UR UR25, R4 ;  /* 0x00000000041972ca */ /* 0x000fe200000e0000 */
[----:B------:R-:W-:Y:S01]  /*fad0*/  ULDC.64 UR6, c[0x0][0x198] ;  /* 0x0000660000067ab9 */ /* 0x000fe20000000a00 */
[----:B------:R-:W-:Y:S01]  /*fae0*/  UMOV UR27, URZ ;  /* 0x0000003f001b7c82 */ /* 0x000fe20008000000 */
[----:B------:R-:W-:Y:S01]  /*faf0*/  UIADD3 UR6, UP0, UR6, 0x2f0, URZ ;  /* 0x000002f006067890 */ /* 0x000fe2000ff1e03f */
[----:B------:R-:W-:Y:S01]  /*fb00*/  R2UR UR16, R5 ;  /* 0x00000000051072ca */ /* 0x000fe200000e0000 */
[----:B------:R-:W-:Y:S01]  /*fb10*/  UMOV UR8, 0x0 ;  /* 0x0000000000087882 */ /* 0x000fe20000000000 */
[----:B------:R-:W-:Y:S01]  /*fb20*/  UMOV UR9, 0x10000000 ;  /* 0x1000000000097882 */ /* 0x000fe20000000000 */
[----:B------:R-:W-:Y:S01]  /*fb30*/  UIADD3.X UR7, URZ, UR7, URZ, UP0, !UPT ;  /* 0x000000073f077290 */ /* 0x000fe200087fe43f */
[----:B------:R-:W-:Y:S01]  /*fb40*/  VIADD R2, R2, 0x1 ;  /* 0x0000000102027836 */ /* 0x000fe20000000000 */
[----:B------:R-:W-:Y:S01]  /*fb50*/  UMOV UR26, URZ ;  /* 0x0000003f001a7c82 */ /* 0x000fe20008000000 */
[----:B------:R-:W-:Y:S01]  /*fb60*/  UMOV UR28, UR20 ;  /* 0x00000014001c7c82 */ /* 0x000fe20008000000 */
[----:B------:R-:W-:Y:S01]  /*fb70*/  UMOV UR29, UR21 ;  /* 0x00000015001d7c82 */ /* 0x000fe20008000000 */
[----:B------:R-:W-:Y:S01]  /*fb80*/  UMOV UR18, 0x80 ;  /* 0x0000008000127882 */ /* 0x000fe20000000000 */
[----:B------:R-:W-:Y:S01]  /*fb90*/  UIADD3 UR25, UR25, 0x21000, URZ ;  /* 0x0002100019197890 */ /* 0x000fe2000fffe03f */
[----:B------:R-:W-:Y:S01]  /*fba0*/  IMAD.MOV.U32 R8, RZ, RZ, 0x1 ;  /* 0x00000001ff087424 */ /* 0x000fe200078e00ff */
[----:B------:R-:W-:-:S02]  /*fbb0*/  UMOV UR19, UR27 ;  /* 0x0000001b00137c82 */ /* 0x000fc40008000000 */
[----:B------:R-:W-:Y:S02]  /*fbc0*/  UIADD3 UR24, UR16, 0x3000, URZ ;  /* 0x0000300010187890 */ /* 0x000fe4000fffe03f */
[----:B------:R-:W-:Y:S01]  /*fbd0*/  UIADD3 UR16, UR16, 0x6000, URZ ;  /* 0x0000600010107890 */ /* 0x000fe2000fffe03f */
[----:B------:R-:W-:-:S06]  /*fbe0*/  UMOV UR17, UR25 ;  /* 0x0000001900117c82 */ /* 0x000fcc0008000000 */
[----:B------:R1:W-:Y:S02]  /*fbf0*/  UTMALDG.4D [UR24], [UR6], desc[UR8] ;  /* 0x00000818060075b4 */ /* 0x0003e40008019000 */
[----:B------:R1:W-:Y:S02]  /*fc00*/  UTMALDG.4D [UR16], [UR6], desc[UR8] ;  /* 0x00000810060075b4 */ /* 0x0003e40008019000 */
[----:B-1----:R-:W-:Y:S01]  /*fc10*/  NOP ;  /* 0x0000000000007918 */ /* 0x002fe20000000000 */
.L_x_75:
[----:B------:R-:W-:Y:S05]  /*fc20*/  BSYNC B0 ;  /* 0x0000000000007941 */ /* 0x000fea0003800000 */
.L_x_74:
[----:B------:R-:W-:-:S13]  /*fc30*/  ISETP.GE.AND P0, PT, R3, 0x101, PT ;  /* 0x000001010300780c */ /* 0x000fda0003f06270 */
[----:B------:R-:W-:Y:S05]  /*fc40*/  @!P0 EXIT ;  /* 0x000000000000894d */ /* 0x000fea0003800000 */
[----:B------:R-:W-:Y:S01]  /*fc50*/  VIADD R3, R3, 0xff ;  /* 0x000000ff03037836 */ /* 0x000fe20000000000 */
[----:B------:R-:W-:Y:S01]  /*fc60*/  LOP3.LUT P0, RZ, R0, 0x1f, RZ, 0xc0, !PT ;  /* 0x0000001f00ff7812 */ /* 0x000fe2000780c0ff */
[----:B------:R-:W-:Y:S03]  /*fc70*/  BSSY B0, `(.L_x_79) ;  /* 0x000006f000007945 */ /* 0x000fe60003800000 */
[----:B------:R-:W-:Y:S02]  /*fc80*/  SHF.R.S32.HI R0, RZ, 0x1f, R3 ;  /* 0x0000001fff007819 */ /* 0x000fe40000011403 */
[----:B------:R-:W-:Y:S02]  /*fc90*/  PLOP3.LUT P0, PT, P0, P2, PT, 0x2a, 0x0 ;  /* 0x000000000000781c */ /* 0x000fe40000704572 */
[----:B------:R-:W-:Y:S01]  /*fca0*/  LEA.HI R0, R0, R3, RZ, 0x8 ;  /* 0x0000000300007211 */ /* 0x000fe200078f40ff */
[----:B------:R-:W-:-:S03]  /*fcb0*/  IMAD.U32 R3, RZ, RZ, UR4 ;  /* 0x00000004ff037e24 */ /* 0x000fc6000f8e00ff */
[----:B------:R-:W-:Y:S02]  /*fcc0*/  SHF.R.S32.HI R4, RZ, 0x8, R0 ;  /* 0x00000008ff047819 */ /* 0x000fe40000011400 */
[----:B------:R-:W-:Y:S01]  /*fcd0*/  LOP3.LUT R0, R3, 0x2, RZ, 0xfc, !PT ;  /* 0x0000000203007812 */ /* 0x000fe200078efcff */
[----:B------:R-:W-:Y:S02]  /*fce0*/  IMAD.MOV.U32 R3, RZ, RZ, 0x1 ;  /* 0x00000001ff037424 */ /* 0x000fe400078e00ff */
[----:B------:R-:W-:-:S07]  /*fcf0*/  IMAD.SHL.U32 R4, R4, 0x2, RZ ;  /* 0x0000000204047824 */ /* 0x000fce00078e00ff */
.L_x_90:
[----:B------:R-:W-:Y:S04]  /*fd00*/  BSSY B1, `(.L_x_80) ;  /* 0x0000033000017945 */ /* 0x000fe80003800000 */
[----:B------:R-:W-:Y:S05]  /*fd10*/  @!P3 BRA `(.L_x_81) ;  /* 0x0000000000c4b947 */ /* 0x000fea0003800000 */
[----:B------:R-:W1:Y:S01]  /*fd20*/  S2R R6, SR_CgaCtaId ;  /* 0x0000000000067919 */ /* 0x000e620000008800 */
[----:B------:R-:W-:-:S04]  /*fd30*/  MOV R5, 0x400 ;  /* 0x0000040000057802 */ /* 0x000fc80000000f00 */
[----:B-1----:R-:W-:Y:S02]  /*fd40*/  LEA R7, R6, R5, 0x18 ;  /* 0x0000000506077211 */ /* 0x002fe400078ec0ff */
[----:B------:R-:W-:-:S03]  /*fd50*/  SHF.L.U32 R5, R3, 0x1f, RZ ;  /* 0x0000001f03057819 */ /* 0x000fc600000006ff */
[----:B------:R-:W-:-:S04]  /*fd60*/  IMAD R6, R2, 0x8, R7 ;  /* 0x0000000802067824 */ /* 0x000fc800078e0207 */
[----:B------:R-:W1:Y:S02]  /*fd70*/  SYNCS.PHASECHK.TRANS64.TRYWAIT P4, [R6+URZ+0x21028], R5 ;  /* 0x02102805060075a7 */ /* 0x000e64000808017f */
[----:B-1----:R-:W-:Y:S05]  /*fd80*/  @!P4 BRA `(.L_x_82) ;  /* 0x000000080074c947 */ /* 0x002fea0003800000 */
.L_x_101:
[----:B-1----:R-:W-:-:S04]  /*fd90*/  @P2 IMAD.MOV.U32 R5, RZ, RZ, 0x6000 ;  /* 0x00006000ff052424 */ /* 0x002fc800078e00ff */
[----:B------:R1:W-:Y:S02]  /*fda0*/  @P2 SYNCS.ARRIVE.TRANS64 RZ, [R6+URZ+0x21000], R5 ;  /* 0x0210000506ff29a7 */ /* 0x0003e4000800003f */
[----:B-1----:R-:W-:-:S04]  /*fdb0*/  PRMT R5, R0, 0x9910, RZ ;  /* 0x0000991000057816 */ /* 0x002fc800000000ff */
[----:B------:R-:W-:-:S13]  /*fdc0*/  ISETP.NE.AND P4, PT, R5, 0x2, PT ;  /* 0x000000020500780c */ /* 0x000fda0003f85270 */
[----:B------:R-:W-:Y:S05]  /*fdd0*/  @P4 BRA `(.L_x_83) ;  /* 0x0000000000044947 */ /* 0x000fea0003800000 */
[----:B------:R-:W-:Y:S01]  /*fde0*/  BPT.TRAP 0x1 ;  /* 0x000000040000795c */ /* 0x000fe20000300000 */
.L_x_83:
[----:B------:R-:W-:Y:S05]  /*fdf0*/  @P0 BRA `(.L_x_84) ;  /* 0x0000000000040947 */ /* 0x000fea0003800000 */
[----:B------:R-:W-:Y:S01]  /*fe00*/  BPT.TRAP 0x1 ;  /* 0x000000040000795c */ /* 0x000fe20000300000 */
.L_x_84:
[----:B------:R-:W-:Y:S01]  /*fe10*/  IMAD R7, R2, 0x6000, R7 ;  /* 0x0000600002077824 */ /* 0x000fe200078e0207 */
[----:B------:R-:W-:Y:S01]  /*fe20*/  R2UR UR17, R6 ;  /* 0x00000000061172ca */ /* 0x000fe200000e0000 */
[----:B------:R-:W-:Y:S01]  /*fe30*/  ULDC.64 UR6, c[0x0][0x198] ;  /* 0x0000660000067ab9 */ /* 0x000fe20000000a00 */
[----:B------:R-:W-:Y:S01]  /*fe40*/  R2UR UR19, R8 ;  /* 0x00000000081372ca */ /* 0x000fe200000e0000 */
[----:B------:R-:W-:Y:S01]  /*fe50*/  UIADD3 UR6, UP0, UR6, 0x1f0, URZ ;  /* 0x000001f006067890 */ /* 0x000fe2000ff1e03f */
[----:B------:R-:W-:Y:S01]  /*fe60*/  R2UR UR24, R7 ;  /* 0x00000000071872ca */ /* 0x000fe200000e0000 */
[----:B------:R-:W-:Y:S01]  /*fe70*/  UMOV UR8, 0x0 ;  /* 0x0000000000087882 */ /* 0x000fe20000000000 */
[----:B------:R-:W-:Y:S01]  /*fe80*/  UMOV UR9, 0x10000000 ;  /* 0x1000000000097882 */ /* 0x000fe20000000000 */
[----:B------:R-:W-:Y:S01]  /*fe90*/  UIADD3.X UR7, URZ, UR7, URZ, UP0, !UPT ;  /* 0x000000073f077290 */ /* 0x000fe200087fe43f */
[----:B------:R-:W-:Y:S01]  /*fea0*/  VIADD R5, R2, 0x1 ;  /* 0x0000000102057836 */ /* 0x000fe20000000000 */
[----:B------:R-:W-:Y:S01]  /*feb0*/  UMOV UR18, URZ ;  /* 0x0000003f00127c82 */ /* 0x000fe20008000000 */
[----:B------:R-:W-:Y:S01]  /*fec0*/  UMOV UR34, 0x20 ;  /* 0x0000002000227882 */ /* 0x000fe20000000000 */
[----:B------:R-:W-:Y:S01]  /*fed0*/  UMOV UR36, UR20 ;  /* 0x0000001400247c82 */ /* 0x000fe20008000000 */
[----:B------:R-:W-:Y:S01]  /*fee0*/  UMOV UR37, UR21 ;  /* 0x0000001500257c82 */ /* 0x000fe20008000000 */
[----:B------:R-:W-:Y:S01]  /*fef0*/  UIADD3 UR17, UR17, 0x21000, URZ ;  /* 0x0002100011117890 */ /* 0x000fe2000fffe03f */
[----:B------:R-:W-:Y:S01]  /*ff00*/  ISETP.NE.AND P4, PT, R5, 0x5, PT ;  /* 0x000000050500780c */ /* 0x000fe20003f85270 */
[----:B------:R-:W-:-:S02]  /*ff10*/  USHF.L.U32 UR19, UR19, 0x8, URZ ;  /* 0x0000000813137899 */ /* 0x000fc4000800063f */
[----:B------:R-:W-:Y:S01]  /*ff20*/  UIADD3 UR16, UR24, 0x3000, URZ ;  /* 0x0000300018107890 */ /* 0x000fe2000fffe03f */
[----:B------:R-:W-:Y:S01]  /*ff30*/  SEL R2, RZ, 0x1, P4 ;  /* 0x00000001ff027807 */ /* 0x000fe20002000000 */
[----:B------:R-:W-:Y:S02]  /*ff40*/  UIADD3 UR32, UR24, 0x5000, URZ ;  /* 0x0000500018207890 */ /* 0x000fe4000fffe03f */
[----:B------:R-:W-:Y:S01]  /*ff50*/  UIADD3 UR24, UR24, 0x7000, URZ ;  /* 0x0000700018187890 */ /* 0x000fe2000fffe03f */
[----:B------:R-:W-:Y:S01]  /*ff60*/  LOP3.LUT R3, R3, R2, RZ, 0x3c, !PT ;  /* 0x0000000203037212 */ /* 0x000fe200078e3cff */
[----:B------:R-:W-:Y:S01]  /*ff70*/  UMOV UR33, UR17 ;  /* 0x0000001100217c82 */ /* 0x000fe20008000000 */
[----:B------:R-:W-:Y:S01]  /*ff80*/  UMOV UR35, UR19 ;  /* 0x0000001300237c82 */ /* 0x000fe20008000000 */
[----:B------:R-:W-:Y:S01]  /*ff90*/  UMOV UR26, 0x40 ;  /* 0x00000040001a7882 */ /* 0x000fe20000000000 */
[----:B------:R-:W-:Y:S01]  /*ffa0*/  UMOV UR28, UR20 ;  /* 0x00000014001c7c82 */ /* 0x000fe20008000000 */
[----:B------:R-:W-:Y:S01]  /*ffb0*/  UMOV UR29, UR21 ;  /* 0x00000015001d7c82 */ /* 0x000fe20008000000 */
[----:B------:R-:W-:Y:S01]  /*ffc0*/  UMOV UR25, UR17 ;  /* 0x0000001100197c82 */ /* 0x000fe20008000000 */
[----:B------:R-:W-:Y:S01]  /*ffd0*/  UMOV UR27, UR19 ;  /* 0x00000013001b7c82 */ /* 0x000fe20008000000 */
[----:B------:R1:W-:Y:S01]  /*ffe0*/  UTMALDG.4D [UR16], [UR6], desc[UR8] ;  /* 0x00000810060075b4 */ /* 0x0003e20008019000 */
[----:B------:R-:W-:Y:S01]  /*fff0*/  SEL R2, R5, RZ, P4 ;  /* 0x000000ff05027207 */ /* 0x000fe20002000000 */
[----:B------:R1:W-:Y:S01]  /*10000*/  UTMALDG.4D [UR32], [UR6], desc[UR8] ;  /* 0x00000820060075b4 */ /* 0x0003e20008019000 */
[----:B------:R1:W-:Y:S02]  /*10010*/  UTMALDG.4D [UR24], [UR6], desc[UR8] ;  /* 0x00000818060075b4 */ /* 0x0003e40008019000 */
[----:B-1----:R-:W-:-:S03]  /*10020*/  NOP ;  /* 0x0000000000007918 */ /* 0x002fc60000000000 */
.L_x_81:
[----:B------:R-:W-:Y:S05]  /*10030*/  BSYNC B1 ;  /* 0x0000000000017941 */ /* 0x000fea0003800000 */
.L_x_80:
[----:B------:R-:W-:Y:S01]  /*10040*/  ISETP.LT.OR P4, PT, R4, 0x4, !P3 ;  /* 0x000000040400780c */ /* 0x000fe20005f81670 */
[----:B------:R-:W-:-:S12]  /*10050*/  BSSY B1, `(.L_x_85) ;  /* 0x000002d000017945 */ /* 0x000fd80003800000 */
[----:B------:R-:W-:Y:S05]  /*10060*/  @P4 BRA `(.L_x_86) ;  /* 0x0000000000ac4947 */ /* 0x000fea0003800000 */
[----:B------:R-:W1:Y:S01]  /*10070*/  S2R R6, SR_CgaCtaId ;  /* 0x0000000000067919 */ /* 0x000e620000008800 */
[----:B------:R-:W-:Y:S02]  /*10080*/  MOV R5, 0x400 ;  /* 0x0000040000057802 */ /* 0x000fe40000000f00 */
[----:B------:R-:W-:Y:S02]  /*10090*/  SHF.L.U32 R7, R3, 0x1f, RZ ;  /* 0x0000001f03077819 */ /* 0x000fe400000006ff */
[----:B-1----:R-:W-:-:S05]  /*100a0*/  LEA R5, R6, R5, 0x18 ;  /* 0x0000000506057211 */ /* 0x002fca00078ec0ff */
[----:B------:R-:W-:-:S04]  /*100b0*/  IMAD R6, R2, 0x8, R5 ;  /* 0x0000000802067824 */ /* 0x000fc800078e0205 */
[----:B------:R-:W1:Y:S02]  /*100c0*/  SYNCS.PHASECHK.TRANS64.TRYWAIT P4, [R6+URZ+0x21028], R7 ;  /* 0x02102807060075a7 */ /* 0x000e64000808017f */
[----:B-1----:R-:W-:Y:S05]  /*100d0*/  @!P4 BRA `(.L_x_87) ;  /* 0x0000000400b4c947 */ /* 0x002fea0003800000 */
.L_x_102:
[----:B-1----:R-:W-:-:S04]  /*100e0*/  @P1 IMAD.MOV.U32 R7, RZ, RZ, 0x6000 ;  /* 0x00006000ff071424 */ /* 0x002fc800078e00ff */
[----:B------:R1:W-:Y:S02]  /*100f0*/  @P1 SYNCS.ARRIVE.TRANS64 RZ, [R6+URZ+0x21000], R7 ;  /* 0x0210000706ff19a7 */ /* 0x0003e4000800003f */
[----:B-1----:R-:W-:-:S04]  /*10100*/  PRMT R7, R0, 0x9910, RZ ;  /* 0x0000991000077816 */ /* 0x002fc800000000ff */
[----:B------:R-:W-:-:S13]  /*10110*/  ISETP.NE.AND P4, PT, R7, 0x2, PT ;  /* 0x000000020700780c */ /* 0x000fda0003f85270 */
[----:B------:R-:W-:Y:S05]  /*10120*/  @P4 BRA `(.L_x_88) ;  /* 0x0000000000044947 */ /* 0x000fea0003800000 */
[----:B------:R-:W-:Y:S01]  /*10130*/  BPT.TRAP 0x1 ;  /* 0x000000040000795c */ /* 0x000fe20000300000 */
.L_x_88:
[----:B------:R-:W-:Y:S05]  /*10140*/  @P0 BRA `(.L_x_89) ;  /* 0x0000000000040947 */ /* 0x000fea0003800000 */
[----:B------:R-:W-:Y:S01]  /*10150*/  BPT.TRAP 0x1 ;  /* 0x000000040000795c */ /* 0x000fe20000300000 */
.L_x_89:
[----:B------:R-:W-:Y:S01]  /*10160*/  IMAD R5, R2, 0x6000, R5 ;  /* 0x0000600002057824 */ /* 0x000fe200078e0205 */
[----:B------:R-:W-:Y:S01]  /*10170*/  R2UR UR26, R8 ;  /* 0x00000000081a72ca */ /* 0x000fe200000e0000 */
[----:B------:R-:W-:Y:S01]  /*10180*/  ULDC.64 UR6, c[0x0][0x198] ;  /* 0x0000660000067ab9 */ /* 0x000fe20000000a00 */
[----:B------:R-:W-:Y:S01]  /*10190*/  R2UR UR25, R6 ;  /* 0x00000000061972ca */ /* 0x000fe200000e0000 */
[----:B------:R-:W-:Y:S01]  /*101a0*/  UIADD3 UR6, UP0, UR6, 0x2f0, URZ ;  /* 0x000002f006067890 */ /* 0x000fe2000ff1e03f */
[----:B------:R-:W-:Y:S01]  /*101b0*/  R2UR UR16, R5 ;  /* 0x00000000051072ca */ /* 0x000fe200000e0000 */
[----:B------:R-:W-:Y:S01]  /*101c0*/  UMOV UR27, URZ ;  /* 0x0000003f001b7c82 */ /* 0x000fe20008000000 */
[----:B------:R-:W-:Y:S01]  /*101d0*/  UMOV UR8, 0x0 ;  /* 0x0000000000087882 */ /* 0x000fe20000000000 */
[----:B------:R-:W-:Y:S01]  /*101e0*/  UIADD3.X UR7, URZ, UR7, URZ, UP0, !UPT ;  /* 0x000000073f077290 */ /* 0x000fe200087fe43f */
[----:B------:R-:W-:Y:S01]  /*101f0*/  VIADD R2, R2, 0x1 ;  /* 0x0000000102027836 */ /* 0x000fe20000000000 */
[----:B------:R-:W-:Y:S01]  /*10200*/  UMOV UR9, 0x10000000 ;  /* 0x1000000000097882 */ /* 0x000fe20000000000 */
[----:B------:R-:W-:Y:S01]  /*10210*/  UMOV UR28, UR20 ;  /* 0x00000014001c7c82 */ /* 0x000fe20008000000 */
[----:B------:R-:W-:Y:S01]  /*10220*/  UMOV UR29, UR21 ;  /* 0x00000015001d7c82 */ /* 0x000fe20008000000 */
[----:B------:R-:W-:Y:S01]  /*10230*/  UMOV UR19, UR27 ;  /* 0x0000001b00137c82 */ /* 0x000fe20008000000 */
[----:B------:R-:W-:Y:S01]  /*10240*/  USHF.L.U32 UR26, UR26, 0x8, URZ ;  /* 0x000000081a1a7899 */ /* 0x000fe2000800063f */
[----:B------:R-:W-:Y:S01]  /*10250*/  ISETP.NE.AND P4, PT, R2, 0x5, PT ;  /* 0x000000050200780c */ /* 0x000fe20003f85270 */
[----:B------:R-:W-:Y:S01]  /*10260*/  UIADD3 UR25, UR25, 0x21000, URZ ;  /* 0x0002100019197890 */ /* 0x000fe2000fffe03f */
[----:B------:R-:W-:Y:S01]  /*10270*/  VIADD R8, R8, 0x1 ;  /* 0x0000000108087836 */ /* 0x000fe20000000000 */
[----:B------:R-:W-:Y:S01]  /*10280*/  UIADD3 UR24, UR16, 0x3000, URZ ;  /* 0x0000300010187890 */ /* 0x000fe2000fffe03f */
[----:B------:R-:W-:Y:S01]  /*10290*/  SEL R6, RZ, 0x1, P4 ;  /* 0x00000001ff067807 */ /* 0x000fe20002000000 */
[----:B------:R-:W-:Y:S01]  /*102a0*/  UIADD3 UR18, UR26, 0x80, URZ ;  /* 0x000000801a127890 */ /* 0x000fe2000fffe03f */
[----:B------:R-:W-:Y:S01]  /*102b0*/  SEL R2, R2, RZ, P4 ;  /* 0x000000ff02027207 */ /* 0x000fe20002000000 */
[----:B------:R-:W-:Y:S01]  /*102c0*/  UIADD3 UR16, UR16, 0x6000, URZ ;  /* 0x0000600010107890 */ /* 0x000fe2000fffe03f */
[----:B------:R-:W-:Y:S01]  /*102d0*/  LOP3.LUT R3, R3, R6, RZ, 0x3c, !PT ;  /* 0x0000000603037212 */ /* 0x000fe200078e3cff */
[----:B------:R-:W-:-:S03]  /*102e0*/  UMOV UR17, UR25 ;  /* 0x0000001900117c82 */ /* 0x000fc60008000000 */
[----:B------:R1:W-:Y:S04]  /*102f0*/  UTMALDG.4D [UR24], [UR6], desc[UR8] ;  /* 0x00000818060075b4 */ /* 0x0003e80008019000 */
[----:B------:R1:W-:Y:S02]  /*10300*/  UTMALDG.4D [UR16], [UR6], desc[UR8] ;  /* 0x00000810060075b4 */ /* 0x0003e40008019000 */
[----:B-1----:R-:W-:Y:S01]  /*10310*/  NOP ;  /* 0x0000000000007918 */ /* 0x002fe20000000000 */
.L_x_86:
[----:B------:R-:W-:Y:S05]  /*10320*/  BSYNC B1 ;  /* 0x0000000000017941 */ /* 0x000fea0003800000 */
.L_x_85:
[C---:B------:R-:W-:Y:S01]  /*10330*/  ISETP.GT.AND P4, PT, R4.reuse, 0x4, PT ;  /* 0x000000040400780c */ /* 0x040fe20003f84270 */
[----:B------:R-:W-:-:S12]  /*10340*/  VIADD R4, R4, 0xfffffffe ;  /* 0xfffffffe04047836 */ /* 0x000fd80000000000 */
[----:B------:R-:W-:Y:S05]  /*10350*/  @P4 BRA `(.L_x_90) ;  /* 0xfffffff800684947 */ /* 0x000fea000383ffff */
[----:B------:R-:W-:Y:S05]  /*10360*/  BSYNC B0 ;  /* 0x0000000000007941 */ /* 0x000fea0003800000 */
.L_x_79:
[----:B------:R-:W-:Y:S05]  /*10370*/  EXIT ;  /* 0x000000000000794d */ /* 0x000fea0003800000 */
.L_x_15:
[----:B--2---:R-:W-:-:S04]  /*10380*/  IMAD.U32 R3, RZ, RZ, UR7 ;  /* 0x00000007ff037e24 */ /* 0x004fc8000f8e00ff */
[----:B------:R2:W3:Y:S03]  /*10390*/  SYNCS.PHASECHK.TRANS64.TRYWAIT P1, [R3+URZ+0x21050], R2 ;  /* 0x02105002030075a7 */ /* 0x0004e6000802017f */
[----:B---3--:R-:W-:Y:S05]  /*103a0*/  @!P1 NANOSLEEP.SYNCS 0x989680 ;  /* 0x009896800000995d */ /* 0x008fea0003900000 */
[----:B------:R-:W3:Y:S02]  /*103b0*/  @!P1 SYNCS.PHASECHK.TRANS64 P1, [R3+URZ+0x21050], R2 ;  /* 0x02105002030095a7 */ /* 0x000ee4000802007f */
[----:B---3--:R-:W-:Y:S05]  /*103c0*/  @!P1 BRA `(.L_x_15) ;  /* 0xfffffffc00ec9947 */ /* 0x008fea000383ffff */
[----:B------:R-:W-:Y:S05]  /*103d0*/  BRA `(.L_x_91) ;  /* 0xffffff08005c7947 */ /* 0x000fea000383ffff */
.L_x_17:
[----:B--2---:R-:W-:-:S04]  /*103e0*/  IMAD.U32 R3, RZ, RZ, UR36 ;  /* 0x00000024ff037e24 */ /* 0x004fc8000f8e00ff */
[----:B------:R2:W3:Y:S03]  /*103f0*/  SYNCS.PHASECHK.TRANS64.TRYWAIT P1, [R3+URZ+0x21000], R4 ;  /* 0x02100004030075a7 */ /* 0x0004e6000802017f */
[----:B---3--:R-:W-:Y:S05]  /*10400*/  @!P1 NANOSLEEP.SYNCS 0x989680 ;  /* 0x009896800000995d */ /* 0x008fea0003900000 */
[----:B------:R-:W3:Y:S02]  /*10410*/  @!P1 SYNCS.PHASECHK.TRANS64 P1, [R3+URZ+0x21000], R4 ;  /* 0x02100004030095a7 */ /* 0x000ee4000802007f */
[----:B---3--:R-:W-:Y:S05]  /*10420*/  @!P1 BRA `(.L_x_17) ;  /* 0xfffffffc00ec9947 */ /* 0x008fea000383ffff */
[----:B------:R-:W-:Y:S05]  /*10430*/  BRA `(.L_x_92) ;  /* 0xffffff0800607947 */ /* 0x000fea000383ffff */
.L_x_18:
[----:B--2---:R-:W-:-:S04]  /*10440*/  IMAD.U32 R3, RZ, RZ, UR10 ;  /* 0x0000000aff037e24 */ /* 0x004fc8000f8e00ff */
[----:B------:R2:W3:Y:S03]  /*10450*/  SYNCS.PHASECHK.TRANS64.TRYWAIT P1, [R3+URZ], R2 ;  /* 0x00000002030075a7 */ /* 0x0004e6000802017f */
[----:B---3--:R-:W-:Y:S05]  /*10460*/  @!P1 NANOSLEEP.SYNCS 0x989680 ;  /* 0x009896800000995d */ /* 0x008fea0003900000 */
[----:B------:R-:W3:Y:S02]  /*10470*/  @!P1 SYNCS.PHASECHK.TRANS64 P1, [R3+URZ], R2 ;  /* 0x00000002030095a7 */ /* 0x000ee4000802007f */
[----:B---3--:R-:W-:Y:S05]  /*10480*/  @!P1 BRA `(.L_x_18) ;  /* 0xfffffffc00ec9947 */ /* 0x008fea000383ffff */
[----:B------:R-:W-:Y:S05]  /*10490*/  BRA `(.L_x_93) ;  /* 0xffffff0800647947 */ /* 0x000fea000383ffff */
.L_x_20:
[----:B-1----:R-:W-:-:S04]  /*104a0*/  IMAD.U32 R9, RZ, RZ, UR36 ;  /* 0x00000024ff097e24 */ /* 0x002fc8000f8e00ff */
[----:B------:R1:W2:Y:S03]  /*104b0*/  SYNCS.PHASECHK.TRANS64.TRYWAIT P1, [R9+URZ+0x21008], R4 ;  /* 0x02100804090075a7 */ /* 0x0002a6000802017f */
[----:B--2---:R-:W-:Y:S05]  /*104c0*/  @!P1 NANOSLEEP.SYNCS 0x989680 ;  /* 0x009896800000995d */ /* 0x004fea0003900000 */
[----:B------:R-:W2:Y:S02]  /*104d0*/  @!P1 SYNCS.PHASECHK.TRANS64 P1, [R9+URZ+0x21008], R4 ;  /* 0x02100804090095a7 */ /* 0x000ea4000802007f */
[----:B--2---:R-:W-:Y:S05]  /*104e0*/  @!P1 BRA `(.L_x_20) ;  /* 0xfffffffc00ec9947 */ /* 0x004fea000383ffff */
[----:B------:R-:W-:Y:S05]  /*104f0*/  BRA `(.L_x_94) ;  /* 0xffffff6800d07947 */ /* 0x000fea000383ffff */
.L_x_25:
[----:B-1----:R-:W-:-:S04]  /*10500*/  IMAD.U32 R3, RZ, RZ, UR7 ;  /* 0x00000007ff037e24 */ /* 0x002fc8000f8e00ff */
[----:B------:R1:W2:Y:S03]  /*10510*/  SYNCS.PHASECHK.TRANS64.TRYWAIT P2, [R3+URZ+0x21000], R2 ;  /* 0x02100002030075a7 */ /* 0x0002a6000804017f */
[----:B--2---:R-:W-:Y:S05]  /*10520*/  @!P2 NANOSLEEP.SYNCS 0x989680 ;  /* 0x009896800000a95d */ /* 0x004fea0003900000 */
[----:B------:R-:W2:Y:S02]  /*10530*/  @!P2 SYNCS.PHASECHK.TRANS64 P2, [R3+URZ+0x21000], R2 ;  /* 0x021000020300a5a7 */ /* 0x000ea4000804007f */
[----:B--2---:R-:W-:Y:S05]  /*10540*/  @!P2 BRA `(.L_x_25) ;  /* 0xfffffffc00eca947 */ /* 0x004fea000383ffff */
[----:B------:R-:W-:Y:S05]  /*10550*/  BRA `(.L_x_95) ;  /* 0xffffff6c00cc7947 */ /* 0x000fea000383ffff */
.L_x_29:
[----:B-1----:R-:W-:-:S04]  /*10560*/  IMAD.U32 R10, RZ, RZ, UR4 ;  /* 0x00000004ff0a7e24 */ /* 0x002fc8000f8e00ff */
[----:B------:R1:W2:Y:S03]  /*10570*/  SYNCS.PHASECHK.TRANS64.TRYWAIT P2, [R10+URZ+0x21000], R15 ;  /* 0x0210000f0a0075a7 */ /* 0x0002a6000804017f */
[----:B--2---:R-:W-:Y:S05]  /*10580*/  @!P2 NANOSLEEP.SYNCS 0x989680 ;  /* 0x009896800000a95d */ /* 0x004fea0003900000 */
[----:B------:R-:W2:Y:S02]  /*10590*/  @!P2 SYNCS.PHASECHK.TRANS64 P2, [R10+URZ+0x21000], R15 ;  /* 0x0210000f0a00a5a7 */ /* 0x000ea4000804007f */
[----:B--2---:R-:W-:Y:S05]  /*105a0*/  @!P2 BRA `(.L_x_29) ;  /* 0xfffffffc00eca947 */ /* 0x004fea000383ffff */
[----:B------:R-:W-:Y:S05]  /*105b0*/  BRA `(.L_x_28) ;  /* 0xffffffc800f07947 */ /* 0x000fea000383ffff */
.L_x_45:
[----:B-1----:R-:W-:-:S04]  /*105c0*/  IMAD.U32 R3, RZ, RZ, UR4 ;  /* 0x00000004ff037e24 */ /* 0x002fc8000f8e00ff */
[----:B------:R1:W2:Y:S03]  /*105d0*/  SYNCS.PHASECHK.TRANS64.TRYWAIT P0, [R3+URZ+0x21098], R0 ;  /* 0x02109800030075a7 */ /* 0x0002a6000800017f */
[----:B--2---:R-:W-:Y:S05]  /*105e0*/  @!P0 NANOSLEEP.SYNCS 0x989680 ;  /* 0x009896800000895d */ /* 0x004fea0003900000 */
[----:B------:R-:W2:Y:S02]  /*105f0*/  @!P0 SYNCS.PHASECHK.TRANS64 P0, [R3+URZ+0x21098], R0 ;  /* 0x02109800030085a7 */ /* 0x000ea4000800007f */
[----:B--2---:R-:W-:Y:S05]  /*10600*/  @!P0 BRA `(.L_x_45) ;  /* 0xfffffffc00ec8947 */ /* 0x004fea000383ffff */
[----:B------:R-:W-:Y:S05]  /*10610*/  BRA `(.L_x_96) ;  /* 0xffffffd4009c7947 */ /* 0x000fea000383ffff */
.L_x_61:
[----:B--2---:R2:W4:Y:S02]  /*10620*/  SYNCS.PHASECHK.TRANS64.TRYWAIT P0, [R4+URZ+0x21060], R3 ;  /* 0x02106003040075a7 */ /* 0x004524000800017f */
[----:B----4-:R-:W-:Y:S05]  /*10630*/  @!P0 NANOSLEEP.SYNCS 0x989680 ;  /* 0x009896800000895d */ /* 0x010fea0003900000 */
[----:B------:R-:W4:Y:S02]  /*10640*/  @!P0 SYNCS.PHASECHK.TRANS64 P0, [R4+URZ+0x21060], R3 ;  /* 0x02106003040085a7 */ /* 0x000f24000800007f */
[----:B----4-:R-:W-:Y:S05]  /*10650*/  @!P0 BRA `(.L_x_61) ;  /* 0xfffffffc00f08947 */ /* 0x010fea000383ffff */
[----:B------:R-:W-:Y:S05]  /*10660*/  BRA `(.L_x_97) ;  /* 0xffffffe8007c7947 */ /* 0x000fea000383ffff */
.L_x_66:
[----:B-1----:R1:W2:Y:S02]  /*10670*/  SYNCS.PHASECHK.TRANS64.TRYWAIT P0, [R5+URZ+0x21028], R2 ;  /* 0x02102802050075a7 */ /* 0x0022a4000800017f */
[----:B--2---:R-:W-:Y:S05]  /*10680*/  @!P0 NANOSLEEP.SYNCS 0x989680 ;  /* 0x009896800000895d */ /* 0x004fea0003900000 */
[----:B------:R-:W2:Y:S02]  /*10690*/  @!P0 SYNCS.PHASECHK.TRANS64 P0, [R5+URZ+0x21028], R2 ;  /* 0x02102802050085a7 */ /* 0x000ea4000800007f */
[----:B--2---:R-:W-:Y:S05]  /*106a0*/  @!P0 BRA `(.L_x_66) ;  /* 0xfffffffc00f08947 */ /* 0x004fea000383ffff */
[----:B------:R-:W-:Y:S05]  /*106b0*/  BRA `(.L_x_98) ;  /* 0xffffffec00307947 */ /* 0x000fea000383ffff */
.L_x_71:
[----:B-1----:R1:W2:Y:S02]  /*106c0*/  SYNCS.PHASECHK.TRANS64.TRYWAIT P0, [R5+URZ+0x21060], R6 ;  /* 0x02106006050075a7 */ /* 0x0022a4000800017f */
[----:B--2---:R-:W-:Y:S05]  /*106d0*/  @!P0 NANOSLEEP.SYNCS 0x989680 ;  /* 0x009896800000895d */ /* 0x004fea0003900000 */
[----:B------:R-:W2:Y:S02]  /*106e0*/  @!P0 SYNCS.PHASECHK.TRANS64 P0, [R5+URZ+0x21060], R6 ;  /* 0x02106006050085a7 */ /* 0x000ea4000800007f */
[----:B--2---:R-:W-:Y:S05]  /*106f0*/  @!P0 BRA `(.L_x_71) ;  /* 0xfffffffc00f08947 */ /* 0x004fea000383ffff */
[----:B------:R-:W-:Y:S05]  /*10700*/  BRA `(.L_x_99) ;  /* 0xffffffec00e47947 */ /* 0x000fea000383ffff */
.L_x_76:
[----:B-1----:R1:W2:Y:S02]  /*10710*/  SYNCS.PHASECHK.TRANS64.TRYWAIT P0, [R4+URZ+0x21028], R7 ;  /* 0x02102807040075a7 */ /* 0x0022a4000800017f */
[----:B--2---:R-:W-:Y:S05]  /*10720*/  @!P0 NANOSLEEP.SYNCS 0x989680 ;  /* 0x009896800000895d */ /* 0x004fea0003900000 */
[----:B------:R-:W2:Y:S02]  /*10730*/  @!P0 SYNCS.PHASECHK.TRANS64 P0, [R4+URZ+0x21028], R7 ;  /* 0x02102807040085a7 */ /* 0x000ea4000800007f */
[----:B--2---:R-:W-:Y:S05]  /*10740*/  @!P0 BRA `(.L_x_76) ;  /* 0xfffffffc00f08947 */ /* 0x004fea000383ffff */
[----:B------:R-:W-:Y:S05]  /*10750*/  BRA `(.L_x_100) ;  /* 0xfffffff000a47947 */ /* 0x000fea000383ffff */
.L_x_82:
[----:B-1----:R1:W2:Y:S02]  /*10760*/  SYNCS.PHASECHK.TRANS64.TRYWAIT P4, [R6+URZ+0x21028], R5 ;  /* 0x02102805060075a7 */ /* 0x0022a4000808017f */
[----:B--2---:R-:W-:Y:S05]  /*10770*/  @!P4 NANOSLEEP.SYNCS 0x989680 ;  /* 0x009896800000c95d */ /* 0x004fea0003900000 */
[----:B------:R-:W2:Y:S02]  /*10780*/  @!P4 SYNCS.PHASECHK.TRANS64 P4, [R6+URZ+0x21028], R5 ;  /* 0x021028050600c5a7 */ /* 0x000ea4000808007f */
[----:B--2---:R-:W-:Y:S05]  /*10790*/  @!P4 BRA `(.L_x_82) ;  /* 0xfffffffc00f0c947 */ /* 0x004fea000383ffff */
[----:B------:R-:W-:Y:S05]  /*107a0*/  BRA `(.L_x_101) ;  /* 0xfffffff400787947 */ /* 0x000fea000383ffff */
.L_x_87:
[----:B-1----:R1:W2:Y:S02]  /*107b0*/  SYNCS.PHASECHK.TRANS64.TRYWAIT P4, [R6+URZ+0x21028], R7 ;  /* 0x02102807060075a7 */ /* 0x0022a4000808017f */
[----:B--2---:R-:W-:Y:S05]  /*107c0*/  @!P4 NANOSLEEP.SYNCS 0x989680 ;  /* 0x009896800000c95d */ /* 0x004fea0003900000 */
[----:B------:R-:W2:Y:S02]  /*107d0*/  @!P4 SYNCS.PHASECHK.TRANS64 P4, [R6+URZ+0x21028], R7 ;  /* 0x021028070600c5a7 */ /* 0x000ea4000808007f */
[----:B--2---:R-:W-:Y:S05]  /*107e0*/  @!P4 BRA `(.L_x_87) ;  /* 0xfffffffc00f0c947 */ /* 0x004fea000383ffff */
[----:B------:R-:W-:Y:S05]  /*107f0*/  BRA `(.L_x_102) ;  /* 0xfffffff800387947 */ /* 0x000fea000383ffff */
        .weak           $__internal_0_$__cuda_sm20_rcp_rn_f32_slowpath
        .type           $__internal_0_$__cuda_sm20_rcp_rn_f32_slowpath,@function
        .size           $__internal_0_$__cuda_sm20_rcp_rn_f32_slowpath,(.L_x_108 - $__internal_0_$__cuda_sm20_rcp_rn_f32_slowpath)
$__internal_0_$__cuda_sm20_rcp_rn_f32_slowpath:
[----:B------:R-:W-:Y:S01]  /*10800*/  IMAD.SHL.U32 R0, R4, 0x2, RZ ;  /* 0x0000000204007824 */ /* 0x000fe200078e00ff */
[----:B------:R-:W-:Y:S04]  /*10810*/  BSSY B2, `(.L_x_103) ;  /* 0x0000030000027945 */ /* 0x000fe80003800000 */
[----:B------:R-:W-:-:S04]  /*10820*/  SHF.R.U32.HI R13, RZ, 0x18, R0 ;  /* 0x00000018ff0d7819 */ /* 0x000fc80000011600 */
[----:B------:R-:W-:-:S13]  /*10830*/  ISETP.NE.U32.AND P0, PT, R13, RZ, PT ;  /* 0x000000ff0d00720c */ /* 0x000fda0003f05070 */
[----:B------:R-:W-:Y:S05]  /*10840*/  @P0 BRA `(.L_x_104) ;  /* 0x0000000000280947 */ /* 0x000fea0003800000 */
[----:B------:R-:W-:-:S05]  /*10850*/  IMAD.SHL.U32 R0, R4, 0x2, RZ ;  /* 0x0000000204007824 */ /* 0x000fca00078e00ff */
[----:B------:R-:W-:-:S13]  /*10860*/  ISETP.NE.AND P0, PT, R0, RZ, PT ;  /* 0x000000ff0000720c */ /* 0x000fda0003f05270 */
[----:B------:R-:W-:Y:S01]  /*10870*/  @P0 FFMA R7, R4, 1.84467440737095516160e+19, RZ ;  /* 0x5f80000004070823 */ /* 0x000fe200000000ff */
[----:B------:R-:W-:Y:S08]  /*10880*/  @!P0 MUFU.RCP R5, R4 ;  /* 0x0000000400058308 */ /* 0x000ff00000001000 */
[----:B------:R-:W1:Y:S02]  /*10890*/  @P0 MUFU.RCP R0, R7 ;  /* 0x0000000700000308 */ /* 0x000e640000001000 */
[----:B-1----:R-:W-:-:S04]  /*108a0*/  @P0 FFMA R12, R7, R0, -1 ;  /* 0xbf800000070c0423 */ /* 0x002fc80000000000 */
[----:B------:R-:W-:-:S04]  /*108b0*/  @P0 FADD.FTZ R13, -R12, -RZ ;  /* 0x800000ff0c0d0221 */ /* 0x000fc80000010100 */
[----:B------:R-:W-:-:S04]  /*108c0*/  @P0 FFMA R0, R0, R13, R0 ;  /* 0x0000000d00000223 */ /* 0x000fc80000000000 */
[----:B------:R-:W-:Y:S01]  /*108d0*/  @P0 FFMA R5, R0, 1.84467440737095516160e+19, RZ ;  /* 0x5f80000000050823 */ /* 0x000fe200000000ff */
[----:B------:R-:W-:Y:S06]  /*108e0*/  BRA `(.L_x_105) ;  /* 0x0000000000887947 */ /* 0x000fec0003800000 */
.L_x_104:
[----:B------:R-:W-:-:S05]  /*108f0*/  VIADD R19, R13, 0xffffff03 ;  /* 0xffffff030d137836 */ /* 0x000fca0000000000 */
[----:B------:R-:W-:-:S13]  /*10900*/  ISETP.GT.U32.AND P0, PT, R19, 0x1, PT ;  /* 0x000000011300780c */ /* 0x000fda0003f04070 */
[----:B------:R-:W-:Y:S05]  /*10910*/  @P0 BRA `(.L_x_106) ;  /* 0x0000000000780947 */ /* 0x000fea0003800000 */
[----:B------:R-:W-:Y:S01]  /*10920*/  LOP3.LUT R0, R4, 0x7fffff, RZ, 0xc0, !PT ;  /* 0x007fffff04007812 */ /* 0x000fe200078ec0ff */
[----:B------:R-:W-:-:S03]  /*10930*/  IMAD.MOV.U32 R14, RZ, RZ, 0x3 ;  /* 0x00000003ff0e7424 */ /* 0x000fc600078e00ff */
[----:B------:R-:W-:Y:S02]  /*10940*/  LOP3.LUT R0, R0, 0x3f800000, RZ, 0xfc, !PT ;  /* 0x3f80000000007812 */ /* 0x000fe400078efcff */
[----:B------:R-:W-:Y:S02]  /*10950*/  SHF.L.U32 R14, R14, R19, RZ ;  /* 0x000000130e0e7219 */ /* 0x000fe400000006ff */
[----:B------:R-:W1:Y:S02]  /*10960*/  MUFU.RCP R5, R0 ;  /* 0x0000000000057308 */ /* 0x000e640000001000 */
[----:B-1----:R-:W-:-:S04]  /*10970*/  FFMA R7, R0, R5, -1 ;  /* 0xbf80000000077423 */ /* 0x002fc80000000005 */
[----:B------:R-:W-:-:S04]  /*10980*/  FADD.FTZ R12, -R7, -RZ ;  /* 0x800000ff070c7221 */ /* 0x000fc80000010100 */
[CCC-:B------:R-:W-:Y:S01]  /*10990*/  FFMA.RM R7, R5.reuse, R12.reuse, R5.reuse ;  /* 0x0000000c05077223 */ /* 0x1c0fe20000004005 */
[----:B------:R-:W-:-:S04]  /*109a0*/  FFMA.RP R12, R5, R12, R5 ;  /* 0x0000000c050c7223 */ /* 0x000fc80000008005 */
[C---:B------:R-:W-:Y:S02]  /*109b0*/  LOP3.LUT R5, R7.reuse, 0x7fffff, RZ, 0xc0, !PT ;  /* 0x007fffff07057812 */ /* 0x040fe400078ec0ff */
[----:B------:R-:W-:Y:S02]  /*109c0*/  FSETP.NEU.FTZ.AND P0, PT, R7, R12, PT ;  /* 0x0000000c0700720b */ /* 0x000fe40003f1d000 */
[----:B------:R-:W-:Y:S02]  /*109d0*/  LOP3.LUT R5, R5, 0x800000, RZ, 0xfc, !PT ;  /* 0x0080000005057812 */ /* 0x000fe400078efcff */
[----:B------:R-:W-:Y:S02]  /*109e0*/  SEL R7, RZ, 0xffffffff, !P0 ;  /* 0xffffffffff077807 */ /* 0x000fe40004000000 */
[----:B------:R-:W-:-:S03]  /*109f0*/  LOP3.LUT R14, R14, R5, RZ, 0xc0, !PT ;  /* 0x000000050e0e7212 */ /* 0x000fc600078ec0ff */
[----:B------:R-:W-:Y:S01]  /*10a00*/  IMAD.MOV R0, RZ, RZ, -R7 ;  /* 0x000000ffff007224 */ /* 0x000fe200078e0a07 */
[----:B------:R-:W-:-:S04]  /*10a10*/  SHF.R.U32.HI R14, RZ, R19, R14 ;  /* 0x00000013ff0e7219 */ /* 0x000fc8000001160e */
[----:B------:R-:W-:Y:S02]  /*10a20*/  LOP3.LUT P1, RZ, R0, R19, R5, 0xf8, !PT ;  /* 0x0000001300ff7212 */ /* 0x000fe4000782f805 */
[C---:B------:R-:W-:Y:S02]  /*10a30*/  LOP3.LUT P0, RZ, R14.reuse, 0x1, RZ, 0xc0, !PT ;  /* 0x000000010eff7812 */ /* 0x040fe4000780c0ff */
[----:B------:R-:W-:-:S04]  /*10a40*/  LOP3.LUT P2, RZ, R14, 0x2, RZ, 0xc0, !PT ;  /* 0x000000020eff7812 */ /* 0x000fc8000784c0ff */
[----:B------:R-:W-:Y:S02]  /*10a50*/  PLOP3.LUT P0, PT, P0, P1, P2, 0xe0, 0x0 ;  /* 0x000000000000781c */ /* 0x000fe40000703c20 */
[----:B------:R-:W-:Y:S02]  /*10a60*/  LOP3.LUT P1, RZ, R4, 0x7fffff, RZ, 0xc0, !PT ;  /* 0x007fffff04ff7812 */ /* 0x000fe4000782c0ff */
[----:B------:R-:W-:-:S05]  /*10a70*/  SEL R0, RZ, 0x1, !P0 ;  /* 0x00000001ff007807 */ /* 0x000fca0004000000 */
[----:B------:R-:W-:-:S05]  /*10a80*/  IMAD.MOV R0, RZ, RZ, -R0 ;  /* 0x000000ffff007224 */ /* 0x000fca00078e0a00 */
[----:B------:R-:W-:Y:S01]  /*10a90*/  ISETP.GE.AND P0, PT, R0, RZ, PT ;  /* 0x000000ff0000720c */ /* 0x000fe20003f06270 */
[----:B------:R-:W-:-:S05]  /*10aa0*/  VIADD R0, R13, 0xffffff04 ;  /* 0xffffff040d007836 */ /* 0x000fca0000000000 */
[----:B------:R-:W-:-:S07]  /*10ab0*/  SHF.R.U32.HI R5, RZ, R0, R5 ;  /* 0x00000000ff057219 */ /* 0x000fce0000011605 */
[----:B------:R-:W-:-:S04]  /*10ac0*/  @!P0 VIADD R5, R5, 0x1 ;  /* 0x0000000105058836 */ /* 0x000fc80000000000 */
[----:B------:R-:W-:-:S05]  /*10ad0*/  @!P1 IMAD.SHL.U32 R5, R5, 0x2, RZ ;  /* 0x0000000205059824 */ /* 0x000fca00078e00ff */
[----:B------:R-:W-:Y:S01]  /*10ae0*/  LOP3.LUT R5, R5, 0x80000000, R4, 0xf8, !PT ;  /* 0x8000000005057812 */ /* 0x000fe200078ef804 */
[----:B------:R-:W-:Y:S06]  /*10af0*/  BRA `(.L_x_105) ;  /* 0x0000000000047947 */ /* 0x000fec0003800000 */
.L_x_106:
[----:B------:R1:W2:Y:S02]  /*10b00*/  MUFU.RCP R5, R4 ;  /* 0x0000000400057308 */ /* 0x0002a40000001000 */
.L_x_105:
[----:B------:R-:W-:Y:S05]  /*10b10*/  BSYNC B2 ;  /* 0x0000000000027941 */ /* 0x000fea0003800000 */
.L_x_103:
[----:B--2---:R-:W-:Y:S02]  /*10b20*/  IMAD.MOV.U32 R0, RZ, RZ, R5 ;  /* 0x000000ffff007224 */ /* 0x004fe400078e0005 */
[----:B-1----:R-:W-:Y:S02]  /*10b30*/  IMAD.MOV.U32 R4, RZ, RZ, R15 ;  /* 0x000000ffff047224 */ /* 0x002fe400078e000f */
[----:B------:R-:W-:-:S04]  /*10b40*/  IMAD.MOV.U32 R5, RZ, RZ, 0x0 ;  /* 0x00000000ff057424 */ /* 0x000fc800078e00ff */
[----:B------:R-:W-:Y:S05]  /*10b50*/  RET.REL.NODEC R4 `(_ZN7cutlass13device_kernelINS_4fmha6kernel28FmhaKernelTmaWarpSpecializedINS1_10collective30FmhaMainloopTmaWarpSpecializedINS_12float_e4m3_tEffN4cute5tupleIJNS7_1CILi128EEENS9_ILi256EEENS9_ILi96EEEEEENS8_IJiNS9_ILi1EEENS8_IJiiEEEEEESG_NS8_IJSE_iSF_EEENS4_13DefaultFusionEJEEENS4_15FmhaFwdEpilogueIS6_fNS8_IJNS9_ILi64EEESC_SB_EEEEENS2_23IndividualTileSchedulerEJEEEEEvNT_6ParamsE) ;  /* 0xfffffef404287950 */ /* 0x000fea0003c3ffff */
.L_x_107:
[----:B------:R-:W-:-:S00]  /*10b60*/  BRA `(.L_x_107) ;  /* 0xfffffffc00fc7947 */ /* 0x000fc0000383ffff */
[----:B------:R-:W-:-:S00]  /*10b70*/  NOP ;  /* 0x0000000000007918 */ /* 0x000fc00000000000 */
        /* <DEDUP_REMOVED lines=8> */
.L_x_108:


//--------------------- .nv.global.init           --------------------------
	.section	.nv.global.init,"aw",@progbits
.nv.global.init:
	.type		$str$24,@object
	.size		$str$24,($str$25 - $str$24)
$str$24:
        /*0000*/ 	.byte	0x28, 0x61, 0x64, 0x64, 0x72, 0x65, 0x73, 0x73, 0x20, 0x26, 0x20, 0x6d, 0x61, 0x73, 0x6b, 0x29
        /*0010*/ 	.byte	0x20, 0x3d, 0x3d, 0x20, 0x30, 0x00
	.type		$str$25,@object
	.size		$str$25,(__unnamed_1 - $str$25)
$str$25:
        /*0016*/ 	.byte	0x2f, 0x74, 0x6d, 0x70, 0x2f, 0x63, 0x75, 0x74, 0x6c, 0x61, 0x73, 0x73, 0x5f, 0x73, 0x77, 0x65
        /*0026*/ 	.byte	0x65, 0x70, 0x5f, 0x73, 0x72, 0x63, 0x2f, 0x69, 0x6e, 0x63, 0x6c, 0x75, 0x64, 0x65, 0x2f, 0x63
        /*0036*/ 	.byte	0x75, 0x74, 0x65, 0x2f, 0x70, 0x6f, 0x69, 0x6e, 0x74, 0x65, 0x72, 0x5f, 0x66, 0x6c, 0x61, 0x67
        /*0046*/ 	.byte	0x67, 0x65, 0x64, 0x2e, 0x68, 0x70, 0x70, 0x00
	.type		__unnamed_1,@object
	.size		__unnamed_1,(__unnamed_2 - __unnamed_1)
__unnamed_1:
        /*004e*/ 	.byte	0x61, 0x75, 0x74, 0x6f, 0x20, 0x63, 0x75, 0x74, 0x65, 0x3a, 0x3a, 0x61, 0x73, 0x5f, 0x70, 0x6f
        /* <DEDUP_REMOVED lines=27> */
        /*020e*/ 	.byte	0x43, 0x3c, 0x32, 0x30, 0x34, 0x38, 0x3e, 0x3e, 0x3e, 0x3e, 0x3e, 0x5d, 0x00
	.type		__unnamed_2,@object
	.size		__unnamed_2,(.L_1 - __unnamed_2)
__unnamed_2:
        /* <DEDUP_REMOVED lines=29> */
.L_1:


//--------------------- .nv.shared._ZN7cutlass13device_kernelINS_4fmha6kernel28FmhaKernelTmaWarpSpecializedINS1_10collective30FmhaMainloopTmaWarpSpecializedINS_12float_e4m3_tEffN4cute5tupleIJNS7_1CILi128EEENS9_ILi256EEENS9_ILi96EEEEEENS8_IJiNS9_ILi1EEENS8_IJiiEEEEEESG_NS8_IJSE_iSF_EEENS4_13DefaultFusionEJEEENS4_15FmhaFwdEpilogueIS6_fNS8_IJNS9_ILi64EEESC_SB_EEEEENS2_23IndividualTileSchedulerEJEEEEEvNT_6ParamsE --------------------------
	.section	.nv.shared._ZN7cutlass13device_kernelINS_4fmha6kernel28FmhaKernelTmaWarpSpecializedINS1_10collective30FmhaMainloopTmaWarpSpecializedINS_12float_e4m3_tEffN4cute5tupleIJNS7_1CILi128EEENS9_ILi256EEENS9_ILi96EEEEEENS8_IJiNS9_ILi1EEENS8_IJiiEEEEEESG_NS8_IJSE_iSF_EEENS4_13DefaultFusionEJEEENS4_15FmhaFwdEpilogueIS6_fNS8_IJNS9_ILi64EEESC_SB_EEEEENS2_23IndividualTileSchedulerEJEEEEEvNT_6ParamsE,"aw",@nobits
	.sectionflags	@""
	.align	16
	.zero		1024


//--------------------- .nv.shared.reserved.0     --------------------------
	.section	.nv.shared.reserved.0,"aw",@nobits
	.weak		__nv_reservedSMEM_offset_0_alias
	.size		__nv_reservedSMEM_offset_0_alias, 0, 0
	.other		__nv_reservedSMEM_offset_0_alias,@"STO_CUDA_RESERVED_SHARED STV_DEFAULT"
__nv_reservedSMEM_offset_0_alias:
	.zero		0


//--------------------- .nv.global                --------------------------
	.section	.nv.global,"aw",@nobits
.nv.global:
	.type		_ZN39_INTERNAL_4aecde0a_4_k_cu_78cd0cbb_26094cute1_E,@object
	.size		_ZN39_INTERNAL_4aecde0a_4_k_cu_78cd0cbb_26094cute1_E,(_ZN39_INTERNAL_4aecde0a_4_k_cu_78cd0cbb_26094cuda3std3__45__cpo6cbeginE - _ZN39_INTERNAL_4aecde0a_4_k_cu_78cd0cbb_26094cute1_E)
_ZN39_INTERNAL_4aecde0a_4_k_cu_78cd0cbb_26094cute1_E:
	.zero		1
	.type		_ZN39_INTERNAL_4aecde0a_4_k_cu_78cd0cbb_26094cuda3std3__45__cpo6cbeginE,@object
	.size		_ZN39_INTERNAL_4aecde0a_4_k_cu_78cd0cbb_26094cuda3std3__45__cpo6cbeginE,(_ZN39_INTERNAL_4aecde0a_4_k_cu_78cd0cbb_26094cuda3std3__48in_placeE - _ZN39_INTERNAL_4aecde0a_4_k_cu_78cd0cbb_26094cuda3std3__45__cpo6cbeginE)
_ZN39_INTERNAL_4aecde0a_4_k_cu_78cd0cbb_26094cuda3std3__45__cpo6cbeginE:
	.zero		1
	.type		_ZN39_INTERNAL_4aecde0a_4_k_cu_78cd0cbb_26094cuda3std3__48in_placeE,@object
	.size		_ZN39_INTERNAL_4aecde0a_4_k_cu_78cd0cbb_26094cuda3std3__48in_placeE,(_ZN39_INTERNAL_4aecde0a_4_k_cu_78cd0cbb_26094cuda3std6ranges3__45__cpo9iter_moveE - _ZN39_INTERNAL_4aecde0a_4_k_cu_78cd0cbb_26094cuda3std3__48in_placeE)
_ZN39_INTERNAL_4aecde0a_4_k_cu_78cd0cbb_26094cuda3std3__48in_placeE:
	.zero		1
	.type		_ZN39_INTERNAL_4aecde0a_4_k_cu_78cd0cbb_26094cuda3std6ranges3__45__cpo9iter_moveE,@object
	.size		_ZN39_INTERNAL_4aecde0a_4_k_cu_78cd0cbb_26094cuda3std6ranges3__45__cpo9iter_moveE,(_ZN39_INTERNAL_4aecde0a_4_k_cu_78cd0cbb_26094cuda3std3__45__cpo5beginE - _ZN39_INTERNAL_4aecde0a_4_k_cu_78cd0cbb_26094cuda3std6ranges3__45__cpo9iter_moveE)
_ZN39_INTERNAL_4aecde0a_4_k_cu_78cd0cbb_26094cuda3std6ranges3__45__cpo9iter_moveE:
	.zero		1
	.type		_ZN39_INTERNAL_4aecde0a_4_k_cu_78cd0cbb_26094cuda3std3__45__cpo5beginE,@object
	.size		_ZN39_INTERNAL_4aecde0a_4_k_cu_78cd0cbb_26094cuda3std3__45__cpo5beginE,(_ZN39_INTERNAL_4aecde0a_4_k_cu_78cd0cbb_26094cuda3std3__441_GLOBAL__N__4aecde0a_4_k_cu_78cd0cbb_26096ignoreE - _ZN39_INTERNAL_4aecde0a_4_k_cu_78cd0cbb_26094cuda3std3__45__cpo5beginE)
_ZN39_INTERNAL_4aecde0a_4_k_cu_78cd0cbb_26094cuda3std3__45__cpo5beginE:
	.zero		1
	.type		_ZN39_INTERNAL_4aecde0a_4_k_cu_78cd0cbb_26094cuda3std3__441_GLOBAL__N__4aecde0a_4_k_cu_78cd0cbb_26096ignoreE,@object
	.size		_ZN39_INTERNAL_4aecde0a_4_k_cu_78cd0cbb_26094cuda3std3__441_GLOBAL__N__4aecde0a_4_k_cu_78cd0cbb_26096ignoreE,(_ZN39_INTERNAL_4aecde0a_4_k_cu_78cd0cbb_26094cute7productE - _ZN39_INTERNAL_4aecde0a_4_k_cu_78cd0cbb_26094cuda3std3__441_GLOBAL__N__4aecde0a_4_k_cu_78cd0cbb_26096ignoreE)
_ZN39_INTERNAL_4aecde0a_4_k_cu_78cd0cbb_26094cuda3std3__441_GLOBAL__N__4aecde0a_4_k_cu_78cd0cbb_26096ignoreE:
	.zero		1
	.type		_ZN39_INTERNAL_4aecde0a_4_k_cu_78cd0cbb_26094cute7productE,@object
	.size		_ZN39_INTERNAL_4aecde0a_4_k_cu_78cd0cbb_26094cute7productE,(_ZN39_INTERNAL_4aecde0a_4_k_cu_78cd0cbb_26094cuda3std3__45__cpo3endE - _ZN39_INTERNAL_4aecde0a_4_k_cu_78cd0cbb_26094cute7productE)
_ZN39_INTERNAL_4aecde0a_4_k_cu_78cd0cbb_26094cute7productE:
	.zero		1
	.type		_ZN39_INTERNAL_4aecde0a_4_k_cu_78cd0cbb_26094cuda3std3__45__cpo3endE,@object
	.size		_ZN39_INTERNAL_4aecde0a_4_k_cu_78cd0cbb_26094cuda3std3__45__cpo3endE,(_ZN39_INTERNAL_4aecde0a_4_k_cu_78cd0cbb_26094cuda3std3__419piecewise_constructE - _ZN39_INTERNAL_4aecde0a_4_k_cu_78cd0cbb_26094cuda3std3__45__cpo3endE)
_ZN39_INTERNAL_4aecde0a_4_k_cu_78cd0cbb_26094cuda3std3__45__cpo3endE:
	.zero		1
	.type		_ZN39_INTERNAL_4aecde0a_4_k_cu_78cd0cbb_26094cuda3std3__419piecewise_constructE,@object
	.size		_ZN39_INTERNAL_4aecde0a_4_k_cu_78cd0cbb_26094cuda3std3__419piecewise_constructE,(_ZN39_INTERNAL_4aecde0a_4_k_cu_78cd0cbb_26094cuda3std3__45__cpo4cendE - _ZN39_INTERNAL_4aecde0a_4_k_cu_78cd0cbb_26094cuda3std3__419piecewise_constructE)
_ZN39_INTERNAL_4aecde0a_4_k_cu_78cd0cbb_26094cuda3std3__419piecewise_constructE:
	.zero		1
	.type		_ZN39_INTERNAL_4aecde0a_4_k_cu_78cd0cbb_26094cuda3std3__45__cpo4cendE,@object
	.size		_ZN39_INTERNAL_4aecde0a_4_k_cu_78cd0cbb_26094cuda3std3__45__cpo4cendE,(_ZN39_INTERNAL_4aecde0a_4_k_cu_78cd0cbb_26094cuda3std6ranges3__45__cpo4swapE - _ZN39_INTERNAL_4aecde0a_4_k_cu_78cd0cbb_26094cuda3std3__45__cpo4cendE)
_ZN39_INTERNAL_4aecde0a_4_k_cu_78cd0cbb_26094cuda3std3__45__cpo4cendE:
	.zero		1
	.type		_ZN39_INTERNAL_4aecde0a_4_k_cu_78cd0cbb_26094cuda3std6ranges3__45__cpo4swapE,@object
	.size		_ZN39_INTERNAL_4aecde0a_4_k_cu_78cd0cbb_26094cuda3std6ranges3__45__cpo4swapE,(.L_9 - _ZN39_INTERNAL_4aecde0a_4_k_cu_78cd0cbb_26094cuda3std6ranges3__45__cpo4swapE)
_ZN39_INTERNAL_4aecde0a_4_k_cu_78cd0cbb_26094cuda3std6ranges3__45__cpo4swapE:
	.zero		1
.L_9:


//--------------------- .nv.constant0._ZN7cutlass13device_kernelINS_4fmha6kernel28FmhaKernelTmaWarpSpecializedINS1_10collective30FmhaMainloopTmaWarpSpecializedINS_12float_e4m3_tEffN4cute5tupleIJNS7_1CILi128EEENS9_ILi256EEENS9_ILi96EEEEEENS8_IJiNS9_ILi1EEENS8_IJiiEEEEEESG_NS8_IJSE_iSF_EEENS4_13DefaultFusionEJEEENS4_15FmhaFwdEpilogueIS6_fNS8_IJNS9_ILi64EEESC_SB_EEEEENS2_23IndividualTileSchedulerEJEEEEEvNT_6ParamsE --------------------------
	.section	.nv.constant0._ZN7cutlass13device_kernelINS_4fmha6kernel28FmhaKernelTmaWarpSpecializedINS1_10collective30FmhaMainloopTmaWarpSpecializedINS_12float_e4m3_tEffN4cute5tupleIJNS7_1CILi128EEENS9_ILi256EEENS9_ILi96EEEEEENS8_IJiNS9_ILi1EEENS8_IJiiEEEEEESG_NS8_IJSE_iSF_EEENS4_13DefaultFusionEJEEENS4_15FmhaFwdEpilogueIS6_fNS8_IJNS9_ILi64EEESC_SB_EEEEENS2_23IndividualTileSchedulerEJEEEEEvNT_6ParamsE,"a",@progbits
	.sectionflags	@""
	.align	4
.nv.constant0._ZN7cutlass13device_kernelINS_4fmha6kernel28FmhaKernelTmaWarpSpecializedINS1_10collective30FmhaMainloopTmaWarpSpecializedINS_12float_e4m3_tEffN4cute5tupleIJNS7_1CILi128EEENS9_ILi256EEENS9_ILi96EEEEEENS8_IJiNS9_ILi1EEENS8_IJiiEEEEEESG_NS8_IJSE_iSF_EEENS4_13DefaultFusionEJEEENS4_15FmhaFwdEpilogueIS6_fNS8_IJNS9_ILi64EEESC_SB_EEEEENS2_23IndividualTileSchedulerEJEEEEEvNT_6ParamsE:
	.zero		2688


//--------------------- SYMBOLS --------------------------

	.type		.nv.reservedSmem.offset0,@object
	.size		.nv.reservedSmem.offset0,0x4
	.type		__assertfail,@function
